def matmul_kernel(
    a_ptr,
    b_ptr,
    c_ptr,
    M,
    N,
    K,
    stride_am,
    stride_ak,
    stride_bk,
    stride_bn,
    stride_cm,
    stride_cn,
    BLOCK_M: tl.constexpr,
    BLOCK_N: tl.constexpr,
    BLOCK_K: tl.constexpr,
    GROUP_M: tl.constexpr,
):
    pid = tl.program_id(axis=0)
    num_pid_m = tl.cdiv(M, BLOCK_M)
    num_pid_n = tl.cdiv(N, BLOCK_N)
    num_pid_in_group = GROUP_M * num_pid_n
    group_id = pid // num_pid_in_group
    first_pid_m = group_id * GROUP_M
    group_size_m = min(num_pid_m - first_pid_m, GROUP_M)
    pid_m = first_pid_m + ((pid % num_pid_in_group) % group_size_m)
    pid_n = (pid % num_pid_in_group) // group_size_m

    offs_am = (pid_m * BLOCK_M + tl.arange(0, BLOCK_M)) % M
    offs_bn = (pid_n * BLOCK_N + tl.arange(0, BLOCK_N)) % N
    offs_k = tl.arange(0, BLOCK_K)
    a_ptrs = a_ptr + offs_am[:, None] * stride_am + offs_k[None, :] * stride_ak
    b_ptrs = b_ptr + offs_k[:, None] * stride_bk + offs_bn[None, :] * stride_bn

    acc = tl.zeros((BLOCK_M, BLOCK_N), dtype=tl.float32)
    for kk in range(0, tl.cdiv(K, BLOCK_K)):
        a = tl.load(a_ptrs, mask=offs_k[None, :] < K - kk * BLOCK_K, other=0.0)
        b = tl.load(b_ptrs, mask=offs_k[:, None] < K - kk * BLOCK_K, other=0.0)
        acc = tl.dot(a, b, acc)
        a_ptrs += BLOCK_K * stride_ak
        b_ptrs += BLOCK_K * stride_bk

    c = acc.to(c_ptr.dtype.element_ty)
    offs_cm = pid_m * BLOCK_M + tl.arange(0, BLOCK_M)
    offs_cn = pid_n * BLOCK_N + tl.arange(0, BLOCK_N)
    c_ptrs = c_ptr + offs_cm[:, None] * stride_cm + offs_cn[None, :] * stride_cn
    mask = (offs_cm[:, None] < M) & (offs_cn[None, :] < N)
    tl.store(c_ptrs, c, mask=mask)

# config = {"BLOCK_K": 64, "BLOCK_M": 512, "BLOCK_N": 128, "GROUP_M": 8, "arch": "sm_100", "dtype": "fp8e5m2", "num_ctas": 4, "num_stages": 3, "num_warps": 4}
# arch = sm_100


// ===== COMPILED SASS (sm_100a) =====

	.target	sm_100a

	.elftype	@"ET_EXEC"


//--------------------- .note.nv.tkinfo           --------------------------
	.section	.note.nv.tkinfo,"",@"SHT_NOTE"
	.sectionflags	@"SHF_NOTE_NV_TKINFO"
	.tkinfo
        /*0018*/ 	.word	0x00000081
        /*0030*/ 	.string	""
        /*0030*/ 	.string	"ptxas-blackwell"
        /*0030*/ 	.string	"Cuda compilation tools, release 12.9, V12.9.86"
        /*0030*/ 	.string	"Build cuda_12.9.r12.9/compiler.36037853_0"
        /*0030*/ 	.string	"-v  -suppress-debug-info  -lineinfo  -arch sm_100a "



//--------------------- .note.nv.cuver            --------------------------
	.section	.note.nv.cuver,"",@"SHT_NOTE"
	.sectionflags	@"SHF_NOTE_NV_CUVER"
        /*0018*/ 	.short	0x0001
        /*001a*/ 	.short	0x0064
        /*001c*/ 	.short	0x0001
        /*001e*/ 	.short	0x0000
        /*0020*/ 	.short	0x0001
        /*0022*/ 	.short	0x0000


//--------------------- .nv.info                  --------------------------
	.section	.nv.info,"",@"SHT_CUDA_INFO"
	.align	4


	//----- nvinfo : EIATTR_REGCOUNT
	.align		4
        /*0000*/ 	.byte	0x04, 0x2f
        /*0002*/ 	.short	(.L_4 - .L_3)
	.align		4
.L_3:
        /*0004*/ 	.word	index@(matmul_kernel)
        /*0008*/ 	.word	0x000000ff


	//----- nvinfo : EIATTR_FRAME_SIZE
	.align		4
.L_4:
        /*000c*/ 	.byte	0x04, 0x11
        /*000e*/ 	.short	(.L_6 - .L_5)
	.align		4
.L_5:
        /*0010*/ 	.word	index@($__internal_2_$__cuda_sm10x_tcgen05_guardrail_trap_unallocated_columns_being_dealloced)
        /*0014*/ 	.word	0x00000258


	//----- nvinfo : EIATTR_FRAME_SIZE
	.align		4
.L_6:
        /*0018*/ 	.byte	0x04, 0x11
        /*001a*/ 	.short	(.L_8 - .L_7)
	.align		4
.L_7:
        /*001c*/ 	.word	index@($__internal_1_$__cuda_sm10x_tcgen05_guardrail_trap_phase_invalid_during_alloc)
        /*0020*/ 	.word	0x00000258


	//----- nvinfo : EIATTR_FRAME_SIZE
	.align		4
.L_8:
        /*0024*/ 	.byte	0x04, 0x11
        /*0026*/ 	.short	(.L_10 - .L_9)
	.align		4
.L_9:
        /*0028*/ 	.word	index@($__internal_0_$__cuda_sm10x_tcgen05_guardrail_trap_col_being_dealloced_not_returned_by_alloc)
        /*002c*/ 	.word	0x00000258


	//----- nvinfo : EIATTR_FRAME_SIZE
	.align		4
.L_10:
        /*0030*/ 	.byte	0x04, 0x11
        /*0032*/ 	.short	(.L_12 - .L_11)
	.align		4
.L_11:
        /*0034*/ 	.word	index@(matmul_kernel)
        /*0038*/ 	.word	0x00000258


	//----- nvinfo : EIATTR_MIN_STACK_SIZE
	.align		4
.L_12:
        /*003c*/ 	.byte	0x04, 0x12
        /*003e*/ 	.short	(.L_14 - .L_13)
	.align		4
.L_13:
        /*0040*/ 	.word	index@(matmul_kernel)
        /*0044*/ 	.word	0x00000258
.L_14:


//--------------------- .nv.info.matmul_kernel    --------------------------
	.section	.nv.info.matmul_kernel,"",@"SHT_CUDA_INFO"
	.sectionflags	@""
	.align	4


	//----- nvinfo : EIATTR_CUDA_API_VERSION
	.align		4
        /*0000*/ 	.byte	0x04, 0x37
        /*0002*/ 	.short	(.L_16 - .L_15)
.L_15:
        /*0004*/ 	.word	0x00000081


	//----- nvinfo : EIATTR_KPARAM_INFO
	.align		4
.L_16:
        /*0008*/ 	.byte	0x04, 0x17
        /*000a*/ 	.short	(.L_18 - .L_17)
.L_17:
        /*000c*/ 	.word	0x00000000
        /*0010*/ 	.short	0x000d
        /*0012*/ 	.short	0x0048
        /*0014*/ 	.byte	0x00, 0xf4, 0x21, 0x00


	//----- nvinfo : EIATTR_KPARAM_INFO
	.align		4
.L_18:
        /*0018*/ 	.byte	0x04, 0x17
        /*001a*/ 	.short	(.L_20 - .L_19)
.L_19:
        /*001c*/ 	.word	0x00000000
        /*0020*/ 	.short	0x000c
        /*0022*/ 	.short	0x0040
        /*0024*/ 	.byte	0x00, 0xf4, 0x21, 0x00


	//----- nvinfo : EIATTR_KPARAM_INFO
	.align		4
.L_20:
        /*0028*/ 	.byte	0x04, 0x17
        /*002a*/ 	.short	(.L_22 - .L_21)
.L_21:
        /*002c*/ 	.word	0x00000000
        /*0030*/ 	.short	0x000b
        /*0032*/ 	.short	0x0038
        /*0034*/ 	.byte	0x00, 0xf0, 0x11, 0x00


	//----- nvinfo : EIATTR_KPARAM_INFO
	.align		4
.L_22:
        /*0038*/ 	.byte	0x04, 0x17
        /*003a*/ 	.short	(.L_24 - .L_23)
.L_23:
        /*003c*/ 	.word	0x00000000
        /*0040*/ 	.short	0x000a
        /*0042*/ 	.short	0x0034
        /*0044*/ 	.byte	0x00, 0xf0, 0x11, 0x00


	//----- nvinfo : EIATTR_KPARAM_INFO
	.align		4
.L_24:
        /*0048*/ 	.byte	0x04, 0x17
        /*004a*/ 	.short	(.L_26 - .L_25)
.L_25:
        /*004c*/ 	.word	0x00000000
        /*0050*/ 	.short	0x0009
        /*0052*/ 	.short	0x0030
        /*0054*/ 	.byte	0x00, 0xf0, 0x11, 0x00


	//----- nvinfo : EIATTR_KPARAM_INFO
	.align		4
.L_26:
        /*0058*/ 	.byte	0x04, 0x17
        /*005a*/ 	.short	(.L_28 - .L_27)
.L_27:
        /*005c*/ 	.word	0x00000000
        /*0060*/ 	.short	0x0008
        /*0062*/ 	.short	0x002c
        /*0064*/ 	.byte	0x00, 0xf0, 0x11, 0x00


	//----- nvinfo : EIATTR_KPARAM_INFO
	.align		4
.L_28:
        /*0068*/ 	.byte	0x04, 0x17
        /*006a*/ 	.short	(.L_30 - .L_29)
.L_29:
        /*006c*/ 	.word	0x00000000
        /*0070*/ 	.short	0x0007
        /*0072*/ 	.short	0x0028
        /*0074*/ 	.byte	0x00, 0xf0, 0x11, 0x00


	//----- nvinfo : EIATTR_KPARAM_INFO
	.align		4
.L_30:
        /*0078*/ 	.byte	0x04, 0x17
        /*007a*/ 	.short	(.L_32 - .L_31)
.L_31:
        /*007c*/ 	.word	0x00000000
        /*0080*/ 	.short	0x0006
        /*0082*/ 	.short	0x0024
        /*0084*/ 	.byte	0x00, 0xf0, 0x11, 0x00


	//----- nvinfo : EIATTR_KPARAM_INFO
	.align		4
.L_32:
        /*0088*/ 	.byte	0x04, 0x17
        /*008a*/ 	.short	(.L_34 - .L_33)
.L_33:
        /*008c*/ 	.word	0x00000000
        /*0090*/ 	.short	0x0005
        /*0092*/ 	.short	0x0020
        /*0094*/ 	.byte	0x00, 0xf0, 0x11, 0x00


	//----- nvinfo : EIATTR_KPARAM_INFO
	.align		4
.L_34:
        /*0098*/ 	.byte	0x04, 0x17
        /*009a*/ 	.short	(.L_36 - .L_35)
.L_35:
        /*009c*/ 	.word	0x00000000
        /*00a0*/ 	.short	0x0004
        /*00a2*/ 	.short	0x001c
        /*00a4*/ 	.byte	0x00, 0xf0, 0x11, 0x00


	//----- nvinfo : EIATTR_KPARAM_INFO
	.align		4
.L_36:
        /*00a8*/ 	.byte	0x04, 0x17
        /*00aa*/ 	.short	(.L_38 - .L_37)
.L_37:
        /*00ac*/ 	.word	0x00000000
        /*00b0*/ 	.short	0x0003
        /*00b2*/ 	.short	0x0018
        /*00b4*/ 	.byte	0x00, 0xf0, 0x11, 0x00


	//----- nvinfo : EIATTR_KPARAM_INFO
	.align		4
.L_38:
        /*00b8*/ 	.byte	0x04, 0x17
        /*00ba*/ 	.short	(.L_40 - .L_39)
.L_39:
        /*00bc*/ 	.word	0x00000000
        /*00c0*/ 	.short	0x0002
        /*00c2*/ 	.short	0x0010
        /*00c4*/ 	.byte	0x00, 0xf4, 0x21, 0x00


	//----- nvinfo : EIATTR_KPARAM_INFO
	.align		4
.L_40:
        /*00c8*/ 	.byte	0x04, 0x17
        /*00ca*/ 	.short	(.L_42 - .L_41)
.L_41:
        /*00cc*/ 	.word	0x00000000
        /*00d0*/ 	.short	0x0001
        /*00d2*/ 	.short	0x0008
        /*00d4*/ 	.byte	0x00, 0xf4, 0x21, 0x00


	//----- nvinfo : EIATTR_KPARAM_INFO
	.align		4
.L_42:
        /*00d8*/ 	.byte	0x04, 0x17
        /*00da*/ 	.short	(.L_44 - .L_43)
.L_43:
        /*00dc*/ 	.word	0x00000000
        /*00e0*/ 	.short	0x0000
        /*00e2*/ 	.short	0x0000
        /*00e4*/ 	.byte	0x00, 0xf4, 0x21, 0x00


	//----- nvinfo : EIATTR_EXPLICIT_CLUSTER
	.align		4
.L_44:
        /*00e8*/ 	.byte	0x01, 0x3e
	.zero		2


	//----- nvinfo : EIATTR_CTA_PER_CLUSTER
	.align		4
        /*00ec*/ 	.byte	0x04, 0x3d
        /*00ee*/ 	.short	(.L_46 - .L_45)
.L_45:
        /*00f0*/ 	.word	0x00000004
        /*00f4*/ 	.word	0x00000001
        /*00f8*/ 	.word	0x00000001


	//----- nvinfo : EIATTR_AT_ENTRY_FRAGMENTS
	.align		4
.L_46:
        /*00fc*/ 	.byte	0x04, 0x4f
        /*00fe*/ 	.short	(.L_48 - .L_47)


	//   ....[0]....
.L_47:
        /*0100*/ 	.word	0x00000004


	//----- nvinfo : EIATTR_RESERVED_SMEM_USED
	.align		4
.L_48:
        /*0104*/ 	.byte	0x01, 0x41
	.zero		2


	//----- nvinfo : EIATTR_SPARSE_MMA_MASK
	.align		4
        /*0108*/ 	.byte	0x03, 0x50
        /*010a*/ 	.short	0x0000


	//----- nvinfo : EIATTR_TCGEN05_1CTA_USED
	.align		4
        /*010c*/ 	.byte	0x01, 0x51
	.zero		2


	//----- nvinfo : EIATTR_MAXREG_COUNT
	.align		4
        /*0110*/ 	.byte	0x03, 0x1b
        /*0112*/ 	.short	0x00ff


	//----- nvinfo : EIATTR_NUM_BARRIERS
	.align		4
        /*0114*/ 	.byte	0x02, 0x4c
        /*0116*/ 	.byte	0x01
	.zero		1


	//----- nvinfo : EIATTR_ANNOTATIONS
	.align		4
        /*0118*/ 	.byte	0x04, 0x55
        /*011a*/ 	.short	(.L_50 - .L_49)


	//   ....[0]....
.L_49:
        /*011c*/ 	.word	0x00000001
        /*0120*/ 	.byte	0x50, 0x17, 0x00, 0x00, 0x01, 0x00, 0x00, 0x00, 0xe0, 0x1d, 0x00, 0x00, 0x01, 0x00, 0x00, 0x00
        /* <DEDUP_REMOVED lines=149> */
        /*0a80*/ 	.byte	0x80, 0xe0, 0x00, 0x00, 0x01, 0x00, 0x00, 0x00, 0x30, 0xe2, 0x00, 0x00


	//----- nvinfo : EIATTR_INT_WARP_WIDE_INSTR_OFFSETS
	.align		4
.L_50:
        /*0a8c*/ 	.byte	0x04, 0x31
        /*0a8e*/ 	.short	(.L_52 - .L_51)


	//   ....[0]....
.L_51:
        /*0a90*/ 	.word	0x00001cd0


	//   ....[1]....
        /*0a94*/ 	.word	0x00001d00


	//   ....[2]....
        /*0a98*/ 	.word	0x00006fa0


	//   ....[3]....
        /*0a9c*/ 	.word	0x00012890


	//   ....[4]....
        /*0aa0*/ 	.word	0x000128e0


	//----- nvinfo : EIATTR_COOP_GROUP_MASK_REGIDS
	.align		4
.L_52:
        /*0aa4*/ 	.byte	0x04, 0x29
        /*0aa6*/ 	.short	(.L_54 - .L_53)


	//   ....[0]....
.L_53:
        /*0aa8*/ 	.word	0xffffffff


	//   ....[1]....
        /*0aac*/ 	.word	0xffffffff


	//   ....[2]....
        /*0ab0*/ 	.word	0xffffffff


	//   ....[3]....
        /*0ab4*/ 	.word	0xffffffff


	//----- nvinfo : EIATTR_COOP_GROUP_INSTR_OFFSETS
	.align		4
.L_54:
        /*0ab8*/ 	.byte	0x04, 0x28
        /*0aba*/ 	.short	(.L_56 - .L_55)


	//   ....[0]....
.L_55:
        /*0abc*/ 	.word	0x00000080


	//   ....[1]....
        /*0ac0*/ 	.word	0x00000340


	//   ....[2]....
        /*0ac4*/ 	.word	0x00012720


	//   ....[3]....
        /*0ac8*/ 	.word	0x00012990


	//----- nvinfo : EIATTR_VRC_CTA_INIT_COUNT
	.align		4
.L_56:
        /*0acc*/ 	.byte	0x02, 0x4a
        /*0ace*/ 	.byte	0x80
	.zero		1


	//----- nvinfo : EIATTR_MBARRIER_INSTR_OFFSETS
	.align		4
        /*0ad0*/ 	.byte	0x04, 0x39
        /*0ad2*/ 	.short	(.L_58 - .L_57)


	//   ....[0]....
.L_57:
        /*0ad4*/ 	.word	0x00001ea0
        /*0ad8*/ 	.word	0x000000ff
        /*0adc*/ 	.word	0x00000000
        /*0ae0*/ 	.short	0x0100
        /*0ae2*/ 	.byte	0x0a
	.zero		1


	//   ....[1]....
        /*0ae4*/ 	.word	0x00007010
        /*0ae8*/ 	.word	0x000000ff
        /*0aec*/ 	.word	0x00008008
        /*0af0*/ 	.short	0x0100
        /*0af2*/ 	.byte	0x0d
	.zero		1


	//   ....[2]....
        /*0af4*/ 	.word	0x00009f40
        /*0af8*/ 	.word	0x000000ff
        /*0afc*/ 	.word	0x00000000
        /*0b00*/ 	.short	0x010a
        /*0b02*/ 	.byte	0x0a
	.zero		1


	//   ....[3]....
        /*0b04*/ 	.word	0x0000e210
        /*0b08*/ 	.word	0x000000ff
        /*0b0c*/ 	.word	0x00000000
        /*0b10*/ 	.short	0x010a
        /*0b12*/ 	.byte	0x0a
	.zero		1


	//   ....[4]....
        /*0b14*/ 	.word	0x0000e320
        /*0b18*/ 	.word	0x000000ff
        /*0b1c*/ 	.word	0x00008000
        /*0b20*/ 	.short	0x0108
        /*0b22*/ 	.byte	0x0d
	.zero		1


	//   ....[5]....
        /*0b24*/ 	.word	0x0000e3b0
        /*0b28*/ 	.word	0x000000ff
        /*0b2c*/ 	.word	0x00008008
        /*0b30*/ 	.short	0x0108
        /*0b32*/ 	.byte	0x0d
	.zero		1


	//   ....[6]....
        /*0b34*/ 	.word	0x000129b0
        /*0b38*/ 	.word	0x000000ff
        /*0b3c*/ 	.word	0x00000000
        /*0b40*/ 	.short	0x010a
        /*0b42*/ 	.byte	0x0a
	.zero		1


	//   ....[7]....
        /*0b44*/ 	.word	0x000129e0
        /*0b48*/ 	.word	0x000000ff
        /*0b4c*/ 	.word	0x00000000
        /*0b50*/ 	.short	0x010a
        /*0b52*/ 	.byte	0x0a
	.zero		1


	//----- nvinfo : EIATTR_NUM_MBARRIERS
	.align		4
.L_58:
        /*0b54*/ 	.byte	0x03, 0x38
        /*0b56*/ 	.short	0x0002


	//----- nvinfo : EIATTR_EXIT_INSTR_OFFSETS
	.align		4
        /*0b58*/ 	.byte	0x04, 0x1c
        /*0b5a*/ 	.short	(.L_60 - .L_59)


	//   ....[0]....
.L_59:
        /*0b5c*/ 	.word	0x000129a0


	//----- nvinfo : EIATTR_REQNTID
	.align		4
.L_60:
        /*0b60*/ 	.byte	0x04, 0x10
        /*0b62*/ 	.short	(.L_62 - .L_61)
.L_61:
        /*0b64*/ 	.word	0x00000080
        /*0b68*/ 	.word	0x00000001
        /*0b6c*/ 	.word	0x00000001


	//----- nvinfo : EIATTR_CRS_STACK_SIZE
	.align		4
.L_62:
        /*0b70*/ 	.byte	0x04, 0x1e
        /*0b72*/ 	.short	(.L_64 - .L_63)
.L_63:
        /*0b74*/ 	.word	0x00000000


	//----- nvinfo : EIATTR_CBANK_PARAM_SIZE
	.align		4
.L_64:
        /*0b78*/ 	.byte	0x03, 0x19
        /*0b7a*/ 	.short	0x0050


	//----- nvinfo : EIATTR_PARAM_CBANK
	.align		4
        /*0b7c*/ 	.byte	0x04, 0x0a
        /*0b7e*/ 	.short	(.L_66 - .L_65)
	.align		4
.L_65:
        /*0b80*/ 	.word	index@(.nv.constant0.matmul_kernel)
        /*0b84*/ 	.short	0x0380
        /*0b86*/ 	.short	0x0050


	//----- nvinfo : EIATTR_SW_WAR
	.align		4
.L_66:
        /*0b88*/ 	.byte	0x04, 0x36
        /*0b8a*/ 	.short	(.L_68 - .L_67)
.L_67:
        /*0b8c*/ 	.word	0x00000008
.L_68:


//--------------------- .nv.compat                --------------------------
	.section	.nv.compat,"",@"SHT_CUDA_COMPAT_INFO"
	.align	4
        /*0000*/ 	.byte	0x02, 0x02, 0x02, 0x00, 0x02, 0x05, 0x05, 0x00, 0x02, 0x03, 0x00, 0x00, 0x02, 0x06, 0x01, 0x00


//--------------------- .nv.callgraph             --------------------------
	.section	.nv.callgraph,"",@"SHT_CUDA_CALLGRAPH"
	.align	4
	.sectionentsize	8
	.align		4
        /*0000*/ 	.word	0x00000000
	.align		4
        /*0004*/ 	.word	0xffffffff
	.align		4
        /*0008*/ 	.word	0x00000000
	.align		4
        /*000c*/ 	.word	0xfffffffe
	.align		4
        /*0010*/ 	.word	0x00000000
	.align		4
        /*0014*/ 	.word	0xfffffffd
	.align		4
        /*0018*/ 	.word	0x00000000
	.align		4
        /*001c*/ 	.word	0xfffffffc


//--------------------- .text.matmul_kernel       --------------------------
	.section	.text.matmul_kernel,"ax",@progbits
	.align	128
        .global         matmul_kernel
        .type           matmul_kernel,@function
        .size           matmul_kernel,(.L_x_20 - matmul_kernel)
        .other          matmul_kernel,@"STO_CUDA_ENTRY STV_DEFAULT"
matmul_kernel:
.text.matmul_kernel:
[----:B------:R-:W0:Y:S01]  /*0000*/  LDC R1, c[0x0][0x37c] ;  /* 0x0000df00ff017b82 */ /* 0x000e220000000800 */
[----:B------:R-:W1:Y:S01]  /*0010*/  S2R R187, SR_TID.X ;  /* 0x0000000000bb7919 */ /* 0x000e620000002100 */
[----:B0-----:R-:W-:Y:S01]  /*0020*/  VIADD R1, R1, 0xfffffda8 ;  /* 0xfffffda801017836 */ /* 0x001fe20000000000 */
[----:B------:R-:W0:Y:S01]  /*0030*/  LDCU.64 UR26, c[0x0][0x358] ;  /* 0x00006b00ff1a77ac */ /* 0x000e220008000a00 */
[----:B-1----:R-:W-:-:S13]  /*0040*/  ISETP.GE.U32.AND P0, PT, R187, 0x20, PT ;  /* 0x00000020bb00780c */ /* 0x002fda0003f06070 */
[----:B------:R-:W-:Y:S02]  /*0050*/  VOTEU.ANY UP0, P0 ;  /* 0x0000000000ff7886 */ /* 0x000fe40000000100 */
[----:B------:R-:W-:Y:S05]  /*0060*/  BRA.U UP0, `(.L_x_0) ;  /* 0x0000000100b87547 */ /* 0x000fea000b800000 */
[----:B------:R-:W1:Y:S01]  /*0070*/  S2UR UR6, SR_CgaCtaId ;  /* 0x00000000000679c3 */ /* 0x000e620000008800 */
[----:B------:R-:W-:Y:S01]  /*0080*/  NOP ;  /* 0x0000000000007918 */ /* 0x000fe20000000000 */
[----:B------:R-:W-:Y:S02]  /*0090*/  UMOV UR4, 0x40 ;  /* 0x0000004000047882 */ /* 0x000fe40000000000 */
[----:B-1----:R-:W-:-:S09]  /*00a0*/  ULEA UR4, UR6, UR4, 0x18 ;  /* 0x0000000406047291 */ /* 0x002fd2000f8ec0ff */
[----:B------:R-:W1:Y:S01]  /*00b0*/  LDS.U8 R0, [UR4] ;  /* 0x00000004ff007984 */ /* 0x000e620008000000 */
[----:B------:R-:W-:Y:S02]  /*00c0*/  UMOV UR4, 0x400 ;  /* 0x0000040000047882 */ /* 0x000fe40000000000 */
[----:B------:R-:W-:Y:S01]  /*00d0*/  ULEA UR4, UR6, UR4, 0x18 ;  /* 0x0000000406047291 */ /* 0x000fe2000f8ec0ff */
[----:B-1----:R-:W-:-:S13]  /*00e0*/  ISETP.NE.AND P0, PT, R0, RZ, PT ;  /* 0x000000ff0000720c */ /* 0x002fda0003f05270 */
[----:B------:R-:W-:Y:S05]  /*00f0*/  @P0 BRA `(.L_x_1) ;  /* 0x00000000007c0947 */ /* 0x000fea0003800000 */
[----:B------:R-:W-:-:S13]  /*0100*/  ELECT P0, URZ, PT ;  /* 0x0000000000ff782f */ /* 0x000fda0003800000 */
[----:B------:R-:W-:Y:S05]  /*0110*/  @!P0 BRA `(.L_x_2) ;  /* 0x0000000000848947 */ /* 0x000fea0003800000 */
[----:B------:R-:W-:Y:S01]  /*0120*/  UMOV UR5, 0x4 ;  /* 0x0000000400057882 */ /* 0x000fe20000000000 */
[----:B------:R-:W-:Y:S02]  /*0130*/  IMAD.MOV.U32 R4, RZ, RZ, 0x1 ;  /* 0x00000001ff047424 */ /* 0x000fe400078e00ff */
[----:B------:R-:W-:Y:S02]  /*0140*/  IMAD.MOV.U32 R5, RZ, RZ, 0xf ;  /* 0x0000000fff057424 */ /* 0x000fe400078e00ff */
[----:B------:R-:W-:Y:S04]  /*0150*/  DEPBAR.LE SB1, 0x36 ;  /* 0x00009d800000791a */ /* 0x000fe80000000000 */
[----:B------:R-:W1:Y:S02]  /*0160*/  UTCATOMSWS.FIND_AND_SET.ALIGN UP1, UR5, UR5 ;  /* 0x00000005000575e3 */ /* 0x000e640008020800 */
[----:B-1----:R-:W-:-:S04]  /*0170*/  PLOP3.LUT P0, PT, PT, PT, UP1, 0x80, 0x8 ;  /* 0x000000000008781c */ /* 0x002fc80003f0f018 */
[----:B------:R-:W-:-:S04]  /*0180*/  SEL R0, RZ, 0xffffffff, !P0 ;  /* 0xffffffffff007807 */ /* 0x000fc80004000000 */
[----:B------:R-:W-:Y:S01]  /*0190*/  ISETP.NE.AND P0, PT, R0, RZ, PT ;  /* 0x000000ff0000720c */ /* 0x000fe20003f05270 */
[----:B------:R-:W-:-:S12]  /*01a0*/  IMAD.U32 R0, RZ, RZ, UR5 ;  /* 0x00000005ff007e24 */ /* 0x000fd8000f8e00ff */
[----:B------:R-:W-:Y:S05]  /*01b0*/  @P0 BRA `(.L_x_3) ;  /* 0x0000000000240947 */ /* 0x000fea0003800000 */
.L_x_4:
[----:B------:R-:W-:Y:S05]  /*01c0*/  NANOSLEEP 0x64 ;  /* 0x000000640000795d */ /* 0x000fea0003800000 */
[----:B------:R-:W-:-:S05]  /*01d0*/  UMOV UR5, 0x4 ;  /* 0x0000000400057882 */ /* 0x000fca0000000000 */
[----:B------:R-:W-:Y:S04]  /*01e0*/  DEPBAR.LE SB1, 0x36 ;  /* 0x00009d800000791a */ /* 0x000fe80000000000 */
[----:B------:R-:W1:Y:S02]  /*01f0*/  UTCATOMSWS.FIND_AND_SET.ALIGN UP1, UR5, UR5 ;  /* 0x00000005000575e3 */ /* 0x000e640008020800 */
[----:B-1----:R-:W-:-:S04]  /*0200*/  PLOP3.LUT P0, PT, PT, PT, UP1, 0x80, 0x8 ;  /* 0x000000000008781c */ /* 0x002fc80003f0f018 */
[----:B------:R-:W-:-:S04]  /*0210*/  SEL R0, RZ, 0xffffffff, !P0 ;  /* 0xffffffffff007807 */ /* 0x000fc80004000000 */
[----:B------:R-:W-:Y:S01]  /*0220*/  ISETP.NE.AND P0, PT, R0, RZ, PT ;  /* 0x000000ff0000720c */ /* 0x000fe20003f05270 */
[----:B------:R-:W-:-:S12]  /*0230*/  IMAD.U32 R0, RZ, RZ, UR5 ;  /* 0x00000005ff007e24 */ /* 0x000fd8000f8e00ff */
[----:B------:R-:W-:Y:S05]  /*0240*/  @!P0 BRA `(.L_x_4) ;  /* 0xfffffffc00dc8947 */ /* 0x000fea000383ffff */
.L_x_3:
[C---:B------:R-:W-:Y:S01]  /*0250*/  VIADD R3, R0.reuse, 0x10 ;  /* 0x0000001000037836 */ /* 0x040fe20000000000 */
[----:B------:R-:W-:Y:S01]  /*0260*/  UMOV UR5, 0x50 ;  /* 0x0000005000057882 */ /* 0x000fe20000000000 */
[----:B------:R-:W-:Y:S01]  /*0270*/  SHF.L.U32 R2, R5, R0, RZ ;  /* 0x0000000005027219 */ /* 0x000fe200000006ff */
[----:B------:R-:W-:Y:S01]  /*0280*/  ULEA UR5, UR6, UR5, 0x18 ;  /* 0x0000000506057291 */ /* 0x000fe2000f8ec0ff */
[----:B------:R-:W-:Y:S01]  /*0290*/  IMAD.SHL.U32 R0, R0, 0x20, RZ ;  /* 0x0000002000007824 */ /* 0x000fe200078e00ff */
[----:B------:R-:W-:-:S04]  /*02a0*/  SHF.L.U32 R3, R4, R3, RZ ;  /* 0x0000000304037219 */ /* 0x000fc800000006ff */
[----:B------:R-:W-:-:S05]  /*02b0*/  LOP3.LUT R2, R3, R2, RZ, 0xfc, !PT ;  /* 0x0000000203027212 */ /* 0x000fca00078efcff */
[----:B------:R1:W-:Y:S04]  /*02c0*/  ATOMS.OR RZ, [UR5], R2 ;  /* 0x00000002ffff798c */ /* 0x0003e8000b000005 */
[----:B------:R1:W-:Y:S01]  /*02d0*/  STS [UR4], R0 ;  /* 0x00000000ff007988 */ /* 0x0003e20008000804 */
[----:B------:R-:W-:Y:S05]  /*02e0*/  BRA `(.L_x_2) ;  /* 0x0000000000107947 */ /* 0x000fea0003800000 */
.L_x_1:
[----:B------:R-:W-:Y:S01]  /*02f0*/  IMAD.MOV.U32 R0, RZ, RZ, -0x1 ;  /* 0xffffffffff007424 */ /* 0x000fe200078e00ff */
[----:B------:R-:W-:-:S04]  /*0300*/  MOV R2, 0x330 ;  /* 0x0000033000027802 */ /* 0x000fc80000000f00 */
[----:B------:R1:W-:Y:S03]  /*0310*/  STS [UR4], R0 ;  /* 0x00000000ff007988 */ /* 0x0003e60008000804 */
[----:B01----:R-:W-:Y:S05]  /*0320*/  CALL.REL.NOINC `($__internal_1_$__cuda_sm10x_tcgen05_guardrail_trap_phase_invalid_during_alloc) ;  /* 0x0000012400c47944 */ /* 0x003fea0003c00000 */
.L_x_2:
[----:B------:R-:W-:Y:S05]  /*0330*/  WARPSYNC.ALL ;  /* 0x0000000000007948 */ /* 0x000fea0003800000 */
[----:B------:R-:W-:Y:S01]  /*0340*/  NOP ;  /* 0x0000000000007918 */ /* 0x000fe20000000000 */
.L_x_0:
[----:B------:R-:W2:Y:S08]  /*0350*/  LDC.64 R18, c[0x0][0x398] ;  /* 0x0000e600ff127b82 */ /* 0x000eb00000000a00 */
[----:B------:R-:W3:Y:S02]  /*0360*/  S2UR UR5, SR_CgaSize ;  /* 0x00000000000579c3 */ /* 0x000ee40000008a00 */
[----:B---3--:R-:W-:-:S12]  /*0370*/  UIMAD UR5, UR5, -0xa0, URZ ;  /* 0xffffff60050578a4 */ /* 0x008fd8000f8e02ff */
[----:B------:R-:W3:Y:S01]  /*0380*/  LDCU UR5, c[0x0][UR5+0x2b0] ;  /* 0x00005600050577ac */ /* 0x000ee20008000800 */
[----:B------:R-:W-:Y:S01]  /*0390*/  LOP3.LUT R188, R187, 0x7f, RZ, 0xc0, !PT ;  /* 0x0000007fbbbc7812 */ /* 0x000fe200078ec0ff */
[----:B------:R-:W-:-:S03]  /*03a0*/  UMOV UR13, 0x400 ;  /* 0x00000400000d7882 */ /* 0x000fc60000000000 */
[----:B------:R-:W-:Y:S01]  /*03b0*/  ISETP.NE.U32.AND P3, PT, R188, RZ, PT ;  /* 0x000000ffbc00720c */ /* 0x000fe20003f65070 */
[----:B------:R-:W4:Y:S01]  /*03c0*/  LDCU UR9, c[0x0][0x3a4] ;  /* 0x00007480ff0977ac */ /* 0x000f220008000800 */
[----:B------:R-:W5:Y:S01]  /*03d0*/  S2UR UR4, SR_CTAID.X ;  /* 0x00000000000479c3 */ /* 0x000f620000002500 */
[----:B------:R-:W1:Y:S01]  /*03e0*/  LDCU.128 UR20, c[0x0][0x380] ;  /* 0x00007000ff1477ac */ /* 0x000e620008000c00 */
[----:B------:R-:W-:-:S06]  /*03f0*/  UMOV UR7, 0x1 ;  /* 0x0000000100077882 */ /* 0x000fcc0000000000 */
[----:B------:R-:W0:Y:S01]  /*0400*/  LDC R185, c[0x0][0x3a0] ;  /* 0x0000e800ffb97b82 */ /* 0x000e220000000800 */
[----:B-12---:R-:W-:Y:S01]  /*0410*/  VIADD R0, R19, 0x7f ;  /* 0x0000007f13007836 */ /* 0x006fe20000000000 */
[----:B------:R-:W-:-:S06]  /*0420*/  IABS R128, R19 ;  /* 0x0000001300807213 */ /* 0x000fcc0000000000 */
[----:B------:R-:W1:Y:S01]  /*0430*/  LDC.64 R122, c[0x0][0x3a8] ;  /* 0x0000ea00ff7a7b82 */ /* 0x000e620000000a00 */
[----:B------:R-:W-:Y:S02]  /*0440*/  SHF.R.S32.HI R3, RZ, 0x1f, R0 ;  /* 0x0000001fff037819 */ /* 0x000fe40000011400 */
[----:B-----5:R-:W-:Y:S02]  /*0450*/  I2FP.F32.U32 R5, UR4 ;  /* 0x0000000400057c45 */ /* 0x020fe40008201000 */
[----:B------:R-:W-:-:S03]  /*0460*/  LEA.HI R3, R3, R0, RZ, 0x7 ;  /* 0x0000000003037211 */ /* 0x000fc600078f38ff */
[----:B---3--:R-:W-:Y:S01]  /*0470*/  FMUL R5, R5, UR5 ;  /* 0x0000000505057c20 */ /* 0x008fe20008400000 */
[----:B------:R-:W-:Y:S01]  /*0480*/  SHF.R.S32.HI R3, RZ, 0x7, R3 ;  /* 0x00000007ff037819 */ /* 0x000fe20000011403 */
[----:B------:R-:W2:Y:S04]  /*0490*/  S2UR UR5, SR_CgaCtaId ;  /* 0x00000000000579c3 */ /* 0x000ea80000008800 */
[----:B------:R-:W-:Y:S01]  /*04a0*/  IMAD.SHL.U32 R4, R3, 0x8, RZ ;  /* 0x0000000803047824 */ /* 0x000fe200078e00ff */
[----:B------:R-:W-:Y:S04]  /*04b0*/  F2I.U32.TRUNC.NTZ R5, R5 ;  /* 0x0000000500057305 */ /* 0x000fe8000020f000 */
[----:B------:R-:W-:-:S04]  /*04c0*/  IABS R7, R4 ;  /* 0x0000000400077213 */ /* 0x000fc80000000000 */
[----:B------:R-:W3:Y:S01]  /*04d0*/  I2F.RP R0, R7 ;  /* 0x0000000700007306 */ /* 0x000ee20000209400 */
[----:B--2---:R-:W-:Y:S01]  /*04e0*/  ULEA UR13, UR5, UR13, 0x18 ;  /* 0x0000000d050d7291 */ /* 0x004fe2000f8ec0ff */
[----:B------:R-:W-:Y:S01]  /*04f0*/  BAR.SYNC.DEFER_BLOCKING 0x0 ;  /* 0x0000000000007b1d */ /* 0x000fe20000010000 */
[----:B------:R-:W-:-:S04]  /*0500*/  USHF.L.U32 UR4, UR5, 0x7, URZ ;  /* 0x0000000705047899 */ /* 0x000fc800080006ff */
[----:B------:R-:W-:Y:S01]  /*0510*/  ULOP3.LUT UR4, UR4, 0x180, URZ, 0xc0, !UPT ;  /* 0x0000018004047892 */ /* 0x000fe2000f8ec0ff */
[----:B---3--:R-:W2:Y:S02]  /*0520*/  MUFU.RCP R0, R0 ;  /* 0x0000000000007308 */ /* 0x008ea40000001000 */
[----:B--2---:R-:W-:Y:S01]  /*0530*/  VIADD R2, R0, 0xffffffe ;  /* 0x0ffffffe00027836 */ /* 0x004fe20000000000 */
[----:B------:R-:W-:Y:S01]  /*0540*/  IABS R0, R5 ;  /* 0x0000000500007213 */ /* 0x000fe20000000000 */
[----:B------:R-:W2:Y:S04]  /*0550*/  LDS R11, [UR13] ;  /* 0x0000000dff0b7984 */ /* 0x000ea80008000800 */
[----:B------:R3:W5:Y:S02]  /*0560*/  F2I.FTZ.U32.TRUNC.NTZ R3, R2 ;  /* 0x0000000200037305 */ /* 0x000764000021f000 */
[----:B---3--:R-:W-:-:S02]  /*0570*/  IMAD.MOV.U32 R2, RZ, RZ, RZ ;  /* 0x000000ffff027224 */ /* 0x008fc400078e00ff */
[----:B-----5:R-:W-:-:S04]  /*0580*/  IMAD.MOV R6, RZ, RZ, -R3 ;  /* 0x000000ffff067224 */ /* 0x020fc800078e0a03 */
[----:B------:R-:W-:Y:S01]  /*0590*/  IMAD R9, R6, R7, RZ ;  /* 0x0000000706097224 */ /* 0x000fe200078e02ff */
[----:B------:R-:W-:-:S03]  /*05a0*/  IABS R6, R4 ;  /* 0x0000000400067213 */ /* 0x000fc60000000000 */
[----:B------:R-:W-:-:S04]  /*05b0*/  IMAD.HI.U32 R3, R3, R9, R2 ;  /* 0x0000000903037227 */ /* 0x000fc800078e0002 */
[----:B------:R-:W-:Y:S02]  /*05c0*/  IMAD.MOV R2, RZ, RZ, -R6 ;  /* 0x000000ffff027224 */ /* 0x000fe400078e0a06 */
[----:B------:R-:W-:-:S04]  /*05d0*/  IMAD.HI.U32 R3, R3, R0, RZ ;  /* 0x0000000003037227 */ /* 0x000fc800078e00ff */
[----:B------:R-:W-:Y:S01]  /*05e0*/  IMAD R0, R3, R2, R0 ;  /* 0x0000000203007224 */ /* 0x000fe200078e0200 */
[----:B------:R-:W-:Y:S04]  /*05f0*/  BAR.SYNC.DEFER_BLOCKING 0x0 ;  /* 0x0000000000007b1d */ /* 0x000fe80000010000 */
[----:B------:R-:W-:Y:S02]  /*0600*/  ISETP.GT.U32.AND P1, PT, R7, R0, PT ;  /* 0x000000000700720c */ /* 0x000fe40003f24070 */
[----:B--2---:R-:W-:-:S11]  /*0610*/  R2UR UR12, R11 ;  /* 0x000000000b0c72ca */ /* 0x004fd600000e0000 */
[----:B------:R-:W-:Y:S02]  /*0620*/  @!P1 IMAD.IADD R0, R0, 0x1, -R7 ;  /* 0x0000000100009824 */ /* 0x000fe400078e0a07 */
[----:B------:R-:W-:Y:S01]  /*0630*/  @!P1 VIADD R3, R3, 0x1 ;  /* 0x0000000103039836 */ /* 0x000fe20000000000 */
[----:B------:R-:W-:Y:S02]  /*0640*/  ISETP.NE.AND P1, PT, R4, RZ, PT ;  /* 0x000000ff0400720c */ /* 0x000fe40003f25270 */
[----:B------:R-:W-:Y:S02]  /*0650*/  ISETP.GE.U32.AND P0, PT, R0, R7, PT ;  /* 0x000000070000720c */ /* 0x000fe40003f06070 */
[----:B------:R-:W-:-:S04]  /*0660*/  LOP3.LUT R0, R5, R4, RZ, 0x3c, !PT ;  /* 0x0000000405007212 */ /* 0x000fc800078e3cff */
[----:B------:R-:W-:Y:S01]  /*0670*/  ISETP.GE.AND P2, PT, R0, RZ, PT ;  /* 0x000000ff0000720c */ /* 0x000fe20003f46270 */
[----:B------:R-:W-:-:S06]  /*0680*/  VIADD R0, R18, 0x1ff ;  /* 0x000001ff12007836 */ /* 0x000fcc0000000000 */
[----:B------:R-:W-:-:S04]  /*0690*/  @P0 VIADD R3, R3, 0x1 ;  /* 0x0000000103030836 */ /* 0x000fc80000000000 */
[----:B------:R-:W-:Y:S01]  /*06a0*/  IMAD.MOV.U32 R2, RZ, RZ, R3 ;  /* 0x000000ffff027224 */ /* 0x000fe200078e0003 */
[----:B------:R-:W-:-:S03]  /*06b0*/  SHF.R.S32.HI R3, RZ, 0x1f, R0 ;  /* 0x0000001fff037819 */ /* 0x000fc60000011400 */
[----:B------:R-:W-:Y:S01]  /*06c0*/  @!P2 IMAD.MOV R2, RZ, RZ, -R2 ;  /* 0x000000ffff02a224 */ /* 0x000fe200078e0a02 */
[----:B------:R-:W-:Y:S02]  /*06d0*/  @!P1 LOP3.LUT R2, RZ, R4, RZ, 0x33, !PT ;  /* 0x00000004ff029212 */ /* 0x000fe400078e33ff */
[----:B------:R-:W-:-:S03]  /*06e0*/  LEA.HI R3, R3, R0, RZ, 0x9 ;  /* 0x0000000003037211 */ /* 0x000fc600078f48ff */
[----:B------:R-:W-:Y:S02]  /*06f0*/  IMAD.SHL.U32 R8, R2, 0x8, RZ ;  /* 0x0000000802087824 */ /* 0x000fe400078e00ff */
[----:B------:R-:W-:-:S03]  /*0700*/  IMAD.MOV R2, RZ, RZ, -R2 ;  /* 0x000000ffff027224 */ /* 0x000fc600078e0a02 */
[----:B------:R-:W-:Y:S01]  /*0710*/  LEA.HI.SX32 R3, R3, -R8, 0x17 ;  /* 0x8000000803037211 */ /* 0x000fe200078fbaff */
[----:B------:R-:W-:Y:S02]  /*0720*/  IMAD R10, R4, R2, R5 ;  /* 0x00000002040a7224 */ /* 0x000fe400078e0205 */
[----:B------:R-:W-:Y:S01]  /*0730*/  IMAD.MOV.U32 R2, RZ, RZ, RZ ;  /* 0x000000ffff027224 */ /* 0x000fe200078e00ff */
[----:B------:R-:W-:Y:S02]  /*0740*/  VIMNMX R7, PT, PT, R3, 0x8, PT ;  /* 0x0000000803077848 */ /* 0x000fe40003fe0100 */
[----:B------:R-:W-:Y:S02]  /*0750*/  IABS R4, R10 ;  /* 0x0000000a00047213 */ /* 0x000fe40000000000 */
[----:B------:R-:W-:-:S04]  /*0760*/  IABS R6, R7 ;  /* 0x0000000700067213 */ /* 0x000fc80000000000 */
[----:B------:R-:W2:Y:S08]  /*0770*/  I2F.RP R0, R6 ;  /* 0x0000000600007306 */ /* 0x000eb00000209400 */
[----:B--2---:R-:W2:Y:S02]  /*0780*/  MUFU.RCP R0, R0 ;  /* 0x0000000000007308 */ /* 0x004ea40000001000 */
[----:B--2---:R-:W-:-:S06]  /*0790*/  VIADD R3, R0, 0xffffffe ;  /* 0x0ffffffe00037836 */ /* 0x004fcc0000000000 */
[----:B------:R-:W2:Y:S02]  /*07a0*/  F2I.FTZ.U32.TRUNC.NTZ R3, R3 ;  /* 0x0000000300037305 */ /* 0x000ea4000021f000 */
[----:B--2---:R-:W-:-:S04]  /*07b0*/  IMAD.MOV R9, RZ, RZ, -R3 ;  /* 0x000000ffff097224 */ /* 0x004fc800078e0a03 */
[----:B------:R-:W-:Y:S01]  /*07c0*/  IMAD R5, R9, R6, RZ ;  /* 0x0000000609057224 */ /* 0x000fe200078e02ff */
[----:B------:R-:W-:-:S03]  /*07d0*/  IABS R9, R7 ;  /* 0x0000000700097213 */ /* 0x000fc60000000000 */
[----:B------:R-:W-:Y:S02]  /*07e0*/  IMAD.HI.U32 R2, R3, R5, R2 ;  /* 0x0000000503027227 */ /* 0x000fe400078e0002 */
[----:B------:R-:W2:Y:S02]  /*07f0*/  I2F.RP R5, R128 ;  /* 0x0000008000057306 */ /* 0x000ea40000209400 */
[----:B------:R-:W-:Y:S02]  /*0800*/  IMAD.MOV.U32 R3, RZ, RZ, R4 ;  /* 0x000000ffff037224 */ /* 0x000fe400078e0004 */
[----:B------:R-:W-:Y:S02]  /*0810*/  IMAD.MOV R4, RZ, RZ, -R9 ;  /* 0x000000ffff047224 */ /* 0x000fe400078e0a09 */
[----:B------:R-:W-:Y:S01]  /*0820*/  IMAD.HI.U32 R0, R2, R3, RZ ;  /* 0x0000000302007227 */ /* 0x000fe200078e00ff */
[----:B------:R-:W-:-:S03]  /*0830*/  IABS R2, R18 ;  /* 0x0000001200027213 */ /* 0x000fc60000000000 */
[----:B------:R-:W-:Y:S02]  /*0840*/  IMAD R3, R0, R4, R3 ;  /* 0x0000000400037224 */ /* 0x000fe400078e0203 */
[----:B------:R-:W3:Y:S03]  /*0850*/  I2F.RP R4, R2 ;  /* 0x0000000200047306 */ /* 0x000ee60000209400 */
[----:B------:R-:W-:-:S05]  /*0860*/  ISETP.GT.U32.AND P1, PT, R6, R3, PT ;  /* 0x000000030600720c */ /* 0x000fca0003f24070 */
[----:B--2---:R-:W2:Y:S08]  /*0870*/  MUFU.RCP R5, R5 ;  /* 0x0000000500057308 */ /* 0x004eb00000001000 */
[----:B------:R-:W-:Y:S01]  /*0880*/  @!P1 IMAD.IADD R3, R3, 0x1, -R6 ;  /* 0x0000000103039824 */ /* 0x000fe200078e0a06 */
[----:B---3--:R-:W3:Y:S01]  /*0890*/  MUFU.RCP R4, R4 ;  /* 0x0000000400047308 */ /* 0x008ee20000001000 */
[----:B------:R-:W-:Y:S01]  /*08a0*/  @!P1 VIADD R0, R0, 0x1 ;  /* 0x0000000100009836 */ /* 0x000fe20000000000 */
[----:B------:R-:W-:-:S02]  /*08b0*/  ISETP.NE.AND P1, PT, R7, RZ, PT ;  /* 0x000000ff0700720c */ /* 0x000fc40003f25270 */
[----:B------:R-:W-:Y:S02]  /*08c0*/  ISETP.GE.U32.AND P0, PT, R3, R6, PT ;  /* 0x000000060300720c */ /* 0x000fe40003f06070 */
[----:B------:R-:W-:Y:S01]  /*08d0*/  LOP3.LUT R3, R10, R7, RZ, 0x3c, !PT ;  /* 0x000000070a037212 */ /* 0x000fe200078e3cff */
[----:B--2---:R-:W-:-:S03]  /*08e0*/  VIADD R132, R5, 0xffffffe ;  /* 0x0ffffffe05847836 */ /* 0x004fc60000000000 */
[----:B------:R-:W-:Y:S01]  /*08f0*/  ISETP.GE.AND P2, PT, R3, RZ, PT ;  /* 0x000000ff0300720c */ /* 0x000fe20003f46270 */
[----:B------:R2:W5:Y:S01]  /*0900*/  F2I.FTZ.U32.TRUNC.NTZ R133, R132 ;  /* 0x0000008400857305 */ /* 0x000562000021f000 */
[----:B------:R-:W-:-:S05]  /*0910*/  SHF.R.U32.HI R3, RZ, 0x6, R187 ;  /* 0x00000006ff037819 */ /* 0x000fca00000116bb */
[----:B------:R-:W-:Y:S01]  /*0920*/  @P0 VIADD R0, R0, 0x1 ;  /* 0x0000000100000836 */ /* 0x000fe20000000000 */
[----:B------:R-:W-:Y:S01]  /*0930*/  SGXT.U32 R3, R3, 0x1 ;  /* 0x000000010303781a */ /* 0x000fe20000000000 */
[----:B---3--:R-:W-:Y:S01]  /*0940*/  VIADD R5, R4, 0xffffffe ;  /* 0x0ffffffe04057836 */ /* 0x008fe20000000000 */
[----:B------:R-:W-:Y:S01]  /*0950*/  SHF.R.U32.HI R4, RZ, 0x5, R187 ;  /* 0x00000005ff047819 */ /* 0x000fe200000116bb */
[----:B------:R-:W-:Y:S02]  /*0960*/  IMAD.MOV.U32 R6, RZ, RZ, R0 ;  /* 0x000000ffff067224 */ /* 0x000fe400078e0000 */
[----:B--2---:R-:W-:Y:S01]  /*0970*/  IMAD.MOV.U32 R132, RZ, RZ, RZ ;  /* 0x000000ffff847224 */ /* 0x004fe200078e00ff */
[----:B------:R-:W-:Y:S01]  /*0980*/  R2UR UR8, R4 ;  /* 0x00000000040872ca */ /* 0x000fe200000e0000 */
[----:B------:R-:W-:Y:S01]  /*0990*/  @!P2 IMAD.MOV R6, RZ, RZ, -R6 ;  /* 0x000000ffff06a224 */ /* 0x000fe200078e0a06 */
[----:B------:R-:W-:Y:S01]  /*09a0*/  @!P1 LOP3.LUT R6, RZ, R7, RZ, 0x33, !PT ;  /* 0x00000007ff069212 */ /* 0x000fe200078e33ff */
[----:B------:R-:W2:Y:S01]  /*09b0*/  F2I.FTZ.U32.TRUNC.NTZ R5, R5 ;  /* 0x0000000500057305 */ /* 0x000ea2000021f000 */
[----:B-----5:R-:W-:Y:S01]  /*09c0*/  IMAD.MOV R9, RZ, RZ, -R133 ;  /* 0x000000ffff097224 */ /* 0x020fe200078e0a85 */
[----:B------:R-:W-:Y:S01]  /*09d0*/  ISETP.NE.AND P2, PT, R18, RZ, PT ;  /* 0x000000ff1200720c */ /* 0x000fe20003f45270 */
[----:B------:R-:W-:-:S02]  /*09e0*/  IMAD.MOV.U32 R4, RZ, RZ, RZ ;  /* 0x000000ffff047224 */ /* 0x000fc400078e00ff */
[----:B------:R-:W-:Y:S02]  /*09f0*/  IMAD.SHL.U32 R0, R6, 0x80, RZ ;  /* 0x0000008006007824 */ /* 0x000fe400078e00ff */
[----:B------:R-:W-:-:S03]  /*0a00*/  IMAD.MOV R6, RZ, RZ, -R6 ;  /* 0x000000ffff067224 */ /* 0x000fc600078e0a06 */
[----:B------:R-:W-:Y:S01]  /*0a10*/  LOP3.LUT R130, R0, R3, RZ, 0xfc, !PT ;  /* 0x0000000300827212 */ /* 0x000fe200078efcff */
[----:B------:R-:W-:Y:S01]  /*0a20*/  IMAD R3, R9, R128, RZ ;  /* 0x0000008009037224 */ /* 0x000fe200078e02ff */
[----:B------:R-:W-:Y:S01]  /*0a30*/  LEA.HI R131, R187, R0, RZ, 0x1a ;  /* 0x00000000bb837211 */ /* 0x000fe200078fd0ff */
[----:B------:R-:W-:Y:S01]  /*0a40*/  IMAD R6, R7, R6, R10 ;  /* 0x0000000607067224 */ /* 0x000fe200078e020a */
[----:B------:R-:W-:Y:S01]  /*0a50*/  IABS R9, R130 ;  /* 0x0000008200097213 */ /* 0x000fe20000000000 */
[----:B------:R-:W-:Y:S01]  /*0a60*/  IMAD.HI.U32 R132, R133, R3, R132 ;  /* 0x0000000385847227 */ /* 0x000fe200078e0084 */
[C---:B------:R-:W-:Y:S02]  /*0a70*/  LOP3.LUT R127, R130.reuse, 0x4, RZ, 0xfc, !PT ;  /* 0x00000004827f7812 */ /* 0x040fe400078efcff */
[----:B------:R-:W-:Y:S01]  /*0a80*/  LOP3.LUT R129, R130, 0x2, RZ, 0xfc, !PT ;  /* 0x0000000282817812 */ /* 0x000fe200078efcff */
[----:B--2---:R-:W-:Y:S01]  /*0a90*/  IMAD.MOV R13, RZ, RZ, -R5 ;  /* 0x000000ffff0d7224 */ /* 0x004fe200078e0a05 */
[----:B------:R-:W-:Y:S01]  /*0aa0*/  IABS R11, R127 ;  /* 0x0000007f000b7213 */ /* 0x000fe20000000000 */
[----:B------:R-:W-:Y:S01]  /*0ab0*/  IMAD.HI.U32 R3, R132, R9, RZ ;  /* 0x0000000984037227 */ /* 0x000fe200078e00ff */
[----:B------:R-:W-:-:S02]  /*0ac0*/  LOP3.LUT R125, R130, 0x6, RZ, 0xfc, !PT ;  /* 0x00000006827d7812 */ /* 0x000fc400078efcff */
[C---:B------:R-:W-:Y:S01]  /*0ad0*/  LOP3.LUT R124, R130.reuse, 0x8, RZ, 0xfc, !PT ;  /* 0x00000008827c7812 */ /* 0x040fe200078efcff */
[----:B------:R-:W-:Y:S01]  /*0ae0*/  IMAD R7, R13, R2, RZ ;  /* 0x000000020d077224 */ /* 0x000fe200078e02ff */
[----:B------:R-:W-:Y:S01]  /*0af0*/  IABS R115, R125 ;  /* 0x0000007d00737213 */ /* 0x000fe20000000000 */
[----:B------:R-:W-:Y:S01]  /*0b00*/  IMAD.MOV R126, RZ, RZ, -R3 ;  /* 0x000000ffff7e7224 */ /* 0x000fe200078e0a03 */
[----:B------:R-:W-:Y:S01]  /*0b10*/  IABS R111, R124 ;  /* 0x0000007c006f7213 */ /* 0x000fe20000000000 */
[----:B------:R-:W-:Y:S01]  /*0b20*/  IMAD.HI.U32 R3, R5, R7, R4 ;  /* 0x0000000705037227 */ /* 0x000fe200078e0004 */
[C---:B------:R-:W-:Y:S02]  /*0b30*/  LOP3.LUT R113, R130.reuse, 0x10, RZ, 0xfc, !PT ;  /* 0x0000001082717812 */ /* 0x040fe400078efcff */
[----:B------:R-:W-:Y:S01]  /*0b40*/  LOP3.LUT R121, R130, 0xa, RZ, 0xfc, !PT ;  /* 0x0000000a82797812 */ /* 0x000fe200078efcff */
[----:B------:R-:W-:Y:S01]  /*0b50*/  IMAD.IADD R4, R8, 0x1, R6 ;  /* 0x0000000108047824 */ /* 0x000fe200078e0206 */
[----:B------:R-:W-:Y:S01]  /*0b60*/  LOP3.LUT R120, R130, 0xc, RZ, 0xfc, !PT ;  /* 0x0000000c82787812 */ /* 0x000fe200078efcff */
[----:B------:R-:W-:Y:S01]  /*0b70*/  IMAD R126, R128, R126, R9 ;  /* 0x0000007e807e7224 */ /* 0x000fe200078e0209 */
[----:B------:R-:W-:Y:S01]  /*0b80*/  IABS R9, R129 ;  /* 0x0000008100097213 */ /* 0x000fe20000000000 */
[----:B------:R-:W-:Y:S01]  /*0b90*/  IMAD.HI.U32 R6, R132, R11, RZ ;  /* 0x0000000b84067227 */ /* 0x000fe200078e00ff */
[----:B------:R-:W-:-:S02]  /*0ba0*/  IABS R13, R121 ;  /* 0x00000079000d7213 */ /* 0x000fc40000000000 */
[----:B------:R-:W-:Y:S01]  /*0bb0*/  LOP3.LUT R112, R130, 0x14, RZ, 0xfc, !PT ;  /* 0x0000001482707812 */ /* 0x000fe200078efcff */
[----:B------:R-:W-:Y:S01]  /*0bc0*/  IMAD.MOV R6, RZ, RZ, -R6 ;  /* 0x000000ffff067224 */ /* 0x000fe200078e0a06 */
[----:B------:R-:W-:Y:S01]  /*0bd0*/  IABS R109, R120 ;  /* 0x00000078006d7213 */ /* 0x000fe20000000000 */
[----:B------:R-:W-:Y:S01]  /*0be0*/  IMAD.HI.U32 R5, R132, R9, RZ ;  /* 0x0000000984057227 */ /* 0x000fe200078e00ff */
[----:B------:R-:W-:Y:S02]  /*0bf0*/  IABS R99, R112 ;  /* 0x0000007000637213 */ /* 0x000fe40000000000 */
[----:B------:R-:W-:Y:S01]  /*0c00*/  LOP3.LUT R107, R130, 0x16, RZ, 0xfc, !PT ;  /* 0x00000016826b7812 */ /* 0x000fe200078efcff */
[----:B------:R-:W-:Y:S01]  /*0c10*/  IMAD.HI.U32 R7, R132, R115, RZ ;  /* 0x0000007384077227 */ /* 0x000fe200078e00ff */
[C---:B------:R-:W-:Y:S02]  /*0c20*/  LOP3.LUT R108, R130.reuse, 0x18, RZ, 0xfc, !PT ;  /* 0x00000018826c7812 */ /* 0x040fe400078efcff */
[----:B------:R-:W-:Y:S01]  /*0c30*/  LOP3.LUT R114, R130, 0x12, RZ, 0xfc, !PT ;  /* 0x0000001282727812 */ /* 0x000fe200078efcff */
[----:B------:R-:W-:Y:S01]  /*0c40*/  IMAD R116, R128, R6, R11 ;  /* 0x0000000680747224 */ /* 0x000fe200078e020b */
[----:B------:R-:W-:Y:S01]  /*0c50*/  IABS R11, R113 ;  /* 0x00000071000b7213 */ /* 0x000fe20000000000 */
[----:B------:R-:W-:Y:S01]  /*0c60*/  IMAD.MOV R118, RZ, RZ, -R5 ;  /* 0x000000ffff767224 */ /* 0x000fe200078e0a05 */
[----:B------:R-:W-:Y:S01]  /*0c70*/  IABS R97, R108 ;  /* 0x0000006c00617213 */ /* 0x000fe20000000000 */
[----:B------:R-:W-:Y:S01]  /*0c80*/  IMAD.MOV R7, RZ, RZ, -R7 ;  /* 0x000000ffff077224 */ /* 0x000fe200078e0a07 */
[----:B------:R-:W-:Y:S01]  /*0c90*/  IABS R103, R114 ;  /* 0x0000007200677213 */ /* 0x000fe20000000000 */
[----:B------:R-:W-:Y:S01]  /*0ca0*/  IMAD.HI.U32 R5, R132, R111, RZ ;  /* 0x0000006f84057227 */ /* 0x000fe200078e00ff */
[----:B------:R-:W-:-:S02]  /*0cb0*/  LOP3.LUT R91, R130, 0x22, RZ, 0xfc, !PT ;  /* 0x00000022825b7812 */ /* 0x000fc400078efcff */
[----:B------:R-:W-:Y:S01]  /*0cc0*/  LOP3.LUT R84, R130, 0x28, RZ, 0xfc, !PT ;  /* 0x0000002882547812 */ /* 0x000fe200078efcff */
[----:B------:R-:W-:Y:S01]  /*0cd0*/  IMAD R115, R128, R7, R115 ;  /* 0x0000000780737224 */ /* 0x000fe200078e0273 */
[C---:B------:R-:W-:Y:S01]  /*0ce0*/  LOP3.LUT R101, R130.reuse, 0x1c, RZ, 0xfc, !PT ;  /* 0x0000001c82657812 */ /* 0x040fe200078efcff */
[----:B------:R-:W-:Y:S01]  /*0cf0*/  IMAD.MOV R5, RZ, RZ, -R5 ;  /* 0x000000ffff057224 */ /* 0x000fe200078e0a05 */
[----:B------:R-:W-:Y:S01]  /*0d00*/  LOP3.LUT R100, R130, 0x20, RZ, 0xfc, !PT ;  /* 0x0000002082647812 */ /* 0x000fe200078efcff */
[----:B------:R-:W-:Y:S01]  /*0d10*/  VIADD R119, R131, 0xe ;  /* 0x0000000e83777836 */ /* 0x000fe20000000000 */
[----:B------:R-:W-:Y:S01]  /*0d20*/  IABS R95, R101 ;  /* 0x00000065005f7213 */ /* 0x000fe20000000000 */
[C---:B------:R-:W-:Y:S01]  /*0d30*/  IMAD.HI.U32 R7, R132.reuse, R11, RZ ;  /* 0x0000000b84077227 */ /* 0x040fe200078e00ff */
[----:B------:R-:W-:Y:S02]  /*0d40*/  IABS R89, R100 ;  /* 0x0000006400597213 */ /* 0x000fe40000000000 */
[----:B------:R-:W-:Y:S01]  /*0d50*/  IABS R105, R119 ;  /* 0x0000007700697213 */ /* 0x000fe20000000000 */
[----:B------:R-:W-:Y:S01]  /*0d60*/  IMAD.HI.U32 R8, R132, R13, RZ ;  /* 0x0000000d84087227 */ /* 0x000fe200078e00ff */
[----:B------:R-:W-:-:S02]  /*0d70*/  LOP3.LUT R94, R130, 0x26, RZ, 0xfc, !PT ;  /* 0x00000026825e7812 */ /* 0x000fc400078efcff */
[----:B------:R-:W-:Y:S01]  /*0d80*/  LOP3.LUT R90, R130, 0x2a, RZ, 0xfc, !PT ;  /* 0x0000002a825a7812 */ /* 0x000fe200078efcff */
[----:B------:R-:W-:Y:S01]  /*0d90*/  IMAD R111, R128, R5, R111 ;  /* 0x00000005806f7224 */ /* 0x000fe200078e026f */
[----:B------:R-:W-:Y:S01]  /*0da0*/  IABS R77, R94 ;  /* 0x0000005e004d7213 */ /* 0x000fe20000000000 */
[----:B------:R-:W-:Y:S01]  /*0db0*/  IMAD.MOV R7, RZ, RZ, -R7 ;  /* 0x000000ffff077224 */ /* 0x000fe200078e0a07 */
[----:B------:R-:W-:Y:S01]  /*0dc0*/  LOP3.LUT R85, R130, 0x2c, RZ, 0xfc, !PT ;  /* 0x0000002c82557812 */ /* 0x000fe200078efcff */
[----:B------:R-:W-:Y:S01]  /*0dd0*/  IMAD.HI.U32 R5, R132, R109, RZ ;  /* 0x0000006d84057227 */ /* 0x000fe200078e00ff */
[C---:B------:R-:W-:Y:S02]  /*0de0*/  LOP3.LUT R81, R130.reuse, 0x32, RZ, 0xfc, !PT ;  /* 0x0000003282517812 */ /* 0x040fe400078efcff */
[----:B------:R-:W-:Y:S01]  /*0df0*/  LOP3.LUT R80, R130, 0x30, RZ, 0xfc, !PT ;  /* 0x0000003082507812 */ /* 0x000fe200078efcff */
[----:B------:R-:W-:Y:S01]  /*0e00*/  IMAD R118, R128, R118, R9 ;  /* 0x0000007680767224 */ /* 0x000fe200078e0209 */
[----:B------:R-:W-:Y:S01]  /*0e10*/  IABS R17, R81 ;  /* 0x0000005100117213 */ /* 0x000fe20000000000 */
[----:B------:R-:W-:Y:S01]  /*0e20*/  IMAD.MOV R8, RZ, RZ, -R8 ;  /* 0x000000ffff087224 */ /* 0x000fe200078e0a08 */
[----:B------:R-:W-:Y:S01]  /*0e30*/  LOP3.LUT R70, R130, 0x34, RZ, 0xfc, !PT ;  /* 0x0000003482467812 */ /* 0x000fe200078efcff */
[----:B------:R-:W-:Y:S01]  /*0e40*/  IMAD R104, R128, R7, R11 ;  /* 0x0000000780687224 */ /* 0x000fe200078e020b */
[----:B------:R-:W-:Y:S01]  /*0e50*/  IABS R11, R107 ;  /* 0x0000006b000b7213 */ /* 0x000fe20000000000 */
[----:B------:R-:W-:Y:S01]  /*0e60*/  VIADD R102, R131, 0x1e ;  /* 0x0000001e83667836 */ /* 0x000fe20000000000 */
[----:B------:R-:W-:Y:S01]  /*0e70*/  IABS R71, R80 ;  /* 0x0000005000477213 */ /* 0x000fe20000000000 */
[----:B------:R-:W-:Y:S01]  /*0e80*/  IMAD.HI.U32 R9, R132, R99, RZ ;  /* 0x0000006384097227 */ /* 0x000fe200078e00ff */
[----:B------:R-:W-:-:S02]  /*0e90*/  IABS R67, R70 ;  /* 0x0000004600437213 */ /* 0x000fc40000000000 */
[C---:B------:R-:W-:Y:S01]  /*0ea0*/  LOP3.LUT R65, R130.reuse, 0x3c, RZ, 0xfc, !PT ;  /* 0x0000003c82417812 */ /* 0x040fe200078efcff */
[----:B------:R-:W-:Y:S01]  /*0eb0*/  IMAD.MOV R5, RZ, RZ, -R5 ;  /* 0x000000ffff057224 */ /* 0x000fe200078e0a05 */
[----:B------:R-:W-:Y:S01]  /*0ec0*/  LOP3.LUT R106, R130, 0x1a, RZ, 0xfc, !PT ;  /* 0x0000001a826a7812 */ /* 0x000fe200078efcff */
[----:B------:R-:W-:Y:S01]  /*0ed0*/  IMAD.HI.U32 R6, R132, R105, RZ ;  /* 0x0000006984067227 */ /* 0x000fe200078e00ff */
[----:B------:R-:W-:Y:S02]  /*0ee0*/  LOP3.LUT R64, R130, 0x3a, RZ, 0xfc, !PT ;  /* 0x0000003a82407812 */ /* 0x000fe400078efcff */
[----:B------:R-:W-:Y:S01]  /*0ef0*/  IABS R59, R65 ;  /* 0x00000041003b7213 */ /* 0x000fe20000000000 */
[C---:B------:R-:W-:Y:S01]  /*0f00*/  IMAD R110, R128.reuse, R8, R13 ;  /* 0x00000008806e7224 */ /* 0x040fe200078e020d */
[----:B------:R-:W-:Y:S01]  /*0f10*/  IABS R13, R102 ;  /* 0x00000066000d7213 */ /* 0x000fe20000000000 */
[----:B------:R-:W-:Y:S01]  /*0f20*/  IMAD.MOV R9, RZ, RZ, -R9 ;  /* 0x000000ffff097224 */ /* 0x000fe200078e0a09 */
[----:B------:R-:W-:Y:S01]  /*0f30*/  IABS R93, R106 ;  /* 0x0000006a005d7213 */ /* 0x000fe20000000000 */
[----:B------:R-:W-:Y:S01]  /*0f40*/  IMAD R109, R128, R5, R109 ;  /* 0x00000005806d7224 */ /* 0x000fe200078e026d */
[C---:B------:R-:W-:Y:S01]  /*0f50*/  LOP3.LUT R92, R130.reuse, 0x24, RZ, 0xfc, !PT ;  /* 0x00000024825c7812 */ /* 0x040fe200078efcff */
[----:B------:R-:W-:Y:S01]  /*0f60*/  IMAD.MOV R6, RZ, RZ, -R6 ;  /* 0x000000ffff067224 */ /* 0x000fe200078e0a06 */
[----:B------:R-:W-:Y:S01]  /*0f70*/  LOP3.LUT R58, R130, 0x42, RZ, 0xfc, !PT ;  /* 0x00000042823a7812 */ /* 0x000fe200078efcff */
[----:B------:R-:W-:Y:S01]  /*0f80*/  IMAD.HI.U32 R5, R132, R11, RZ ;  /* 0x0000000b84057227 */ /* 0x000fe200078e00ff */
[----:B------:R-:W-:-:S02]  /*0f90*/  IABS R83, R92 ;  /* 0x0000005c00537213 */ /* 0x000fc40000000000 */
[----:B------:R-:W-:Y:S01]  /*0fa0*/  LOP3.LUT R53, R130, 0x46, RZ, 0xfc, !PT ;  /* 0x0000004682357812 */ /* 0x000fe200078efcff */
[C---:B------:R-:W-:Y:S01]  /*0fb0*/  IMAD R99, R128.reuse, R9, R99 ;  /* 0x0000000980637224 */ /* 0x040fe200078e0263 */
[----:B------:R-:W-:Y:S01]  /*0fc0*/  IABS R51, R58 ;  /* 0x0000003a00337213 */ /* 0x000fe20000000000 */
[----:B------:R-:W-:Y:S01]  /*0fd0*/  IMAD R105, R128, R6, R105 ;  /* 0x0000000680697224 */ /* 0x000fe200078e0269 */
[----:B------:R-:W-:Y:S01]  /*0fe0*/  LOP3.LUT R52, R130, 0x48, RZ, 0xfc, !PT ;  /* 0x0000004882347812 */ /* 0x000fe200078efcff */
[----:B------:R-:W-:Y:S01]  /*0ff0*/  IMAD.HI.U32 R9, R132, R13, RZ ;  /* 0x0000000d84097227 */ /* 0x000fe200078e00ff */
[C---:B------:R-:W-:Y:S02]  /*1000*/  LOP3.LUT R75, R130.reuse, 0x38, RZ, 0xfc, !PT ;  /* 0x00000038824b7812 */ /* 0x040fe400078efcff */
[----:B------:R-:W-:Y:S01]  /*1010*/  IABS R49, R52 ;  /* 0x0000003400317213 */ /* 0x000fe20000000000 */
[----:B------:R-:W-:Y:S01]  /*1020*/  IMAD.MOV R5, RZ, RZ, -R5 ;  /* 0x000000ffff057224 */ /* 0x000fe200078e0a05 */
[----:B------:R-:W-:Y:S01]  /*1030*/  LOP3.LUT R45, R130, 0x50, RZ, 0xfc, !PT ;  /* 0x00000050822d7812 */ /* 0x000fe200078efcff */
[----:B------:R-:W-:Y:S01]  /*1040*/  IMAD.HI.U32 R6, R132, R97, RZ ;  /* 0x0000006184067227 */ /* 0x000fe200078e00ff */
[----:B------:R-:W-:-:S02]  /*1050*/  LOP3.LUT R69, R130, 0x36, RZ, 0xfc, !PT ;  /* 0x0000003682457812 */ /* 0x000fc400078efcff */
[----:B------:R-:W-:Y:S01]  /*1060*/  IABS R33, R45 ;  /* 0x0000002d00217213 */ /* 0x000fe20000000000 */
[----:B------:R-:W-:Y:S01]  /*1070*/  IMAD.MOV R9, RZ, RZ, -R9 ;  /* 0x000000ffff097224 */ /* 0x000fe200078e0a09 */
[----:B------:R-:W-:Y:S01]  /*1080*/  IABS R63, R69 ;  /* 0x00000045003f7213 */ /* 0x000fe20000000000 */
[----:B------:R-:W-:Y:S01]  /*1090*/  IMAD R98, R128, R5, R11 ;  /* 0x0000000580627224 */ /* 0x000fe200078e020b */
[----:B------:R-:W-:Y:S01]  /*10a0*/  IABS R11, R91 ;  /* 0x0000005b000b7213 */ /* 0x000fe20000000000 */
[----:B------:R-:W-:Y:S01]  /*10b0*/  IMAD.MOV R6, RZ, RZ, -R6 ;  /* 0x000000ffff067224 */ /* 0x000fe200078e0a06 */
[----:B------:R-:W-:Y:S01]  /*10c0*/  LEA R4, R4, UR4, 0x9 ;  /* 0x0000000404047c11 */ /* 0x000fe2000f8e48ff */
[----:B------:R-:W-:Y:S01]  /*10d0*/  IMAD.HI.U32 R8, R132, R103, RZ ;  /* 0x0000006784087227 */ /* 0x000fe200078e00ff */
[C---:B------:R-:W-:Y:S01]  /*10e0*/  LOP3.LUT R57, R130.reuse, 0x40, RZ, 0xfc, !PT ;  /* 0x0000004082397812 */ /* 0x040fe200078efcff */
[----:B------:R-:W-:Y:S01]  /*10f0*/  USHF.L.U32 UR4, UR8, 0x15, URZ ;  /* 0x0000001508047899 */ /* 0x000fe200080006ff */
[----:B------:R-:W-:Y:S01]  /*1100*/  LOP3.LUT R48, R130, 0x4c, RZ, 0xfc, !PT ;  /* 0x0000004c82307812 */ /* 0x000fe200078efcff */
[C---:B------:R-:W-:Y:S01]  /*1110*/  IMAD R96, R128.reuse, R9, R13 ;  /* 0x0000000980607224 */ /* 0x040fe200078e020d */
[----:B------:R-:W-:Y:S01]  /*1120*/  IABS R13, R84 ;  /* 0x00000054000d7213 */ /* 0x000fe20000000000 */
[----:B------:R-:W-:Y:S01]  /*1130*/  IMAD R97, R128, R6, R97 ;  /* 0x0000000680617224 */ /* 0x000fe200078e0261 */
[C---:B------:R-:W-:Y:S01]  /*1140*/  LOP3.LUT R55, R130.reuse, 0x4a, RZ, 0xfc, !PT ;  /* 0x0000004a82377812 */ /* 0x040fe200078efcff */
[----:B------:R-:W-:Y:S01]  /*1150*/  IMAD.MOV R8, RZ, RZ, -R8 ;  /* 0x000000ffff087224 */ /* 0x000fe200078e0a08 */
[----:B------:R-:W-:Y:S01]  /*1160*/  LOP3.LUT R44, R130, 0x54, RZ, 0xfc, !PT ;  /* 0x00000054822c7812 */ /* 0x000fe200078efcff */
[----:B------:R-:W-:Y:S01]  /*1170*/  IMAD.HI.U32 R6, R132, R11, RZ ;  /* 0x0000000b84067227 */ /* 0x000fe200078e00ff */
[----:B------:R-:W-:Y:S01]  /*1180*/  IABS R41, R55 ;  /* 0x0000003700297213 */ /* 0x000fe20000000000 */
[----:B------:R-:W-:Y:S01]  /*1190*/  ULOP3.LUT UR4, UR4, 0x600000, URZ, 0xc0, !UPT ;  /* 0x0060000004047892 */ /* 0x000fe2000f8ec0ff */
[----:B------:R-:W-:Y:S01]  /*11a0*/  LOP3.LUT R61, R130, 0x44, RZ, 0xfc, !PT ;  /* 0x00000044823d7812 */ /* 0x000fe200078efcff */
[----:B------:R-:W-:Y:S01]  /*11b0*/  IMAD R103, R128, R8, R103 ;  /* 0x0000000880677224 */ /* 0x000fe200078e0267 */
[----:B------:R-:W-:Y:S01]  /*11c0*/  LOP3.LUT R42, R130, 0x52, RZ, 0xfc, !PT ;  /* 0x00000052822a7812 */ /* 0x000fe200078efcff */
[----:B------:R-:W-:Y:S01]  /*11d0*/  IMAD.HI.U32 R9, R132, R13, RZ ;  /* 0x0000000d84097227 */ /* 0x000fe200078e00ff */
[----:B------:R-:W-:-:S02]  /*11e0*/  IABS R47, R61 ;  /* 0x0000003d002f7213 */ /* 0x000fc40000000000 */
[----:B------:R-:W-:Y:S01]  /*11f0*/  IABS R35, R42 ;  /* 0x0000002a00237213 */ /* 0x000fe20000000000 */
[----:B------:R-:W-:Y:S01]  /*1200*/  IMAD.MOV R6, RZ, RZ, -R6 ;  /* 0x000000ffff067224 */ /* 0x000fe200078e0a06 */
[----:B------:R-:W-:Y:S01]  /*1210*/  LOP3.LUT R39, R130, 0x56, RZ, 0xfc, !PT ;  /* 0x0000005682277812 */ /* 0x000fe200078efcff */
[----:B------:R-:W-:Y:S01]  /*1220*/  IMAD.HI.U32 R8, R132, R95, RZ ;  /* 0x0000005f84087227 */ /* 0x000fe200078e00ff */
[C---:B------:R-:W-:Y:S02]  /*1230*/  LOP3.LUT R37, R130.reuse, 0x5a, RZ, 0xfc, !PT ;  /* 0x0000005a82257812 */ /* 0x040fe400078efcff */
[----:B------:R-:W-:Y:S01]  /*1240*/  LOP3.LUT R38, R130, 0x5c, RZ, 0xfc, !PT ;  /* 0x0000005c82267812 */ /* 0x000fe200078efcff */
[----:B------:R-:W-:Y:S01]  /*1250*/  IMAD.HI.U32 R5, R132, R89, RZ ;  /* 0x0000005984057227 */ /* 0x000fe200078e00ff */
[----:B------:R-:W-:Y:S02]  /*1260*/  LOP3.LUT R34, R130, 0x58, RZ, 0xfc, !PT ;  /* 0x0000005882227812 */ /* 0x000fe400078efcff */
[----:B------:R-:W-:Y:S01]  /*1270*/  IABS R25, R38 ;  /* 0x0000002600197213 */ /* 0x000fe20000000000 */
[----:B------:R-:W-:Y:S01]  /*1280*/  IMAD.MOV R9, RZ, RZ, -R9 ;  /* 0x000000ffff097224 */ /* 0x000fe200078e0a09 */
[----:B------:R-:W-:Y:S01]  /*1290*/  IABS R29, R34 ;  /* 0x00000022001d7213 */ /* 0x000fe20000000000 */
[----:B------:R-:W-:Y:S01]  /*12a0*/  IMAD R88, R128, R6, R11 ;  /* 0x0000000680587224 */ /* 0x000fe200078e020b */
[----:B------:R-:W-:Y:S01]  /*12b0*/  IABS R11, R90 ;  /* 0x0000005a000b7213 */ /* 0x000fe20000000000 */
[----:B------:R-:W-:Y:S01]  /*12c0*/  IMAD.MOV R8, RZ, RZ, -R8 ;  /* 0x000000ffff087224 */ /* 0x000fe200078e0a08 */
[C---:B------:R-:W-:Y:S01]  /*12d0*/  LOP3.LUT R162, R130.reuse, 0x66, RZ, 0xfc, !PT ;  /* 0x0000006682a27812 */ /* 0x040fe200078efcff */
[----:B------:R-:W-:Y:S01]  /*12e0*/  IMAD.MOV R5, RZ, RZ, -R5 ;  /* 0x000000ffff057224 */ /* 0x000fe200078e0a05 */
[----:B------:R-:W-:Y:S01]  /*12f0*/  LOP3.LUT R30, R130, 0x60, RZ, 0xfc, !PT ;  /* 0x00000060821e7812 */ /* 0x000fe200078efcff */
[C---:B------:R-:W-:Y:S01]  /*1300*/  IMAD R78, R128.reuse, R9, R13 ;  /* 0x00000009804e7224 */ /* 0x040fe200078e020d */
[----:B------:R-:W-:Y:S01]  /*1310*/  IABS R13, R85 ;  /* 0x00000055000d7213 */ /* 0x000fe20000000000 */
[----:B------:R-:W-:Y:S01]  /*1320*/  IMAD R95, R128, R8, R95 ;  /* 0x00000008805f7224 */ /* 0x000fe200078e025f */
[----:B------:R-:W-:Y:S01]  /*1330*/  LOP3.LUT R31, R130, 0x62, RZ, 0xfc, !PT ;  /* 0x00000062821f7812 */ /* 0x000fe200078efcff */
[----:B------:R-:W-:Y:S01]  /*1340*/  IMAD R89, R128, R5, R89 ;  /* 0x0000000580597224 */ /* 0x000fe200078e0259 */
[----:B------:R-:W-:Y:S01]  /*1350*/  LOP3.LUT R164, R130, 0x64, RZ, 0xfc, !PT ;  /* 0x0000006482a47812 */ /* 0x000fe200078efcff */
[----:B------:R-:W-:Y:S01]  /*1360*/  IMAD.HI.U32 R8, R132, R77, RZ ;  /* 0x0000004d84087227 */ /* 0x000fe200078e00ff */
[----:B------:R-:W-:-:S02]  /*1370*/  IABS R27, R30 ;  /* 0x0000001e001b7213 */ /* 0x000fc40000000000 */
[----:B------:R-:W-:Y:S01]  /*1380*/  IABS R23, R164 ;  /* 0x000000a400177213 */ /* 0x000fe20000000000 */
[----:B------:R-:W-:-:S04]  /*1390*/  IMAD.HI.U32 R5, R132, R11, RZ ;  /* 0x0000000b84057227 */ /* 0x000fc800078e00ff */
[----:B------:R-:W-:Y:S02]  /*13a0*/  IMAD.MOV R8, RZ, RZ, -R8 ;  /* 0x000000ffff087224 */ /* 0x000fe400078e0a08 */
[----:B------:R-:W-:-:S04]  /*13b0*/  IMAD.HI.U32 R6, R132, R13, RZ ;  /* 0x0000000d84067227 */ /* 0x000fc800078e00ff */
[----:B------:R-:W-:-:S04]  /*13c0*/  IMAD.HI.U32 R9, R132, R17, RZ ;  /* 0x0000001184097227 */ /* 0x000fc800078e00ff */
[----:B------:R-:W-:Y:S02]  /*13d0*/  IMAD.MOV R5, RZ, RZ, -R5 ;  /* 0x000000ffff057224 */ /* 0x000fe400078e0a05 */
[C---:B------:R-:W-:Y:S02]  /*13e0*/  IMAD R77, R128.reuse, R8, R77 ;  /* 0x00000008804d7224 */ /* 0x040fe400078e024d */
[----:B------:R-:W-:Y:S02]  /*13f0*/  IMAD.MOV R6, RZ, RZ, -R6 ;  /* 0x000000ffff067224 */ /* 0x000fe400078e0a06 */
[----:B------:R-:W-:Y:S02]  /*1400*/  IMAD.MOV R9, RZ, RZ, -R9 ;  /* 0x000000ffff097224 */ /* 0x000fe400078e0a09 */
[----:B------:R-:W-:Y:S01]  /*1410*/  IMAD R82, R128, R5, R11 ;  /* 0x0000000580527224 */ /* 0x000fe200078e020b */
[----:B------:R-:W-:Y:S01]  /*1420*/  IABS R11, R75 ;  /* 0x0000004b000b7213 */ /* 0x000fe20000000000 */
[----:B------:R-:W-:-:S04]  /*1430*/  IMAD.HI.U32 R8, R132, R71, RZ ;  /* 0x0000004784087227 */ /* 0x000fc800078e00ff */
[----:B------:R-:W-:-:S04]  /*1440*/  IMAD.HI.U32 R5, R132, R67, RZ ;  /* 0x0000004384057227 */ /* 0x000fc800078e00ff */
[C---:B------:R-:W-:Y:S01]  /*1450*/  IMAD R74, R128.reuse, R6, R13 ;  /* 0x00000006804a7224 */ /* 0x040fe200078e020d */
[----:B------:R-:W-:Y:S01]  /*1460*/  IABS R13, R64 ;  /* 0x00000040000d7213 */ /* 0x000fe20000000000 */
[----:B------:R-:W-:Y:S02]  /*1470*/  IMAD R68, R128, R9, R17 ;  /* 0x0000000980447224 */ /* 0x000fe400078e0211 */
[----:B------:R-:W-:Y:S02]  /*1480*/  IMAD.MOV R8, RZ, RZ, -R8 ;  /* 0x000000ffff087224 */ /* 0x000fe400078e0a08 */
[----:B------:R-:W-:Y:S02]  /*1490*/  IMAD.MOV R9, RZ, RZ, -R5 ;  /* 0x000000ffff097224 */ /* 0x000fe400078e0a05 */
[----:B------:R-:W-:Y:S02]  /*14a0*/  VIADD R66, R131, 0x3e ;  /* 0x0000003e83427836 */ /* 0x000fe40000000000 */
[----:B------:R-:W-:-:S04]  /*14b0*/  IMAD.HI.U32 R5, R132, R59, RZ ;  /* 0x0000003b84057227 */ /* 0x000fc800078e00ff */
[----:B------:R-:W-:-:S04]  /*14c0*/  IMAD.HI.U32 R7, R132, R93, RZ ;  /* 0x0000005d84077227 */ /* 0x000fc800078e00ff */
[C---:B------:R-:W-:Y:S02]  /*14d0*/  IMAD R71, R128.reuse, R8, R71 ;  /* 0x0000000880477224 */ /* 0x040fe400078e0247 */
[----:B------:R-:W-:Y:S01]  /*14e0*/  IMAD R67, R128, R9, R67 ;  /* 0x0000000980437224 */ /* 0x000fe200078e0243 */
[----:B------:R-:W-:Y:S01]  /*14f0*/  IABS R9, R66 ;  /* 0x0000004200097213 */ /* 0x000fe20000000000 */
[----:B------:R-:W-:-:S04]  /*1500*/  IMAD.HI.U32 R8, R132, R13, RZ ;  /* 0x0000000d84087227 */ /* 0x000fc800078e00ff */
[----:B------:R-:W-:Y:S02]  /*1510*/  IMAD.MOV R5, RZ, RZ, -R5 ;  /* 0x000000ffff057224 */ /* 0x000fe400078e0a05 */
[----:B------:R-:W-:Y:S02]  /*1520*/  IMAD.MOV R7, RZ, RZ, -R7 ;  /* 0x000000ffff077224 */ /* 0x000fe400078e0a07 */
[----:B------:R-:W-:Y:S02]  /*1530*/  IMAD.MOV R8, RZ, RZ, -R8 ;  /* 0x000000ffff087224 */ /* 0x000fe400078e0a08 */
[----:B------:R-:W-:Y:S02]  /*1540*/  IMAD R59, R128, R5, R59 ;  /* 0x00000005803b7224 */ /* 0x000fe400078e023b */
[----:B------:R-:W-:-:S04]  /*1550*/  IMAD.HI.U32 R5, R132, R9, RZ ;  /* 0x0000000984057227 */ /* 0x000fc800078e00ff */
[----:B------:R-:W-:Y:S02]  /*1560*/  IMAD R93, R128, R7, R93 ;  /* 0x00000007805d7224 */ /* 0x000fe400078e025d */
[----:B------:R-:W-:Y:S02]  /*1570*/  VIADD R79, R131, 0x2e ;  /* 0x0000002e834f7836 */ /* 0x000fe40000000000 */
[----:B------:R-:W-:-:S03]  /*1580*/  IMAD.HI.U32 R7, R132, R83, RZ ;  /* 0x0000005384077227 */ /* 0x000fc600078e00ff */
[----:B------:R-:W-:Y:S01]  /*1590*/  IABS R15, R79 ;  /* 0x0000004f000f7213 */ /* 0x000fe20000000000 */
[----:B------:R-:W-:Y:S01]  /*15a0*/  IMAD R62, R128, R8, R13 ;  /* 0x00000008803e7224 */ /* 0x000fe200078e020d */
[----:B------:R-:W-:Y:S01]  /*15b0*/  IABS R13, R53 ;  /* 0x00000035000d7213 */ /* 0x000fe20000000000 */
[----:B------:R-:W-:Y:S02]  /*15c0*/  IMAD.MOV R54, RZ, RZ, -R5 ;  /* 0x000000ffff367224 */ /* 0x000fe400078e0a05 */
[----:B------:R-:W-:-:S04]  /*15d0*/  IMAD.HI.U32 R5, R132, R51, RZ ;  /* 0x0000003384057227 */ /* 0x000fc800078e00ff */
[----:B------:R-:W-:Y:S02]  /*15e0*/  IMAD.MOV R7, RZ, RZ, -R7 ;  /* 0x000000ffff077224 */ /* 0x000fe400078e0a07 */
[----:B------:R-:W-:-:S04]  /*15f0*/  IMAD.HI.U32 R8, R132, R13, RZ ;  /* 0x0000000d84087227 */ /* 0x000fc800078e00ff */
[----:B------:R-:W-:Y:S02]  /*1600*/  IMAD.MOV R5, RZ, RZ, -R5 ;  /* 0x000000ffff057224 */ /* 0x000fe400078e0a05 */
[----:B------:R-:W-:Y:S02]  /*1610*/  IMAD R83, R128, R7, R83 ;  /* 0x0000000780537224 */ /* 0x000fe400078e0253 */
[----:B------:R-:W-:-:S04]  /*1620*/  IMAD.HI.U32 R7, R132, R15, RZ ;  /* 0x0000000f84077227 */ /* 0x000fc800078e00ff */
[----:B------:R-:W-:Y:S02]  /*1630*/  IMAD.MOV R8, RZ, RZ, -R8 ;  /* 0x000000ffff087224 */ /* 0x000fe400078e0a08 */
[----:B------:R-:W-:Y:S02]  /*1640*/  IMAD R51, R128, R5, R51 ;  /* 0x0000000580337224 */ /* 0x000fe400078e0233 */
[----:B------:R-:W-:-:S04]  /*1650*/  IMAD.HI.U32 R5, R132, R49, RZ ;  /* 0x0000003184057227 */ /* 0x000fc800078e00ff */
[----:B------:R-:W-:Y:S02]  /*1660*/  IMAD.MOV R7, RZ, RZ, -R7 ;  /* 0x000000ffff077224 */ /* 0x000fe400078e0a07 */
[C---:B------:R-:W-:Y:S01]  /*1670*/  IMAD R46, R128.reuse, R8, R13 ;  /* 0x00000008802e7224 */ /* 0x040fe200078e020d */
[----:B------:R-:W-:Y:S01]  /*1680*/  IABS R13, R31 ;  /* 0x0000001f000d7213 */ /* 0x000fe20000000000 */
[----:B------:R-:W-:Y:S02]  /*1690*/  IMAD.MOV R8, RZ, RZ, -R5 ;  /* 0x000000ffff087224 */ /* 0x000fe400078e0a05 */
[----:B------:R-:W-:Y:S02]  /*16a0*/  IMAD R76, R128, R7, R15 ;  /* 0x00000007804c7224 */ /* 0x000fe400078e020f */
[----:B------:R-:W-:-:S04]  /*16b0*/  IMAD.HI.U32 R7, R132, R11, RZ ;  /* 0x0000000b84077227 */ /* 0x000fc800078e00ff */
[----:B------:R-:W-:Y:S02]  /*16c0*/  IMAD R49, R128, R8, R49 ;  /* 0x0000000880317224 */ /* 0x000fe400078e0231 */
[----:B------:R-:W-:-:S04]  /*16d0*/  IMAD.HI.U32 R8, R132, R33, RZ ;  /* 0x0000002184087227 */ /* 0x000fc800078e00ff */
[----:B------:R-:W-:Y:S02]  /*16e0*/  IMAD.MOV R7, RZ, RZ, -R7 ;  /* 0x000000ffff077224 */ /* 0x000fe400078e0a07 */
[----:B------:R-:W-:-:S04]  /*16f0*/  IMAD.HI.U32 R6, R132, R63, RZ ;  /* 0x0000003f84067227 */ /* 0x000fc800078e00ff */
[----:B------:R-:W-:Y:S02]  /*1700*/  IMAD.MOV R8, RZ, RZ, -R8 ;  /* 0x000000ffff087224 */ /* 0x000fe400078e0a08 */
[----:B------:R-:W-:Y:S02]  /*1710*/  IMAD.IADD R12, R188, 0x1, R4 ;  /* 0x00000001bc0c7824 */ /* 0x000fe400078e0204 */
[C---:B------:R-:W-:Y:S01]  /*1720*/  IMAD R60, R128.reuse, R7, R11 ;  /* 0x00000007803c7224 */ /* 0x040fe200078e020b */
[----:B------:R-:W-:Y:S01]  /*1730*/  IABS R11, R57 ;  /* 0x00000039000b7213 */ /* 0x000fe20000000000 */
[----:B------:R-:W-:Y:S01]  /*1740*/  IMAD.MOV R6, RZ, RZ, -R6 ;  /* 0x000000ffff067224 */ /* 0x000fe200078e0a06 */
[----:B------:R2:W-:Y:S01]  /*1750*/  STL [R1+0x124], R12 ;  /* 0x0001240c01007387 */ /* 0x0005e20000100800 */
[C---:B------:R-:W-:Y:S01]  /*1760*/  IMAD R33, R128.reuse, R8, R33 ;  /* 0x0000000880217224 */ /* 0x040fe200078e0221 */
[----:B------:R-:W-:Y:S01]  /*1770*/  IABS R8, R12 ;  /* 0x0000000c00087213 */ /* 0x000fe20000000000 */
[----:B------:R-:W-:Y:S01]  /*1780*/  IMAD R63, R128, R6, R63 ;  /* 0x00000006803f7224 */ /* 0x000fe200078e023f */
[----:B------:R-:W-:Y:S01]  /*1790*/  ISETP.GE.AND P5, PT, R12, RZ, PT ;  /* 0x000000ff0c00720c */ /* 0x000fe20003fa6270 */
[----:B------:R-:W-:-:S04]  /*17a0*/  IMAD.HI.U32 R6, R132, R11, RZ ;  /* 0x0000000b84067227 */ /* 0x000fc800078e00ff */
[----:B------:R-:W-:-:S04]  /*17b0*/  IMAD.HI.U32 R3, R3, R8, RZ ;  /* 0x0000000803037227 */ /* 0x000fc800078e00ff */
[C---:B------:R-:W-:Y:S01]  /*17c0*/  IMAD R54, R128.reuse, R54, R9 ;  /* 0x0000003680367224 */ /* 0x040fe200078e0209 */
[----:B------:R-:W-:Y:S01]  /*17d0*/  IABS R9, R48 ;  /* 0x0000003000097213 */ /* 0x000fe20000000000 */
[----:B------:R-:W-:Y:S02]  /*17e0*/  IMAD.MOV R6, RZ, RZ, -R6 ;  /* 0x000000ffff067224 */ /* 0x000fe400078e0a06 */
[----:B------:R-:W-:Y:S02]  /*17f0*/  IMAD.MOV R3, RZ, RZ, -R3 ;  /* 0x000000ffff037224 */ /* 0x000fe400078e0a03 */
[----:B------:R-:W-:Y:S01]  /*1800*/  IMAD R56, R128, R6, R11 ;  /* 0x0000000680387224 */ /* 0x000fe200078e020b */
[----:B------:R-:W-:Y:S01]  /*1810*/  IABS R11, R39 ;  /* 0x00000027000b7213 */ /* 0x000fe20000000000 */
[----:B------:R-:W-:-:S04]  /*1820*/  IMAD.HI.U32 R6, R132, R9, RZ ;  /* 0x0000000984067227 */ /* 0x000fc800078e00ff */
[----:B------:R-:W-:Y:S02]  /*1830*/  IMAD R3, R2, R3, R8 ;  /* 0x0000000302037224 */ /* 0x000fe400078e0208 */
[----:B------:R-:W-:Y:S02]  /*1840*/  IMAD.MOV R6, RZ, RZ, -R6 ;  /* 0x000000ffff067224 */ /* 0x000fe400078e0a06 */
[----:B------:R-:W-:Y:S01]  /*1850*/  IMAD.HI.U32 R5, R132, R41, RZ ;  /* 0x0000002984057227 */ /* 0x000fe200078e00ff */
[----:B------:R-:W-:-:S03]  /*1860*/  ISETP.GT.U32.AND P0, PT, R2, R3, PT ;  /* 0x000000030200720c */ /* 0x000fc60003f04070 */
[C---:B------:R-:W-:Y:S01]  /*1870*/  IMAD R40, R128.reuse, R6, R9 ;  /* 0x0000000680287224 */ /* 0x040fe200078e0209 */
[----:B------:R-:W-:Y:S01]  /*1880*/  IABS R9, R44 ;  /* 0x0000002c00097213 */ /* 0x000fe20000000000 */
[----:B------:R-:W-:Y:S02]  /*1890*/  IMAD.MOV R5, RZ, RZ, -R5 ;  /* 0x000000ffff057224 */ /* 0x000fe400078e0a05 */
[----:B------:R-:W-:Y:S02]  /*18a0*/  VIADD R50, R131, 0x4e ;  /* 0x0000004e83327836 */ /* 0x000fe40000000000 */
[----:B------:R-:W-:Y:S02]  /*18b0*/  IMAD R41, R128, R5, R41 ;  /* 0x0000000580297224 */ /* 0x000fe400078e0229 */
[----:B------:R-:W-:Y:S01]  /*18c0*/  IMAD.HI.U32 R5, R132, R9, RZ ;  /* 0x0000000984057227 */ /* 0x000fe200078e00ff */
[----:B------:R-:W-:-:S03]  /*18d0*/  IABS R43, R50 ;  /* 0x00000032002b7213 */ /* 0x000fc60000000000 */
[----:B------:R-:W-:-:S04]  /*18e0*/  IMAD.HI.U32 R7, R132, R47, RZ ;  /* 0x0000002f84077227 */ /* 0x000fc800078e00ff */
[----:B------:R-:W-:Y:S02]  /*18f0*/  IMAD.MOV R5, RZ, RZ, -R5 ;  /* 0x000000ffff057224 */ /* 0x000fe400078e0a05 */
[----:B------:R-:W-:-:S04]  /*1900*/  IMAD.HI.U32 R4, R132, R35, RZ ;  /* 0x0000002384047227 */ /* 0x000fc800078e00ff */
[----:B------:R-:W-:Y:S02]  /*1910*/  @!P0 IMAD.IADD R3, R3, 0x1, -R2 ;  /* 0x0000000103038824 */ /* 0x000fe400078e0a02 */
[----:B------:R-:W-:Y:S02]  /*1920*/  IMAD.MOV R7, RZ, RZ, -R7 ;  /* 0x000000ffff077224 */ /* 0x000fe400078e0a07 */
[----:B------:R-:W-:Y:S01]  /*1930*/  IMAD R36, R128, R5, R9 ;  /* 0x0000000580247224 */ /* 0x000fe200078e0209 */
[----:B------:R-:W-:Y:S01]  /*1940*/  IABS R9, R37 ;  /* 0x0000002500097213 */ /* 0x000fe20000000000 */
[----:B------:R-:W-:Y:S01]  /*1950*/  IMAD.MOV R4, RZ, RZ, -R4 ;  /* 0x000000ffff047224 */ /* 0x000fe200078e0a04 */
[----:B------:R-:W-:Y:S01]  /*1960*/  ISETP.GT.U32.AND P0, PT, R2, R3, PT ;  /* 0x000000030200720c */ /* 0x000fe20003f04070 */
[----:B------:R-:W-:-:S04]  /*1970*/  IMAD.HI.U32 R6, R132, R11, RZ ;  /* 0x0000000b84067227 */ /* 0x000fc800078e00ff */
[----:B------:R-:W-:Y:S02]  /*1980*/  IMAD R47, R128, R7, R47 ;  /* 0x00000007802f7224 */ /* 0x000fe400078e022f */
[----:B------:R-:W-:-:S04]  /*1990*/  IMAD.HI.U32 R7, R132, R43, RZ ;  /* 0x0000002b84077227 */ /* 0x000fc800078e00ff */
[----:B------:R-:W-:Y:S02]  /*19a0*/  IMAD R35, R128, R4, R35 ;  /* 0x0000000480237224 */ /* 0x000fe400078e0223 */
[----:B------:R-:W-:Y:S02]  /*19b0*/  IMAD.MOV R6, RZ, RZ, -R6 ;  /* 0x000000ffff067224 */ /* 0x000fe400078e0a06 */
[----:B------:R-:W-:Y:S02]  /*19c0*/  VIADD R161, R131, 0x5e ;  /* 0x0000005e83a17836 */ /* 0x000fe40000000000 */
[----:B------:R-:W-:-:S04]  /*19d0*/  IMAD.HI.U32 R4, R132, R9, RZ ;  /* 0x0000000984047227 */ /* 0x000fc800078e00ff */
[----:B------:R-:W-:-:S04]  /*19e0*/  IMAD.HI.U32 R5, R132, R25, RZ ;  /* 0x0000001984057227 */ /* 0x000fc800078e00ff */
[----:B------:R-:W-:Y:S02]  /*19f0*/  IMAD.MOV R7, RZ, RZ, -R7 ;  /* 0x000000ffff077224 */ /* 0x000fe400078e0a07 */
[C---:B------:R-:W-:Y:S01]  /*1a00*/  IMAD R28, R128.reuse, R6, R11 ;  /* 0x00000006801c7224 */ /* 0x040fe200078e020b */
[----:B------:R-:W-:Y:S01]  /*1a10*/  IABS R11, R161 ;  /* 0x000000a1000b7213 */ /* 0x000fe20000000000 */
[----:B------:R-:W-:Y:S02]  /*1a20*/  IMAD.MOV R4, RZ, RZ, -R4 ;  /* 0x000000ffff047224 */ /* 0x000fe400078e0a04 */
[----:B------:R-:W-:Y:S02]  /*1a30*/  IMAD.MOV R5, RZ, RZ, -R5 ;  /* 0x000000ffff057224 */ /* 0x000fe400078e0a05 */
[----:B------:R-:W-:Y:S02]  /*1a40*/  IMAD R43, R128, R7, R43 ;  /* 0x00000007802b7224 */ /* 0x000fe400078e022b */
[----:B------:R-:W-:-:S04]  /*1a50*/  IMAD.HI.U32 R7, R132, R29, RZ ;  /* 0x0000001d84077227 */ /* 0x000fc800078e00ff */
[C---:B------:R-:W-:Y:S02]  /*1a60*/  IMAD R32, R128.reuse, R4, R9 ;  /* 0x0000000480207224 */ /* 0x040fe400078e0209 */
[----:B------:R-:W-:Y:S01]  /*1a70*/  IMAD R25, R128, R5, R25 ;  /* 0x0000000580197224 */ /* 0x000fe200078e0219 */
[----:B------:R-:W-:Y:S01]  /*1a80*/  IABS R5, R162 ;  /* 0x000000a200057213 */ /* 0x000fe20000000000 */
[----:B0-----:R-:W-:Y:S02]  /*1a90*/  VIADD R4, R185, 0xffffffff ;  /* 0xffffffffb9047836 */ /* 0x001fe40000000000 */
[----:B------:R-:W-:Y:S02]  /*1aa0*/  @!P0 IMAD.IADD R3, R3, 0x1, -R2 ;  /* 0x0000000103038824 */ /* 0x000fe400078e0a02 */
[----:B------:R-:W-:Y:S01]  /*1ab0*/  IMAD.HI.U32 R6, R132, R11, RZ ;  /* 0x0000000b84067227 */ /* 0x000fe200078e00ff */
[----:B------:R-:W-:-:S03]  /*1ac0*/  ISETP.GE.U32.AND P1, PT, R4, 0x7fffffc0, PT ;  /* 0x7fffffc00400780c */ /* 0x000fc60003f26070 */
[----:B------:R-:W-:Y:S02]  /*1ad0*/  VIADD R2, R185, 0xfffffffe ;  /* 0xfffffffeb9027836 */ /* 0x000fe40000000000 */
[----:B------:R-:W-:Y:S02]  /*1ae0*/  IMAD.MOV R7, RZ, RZ, -R7 ;  /* 0x000000ffff077224 */ /* 0x000fe400078e0a07 */
[----:B------:R-:W-:Y:S01]  /*1af0*/  IMAD.MOV R6, RZ, RZ, -R6 ;  /* 0x000000ffff067224 */ /* 0x000fe200078e0a06 */
[----:B------:R-:W-:Y:S01]  /*1b00*/  ISETP.GE.U32.AND P0, PT, R2, 0x7fffffbf, PT ;  /* 0x7fffffbf0200780c */ /* 0x000fe20003f06070 */
[----:B------:R-:W-:Y:S02]  /*1b10*/  IMAD R29, R128, R7, R29 ;  /* 0x00000007801d7224 */ /* 0x000fe400078e021d */
[----:B------:R-:W-:-:S04]  /*1b20*/  IMAD.HI.U32 R4, R132, R5, RZ ;  /* 0x0000000584047227 */ /* 0x000fc800078e00ff */
[----:B------:R-:W-:-:S04]  /*1b30*/  IMAD.HI.U32 R7, R132, R27, RZ ;  /* 0x0000001b84077227 */ /* 0x000fc800078e00ff */
[----:B------:R-:W-:-:S04]  /*1b40*/  IMAD.HI.U32 R8, R132, R13, RZ ;  /* 0x0000000d84087227 */ /* 0x000fc800078e00ff */
[----:B------:R-:W-:-:S04]  /*1b50*/  IMAD.HI.U32 R2, R132, R23, RZ ;  /* 0x0000001784027227 */ /* 0x000fc800078e00ff */
[----:B------:R-:W-:Y:S02]  /*1b60*/  IMAD R26, R128, R6, R11 ;  /* 0x00000006801a7224 */ /* 0x000fe400078e020b */
[----:B------:R-:W-:Y:S02]  /*1b70*/  VIADD R6, R185, 0xfffffffd ;  /* 0xfffffffdb9067836 */ /* 0x000fe40000000000 */
[----:B------:R-:W-:Y:S02]  /*1b80*/  IMAD.MOV R4, RZ, RZ, -R4 ;  /* 0x000000ffff047224 */ /* 0x000fe400078e0a04 */
[----:B------:R-:W-:Y:S01]  /*1b90*/  IMAD.MOV R7, RZ, RZ, -R7 ;  /* 0x000000ffff077224 */ /* 0x000fe200078e0a07 */
[----:B------:R-:W-:Y:S01]  /*1ba0*/  ISETP.GE.U32.AND P4, PT, R6, 0x7fffffbe, PT ;  /* 0x7fffffbe0600780c */ /* 0x000fe20003f86070 */
[----:B------:R-:W-:Y:S02]  /*1bb0*/  IMAD.MOV R8, RZ, RZ, -R8 ;  /* 0x000000ffff087224 */ /* 0x000fe400078e0a08 */
[----:B------:R-:W-:-:S02]  /*1bc0*/  IMAD.MOV R2, RZ, RZ, -R2 ;  /* 0x000000ffff027224 */ /* 0x000fc400078e0a02 */
[----:B------:R-:W-:Y:S01]  /*1bd0*/  @!P5 IMAD.MOV R3, RZ, RZ, -R3 ;  /* 0x000000ffff03d224 */ /* 0x000fe200078e0a03 */
[----:B------:R-:W-:Y:S01]  /*1be0*/  @!P2 LOP3.LUT R3, RZ, R18, RZ, 0x33, !PT ;  /* 0x00000012ff03a212 */ /* 0x000fe200078e33ff */
[C---:B------:R-:W-:Y:S02]  /*1bf0*/  IMAD R24, R128.reuse, R4, R5 ;  /* 0x0000000480187224 */ /* 0x040fe400078e0205 */
[C---:B------:R-:W-:Y:S02]  /*1c00*/  IMAD R27, R128.reuse, R7, R27 ;  /* 0x00000007801b7224 */ /* 0x040fe400078e021b */
[C---:B------:R-:W-:Y:S02]  /*1c10*/  IMAD R22, R128.reuse, R8, R13 ;  /* 0x0000000880167224 */ /* 0x040fe400078e020d */
[----:B------:R-:W-:Y:S02]  /*1c20*/  IMAD R23, R128, R2, R23 ;  /* 0x0000000280177224 */ /* 0x000fe400078e0217 */
[----:B------:R-:W-:Y:S01]  /*1c30*/  VIADD R4, R185, 0xfffffffc ;  /* 0xfffffffcb9047836 */ /* 0x000fe20000000000 */
[----:B-12-4-:R-:W-:Y:S06]  /*1c40*/  BRA.U UP0, `(.L_x_5) ;  /* 0x0000000100187547 */ /* 0x016fec000b800000 */
[----:B------:R-:W-:Y:S01]  /*1c50*/  ELECT P2, URZ, PT ;  /* 0x0000000000ff782f */ /* 0x000fe20003840000 */
[----:B------:R-:W-:Y:S01]  /*1c60*/  IMAD.MOV.U32 R2, RZ, RZ, 0x1 ;  /* 0x00000001ff027424 */ /* 0x000fe200078e00ff */
[----:B------:R-:W-:Y:S01]  /*1c70*/  UMOV UR6, 0x40 ;  /* 0x0000004000067882 */ /* 0x000fe20000000000 */
[----:B------:R-:W-:Y:S01]  /*1c80*/  UVIRTCOUNT.DEALLOC.SMPOOL 0x80 ;  /* 0x000000800000784c */ /* 0x000fe20000000000 */
[----:B------:R-:W-:-:S09]  /*1c90*/  ULEA UR6, UR5, UR6, 0x18 ;  /* 0x0000000605067291 */ /* 0x000fd2000f8ec0ff */
[----:B------:R0:W-:Y:S03]  /*1ca0*/  @P2 STS.U8 [UR6], R2 ;  /* 0x00000002ff002988 */ /* 0x0001e60008000006 */
.L_x_5:
[----:B------:R-:W-:Y:S01]  /*1cb0*/  UIADD3 UR14, UPT, UPT, UR12, UR4, URZ ;  /* 0x000000040c0e7290 */ /* 0x000fe2000fffe0ff */
[----:B------:R-:W-:Y:S01]  /*1cc0*/  IMAD R183, R3, UR9, RZ ;  /* 0x0000000903b77c24 */ /* 0x000fe2000f8e02ff */
[----:B------:R-:W-:Y:S01]  /*1cd0*/  VOTEU.ALL UP1, P3 ;  /* 0x0000000000ff7886 */ /* 0x000fe20001820000 */
[----:B------:R-:W-:Y:S01]  /*1ce0*/  UIADD3 UR10, UPT, UPT, UR13, 0x8000, URZ ;  /* 0x000080000d0a7890 */ /* 0x000fe2000fffe0ff */
[----:B0-----:R-:W-:Y:S01]  /*1cf0*/  VIADD R2, R185, 0xfffffffb ;  /* 0xfffffffbb9027836 */ /* 0x001fe20000000000 */
[----:B------:R-:W-:Y:S01]  /*1d00*/  VOTEU.ALL UP2, P3 ;  /* 0x0000000000ff7886 */ /* 0x000fe20001840000 */
[----:B------:R-:W-:Y:S02]  /*1d10*/  SHF.R.S32.HI R184, RZ, 0x1f, R183 ;  /* 0x0000001fffb87819 */ /* 0x000fe400000114b7 */
[----:B------:R-:W-:Y:S01]  /*1d20*/  ISETP.GE.U32.AND P2, PT, R4, 0x7fffffbd, PT ;  /* 0x7fffffbd0400780c */ /* 0x000fe20003f46070 */
[----:B------:R-:W-:Y:S01]  /*1d30*/  STTM.x128 tmem[UR14], RZ ;  /* 0x000000ff000079ed */ /* 0x000fe200083c000e */
[----:B------:R-:W0:Y:S01]  /*1d40*/  FENCE.VIEW.ASYNC.T ;  /* 0x00000000000073c6 */ /* 0x000e220000000200 */
[----:B------:R-:W-:-:S04]  /*1d50*/  @!UP1 UIADD3 UR4, UPT, UPT, -UR7, 0x100000, URZ ;  /* 0x0010000007049890 */ /* 0x000fc8000fffe1ff */
[----:B------:R-:W-:Y:S02]  /*1d60*/  @!UP1 USHF.L.U32 UR5, UR4, 0xb, URZ ;  /* 0x0000000b04059899 */ /* 0x000fe400080006ff */
[----:B------:R-:W-:Y:S01]  /*1d70*/  @!UP1 USHF.L.U32 UR4, UR4, 0x1, URZ ;  /* 0x0000000104049899 */ /* 0x000fe200080006ff */
[----:B0-----:R-:W-:Y:S01]  /*1d80*/  BAR.SYNC.DEFER_BLOCKING 0x0 ;  /* 0x0000000000007b1d */ /* 0x001fe20000010000 */
[----:B------:R-:W-:Y:S02]  /*1d90*/  IADD3 R20, P6, PT, R183, UR20, RZ ;  /* 0x00000014b7147c10 */ /* 0x000fe4000ffde0ff */
[----:B------:R-:W-:Y:S02]  /*1da0*/  SHF.R.S32.HI R7, RZ, 0x1f, R122 ;  /* 0x0000001fff077819 */ /* 0x000fe4000001147a */
[----:B------:R-:W-:Y:S01]  /*1db0*/  IADD3.X R21, PT, PT, R184, UR21, RZ, P6, !PT ;  /* 0x00000015b8157c10 */ /* 0x000fe2000b7fe4ff */
[----:B------:R-:W-:Y:S01]  /*1dc0*/  IMAD.SHL.U32 R6, R122, 0x2, RZ ;  /* 0x000000027a067824 */ /* 0x000fe200078e00ff */
[----:B------:R-:W-:Y:S01]  /*1dd0*/  IADD3 R4, P6, PT, R20, R122, RZ ;  /* 0x0000007a14047210 */ /* 0x000fe20007fde0ff */
[----:B------:R-:W-:Y:S01]  /*1de0*/  STL [R1+0x120], R7 ;  /* 0x0001200701007387 */ /* 0x000fe20000100800 */
[----:B------:R-:W-:-:S02]  /*1df0*/  PRMT R175, RZ, 0x7610, R175 ;  /* 0x00007610ffaf7816 */ /* 0x000fc400000000af */
[----:B------:R-:W-:Y:S02]  /*1e00*/  PRMT R176, RZ, 0x7610, R176 ;  /* 0x00007610ffb07816 */ /* 0x000fe400000000b0 */
[----:B------:R-:W-:Y:S02]  /*1e10*/  PRMT R177, RZ, 0x7610, R177 ;  /* 0x00007610ffb17816 */ /* 0x000fe400000000b1 */
[----:B------:R-:W-:Y:S02]  /*1e20*/  PRMT R178, RZ, 0x7610, R178 ;  /* 0x00007610ffb27816 */ /* 0x000fe400000000b2 */
[----:B------:R-:W-:Y:S02]  /*1e30*/  PRMT R179, RZ, 0x7610, R179 ;  /* 0x00007610ffb37816 */ /* 0x000fe400000000b3 */
[----:B------:R-:W-:Y:S01]  /*1e40*/  PRMT R181, RZ, 0x7610, R181 ;  /* 0x00007610ffb57816 */ /* 0x000fe200000000b5 */
[C---:B------:R-:W-:Y:S01]  /*1e50*/  VIADD R9, R185.reuse, 0xffffffca ;  /* 0xffffffcab9097836 */ /* 0x040fe20000000000 */
[----:B------:R-:W-:Y:S01]  /*1e60*/  ISETP.GE.U32.AND P5, PT, R2, 0x7fffffbc, PT ;  /* 0x7fffffbc0200780c */ /* 0x000fe20003fa6070 */
[----:B------:R-:W-:-:S02]  /*1e70*/  VIADD R12, R185, 0xffffffc5 ;  /* 0xffffffc5b90c7836 */ /* 0x000fc40000000000 */
[C---:B------:R-:W-:Y:S01]  /*1e80*/  VIADD R13, R185.reuse, 0xffffffc6 ;  /* 0xffffffc6b90d7836 */ /* 0x040fe20000000000 */
[----:B------:R-:W0:Y:S02]  /*1e90*/  FENCE.VIEW.ASYNC.S ;  /* 0x00000000000073c6 */ /* 0x000e240000000000 */
[----:B0-----:R0:W1:Y:S02]  /*1ea0*/  @!UP2 SYNCS.EXCH.64 URZ, [UR10], UR4 ;  /* 0x000000040affa5b2 */ /* 0x0010640008000100 */
[----:B-1----:R-:W-:Y:S01]  /*1eb0*/  BAR.SYNC.DEFER_BLOCKING 0x0 ;  /* 0x0000000000007b1d */ /* 0x002fe20000010000 */
[----:B------:R-:W-:Y:S02]  /*1ec0*/  VIADD R2, R185, 0xfffffffa ;  /* 0xfffffffab9027836 */ /* 0x000fe40000000000 */
[----:B------:R-:W-:Y:S01]  /*1ed0*/  IMAD.X R5, R7, 0x1, R21, P6 ;  /* 0x0000000107057824 */ /* 0x000fe200030e0615 */
[----:B------:R-:W-:Y:S01]  /*1ee0*/  SHF.R.S32.HI R3, RZ, 0x1f, R6 ;  /* 0x0000001fff037819 */ /* 0x000fe20000011406 */
[----:B------:R-:W-:-:S02]  /*1ef0*/  VIADD R17, R185, 0xffffffc2 ;  /* 0xffffffc2b9117836 */ /* 0x000fc40000000000 */
[C---:B------:R-:W-:Y:S01]  /*1f00*/  VIADD R16, R185.reuse, 0xffffffc3 ;  /* 0xffffffc3b9107836 */ /* 0x040fe20000000000 */
[----:B------:R1:W-:Y:S01]  /*1f10*/  STL [R1+0x11c], R6 ;  /* 0x00011c0601007387 */ /* 0x0003e20000100800 */
[C---:B------:R-:W-:Y:S02]  /*1f20*/  VIADD R72, R185.reuse, 0xffffffdd ;  /* 0xffffffddb9487836 */ /* 0x040fe40000000000 */
[C---:B------:R-:W-:Y:S01]  /*1f30*/  VIADD R87, R185.reuse, 0xffffffde ;  /* 0xffffffdeb9577836 */ /* 0x040fe20000000000 */
[----:B------:R2:W-:Y:S01]  /*1f40*/  STL [R1+0x220], R3 ;  /* 0x0002200301007387 */ /* 0x0005e20000100800 */
[C---:B------:R-:W-:Y:S02]  /*1f50*/  VIADD R117, R185.reuse, 0xffffffd9 ;  /* 0xffffffd9b9757836 */ /* 0x040fe40000000000 */
[C---:B------:R-:W-:Y:S02]  /*1f60*/  VIADD R134, R185.reuse, 0xffffffda ;  /* 0xffffffdab9867836 */ /* 0x040fe40000000000 */
[C---:B------:R-:W-:Y:S01]  /*1f70*/  VIADD R135, R185.reuse, 0xffffffd4 ;  /* 0xffffffd4b9877836 */ /* 0x040fe20000000000 */
[----:B-1----:R-:W-:Y:S01]  /*1f80*/  IADD3 R6, P6, PT, R6, R20, RZ ;  /* 0x0000001406067210 */ /* 0x002fe20007fde0ff */
[----:B------:R-:W-:-:S02]  /*1f90*/  VIADD R138, R185, 0xffffffd6 ;  /* 0xffffffd6b98a7836 */ /* 0x000fc40000000000 */
[C---:B------:R-:W-:Y:S02]  /*1fa0*/  VIADD R139, R185.reuse, 0xffffffd0 ;  /* 0xffffffd0b98b7836 */ /* 0x040fe40000000000 */
[C---:B------:R-:W-:Y:S01]  /*1fb0*/  VIADD R142, R185.reuse, 0xffffffd2 ;  /* 0xffffffd2b98e7836 */ /* 0x040fe20000000000 */
[----:B------:R-:W3:Y:S01]  /*1fc0*/  @!P1 LDG.E.U8 R175, desc[UR26][R20.64] ;  /* 0x0000001a14af9981 */ /* 0x000ee2000c1e1100 */
[----:B------:R-:W-:Y:S01]  /*1fd0*/  ISETP.GE.U32.AND P1, PT, R2, 0x7fffffbb, PT ;  /* 0x7fffffbb0200780c */ /* 0x000fe20003f26070 */
[C---:B------:R-:W-:Y:S02]  /*1fe0*/  VIADD R2, R185.reuse, 0xfffffff9 ;  /* 0xfffffff9b9027836 */ /* 0x040fe40000000000 */
[----:B------:R-:W-:Y:S01]  /*1ff0*/  VIADD R148, R185, 0xffffffd3 ;  /* 0xffffffd3b9947836 */ /* 0x000fe20000000000 */
[----:B------:R1:W4:Y:S01]  /*2000*/  @!P0 LDG.E.U8 R176, desc[UR26][R4.64] ;  /* 0x0000001a04b08981 */ /* 0x000322000c1e1100 */
[----:B------:R-:W-:Y:S01]  /*2010*/  IMAD.X R7, R3, 0x1, R21, P6 ;  /* 0x0000000103077824 */ /* 0x000fe200030e0615 */
[----:B------:R-:W-:Y:S01]  /*2020*/  ISETP.GE.U32.AND P0, PT, R2, 0x7fffffba, PT ;  /* 0x7fffffba0200780c */ /* 0x000fe20003f06070 */
[----:B--2---:R-:W-:Y:S01]  /*2030*/  VIADD R3, R185, 0xfffffff8 ;  /* 0xfffffff8b9037836 */ /* 0x004fe20000000000 */
[----:B------:R-:W-:Y:S01]  /*2040*/  PRMT R182, RZ, 0x7610, R182 ;  /* 0x00007610ffb67816 */ /* 0x000fe200000000b6 */
[----:B------:R-:W-:Y:S01]  /*2050*/  IMAD R189, R122, 0x7, RZ ;  /* 0x000000077abd7824 */ /* 0x000fe200078e02ff */
[----:B------:R2:W5:Y:S01]  /*2060*/  @!P4 LDG.E.U8 R177, desc[UR26][R6.64] ;  /* 0x0000001a06b1c981 */ /* 0x000562000c1e1100 */
[----:B------:R-:W-:-:S02]  /*2070*/  PRMT R180, RZ, 0x7610, R180 ;  /* 0x00007610ffb47816 */ /* 0x000fc400000000b4 */
[----:B------:R-:W-:Y:S01]  /*2080*/  PRMT R174, RZ, 0x7610, R174 ;  /* 0x00007610ffae7816 */ /* 0x000fe200000000ae */
[----:B-1----:R-:W-:Y:S01]  /*2090*/  IMAD R4, R122, 0x3, RZ ;  /* 0x000000037a047824 */ /* 0x002fe200078e02ff */
[----:B------:R-:W-:Y:S02]  /*20a0*/  ISETP.GE.U32.AND P4, PT, R3, 0x7fffffb9, PT ;  /* 0x7fffffb90300780c */ /* 0x000fe40003f86070 */
[----:B------:R-:W-:Y:S02]  /*20b0*/  PRMT R173, RZ, 0x7610, R173 ;  /* 0x00007610ffad7816 */ /* 0x000fe400000000ad */
[----:B------:R-:W-:Y:S01]  /*20c0*/  PRMT R172, RZ, 0x7610, R172 ;  /* 0x00007610ffac7816 */ /* 0x000fe200000000ac */
[----:B------:R1:W-:Y:S01]  /*20d0*/  STL [R1+0x118], R4 ;  /* 0x0001180401007387 */ /* 0x0003e20000100800 */
[----:B------:R-:W-:Y:S02]  /*20e0*/  SHF.R.S32.HI R5, RZ, 0x1f, R4 ;  /* 0x0000001fff057819 */ /* 0x000fe40000011404 */
[----:B------:R-:W-:-:S02]  /*20f0*/  PRMT R171, RZ, 0x7610, R171 ;  /* 0x00007610ffab7816 */ /* 0x000fc400000000ab */
[----:B------:R-:W-:Y:S02]  /*2100*/  PRMT R170, RZ, 0x7610, R170 ;  /* 0x00007610ffaa7816 */ /* 0x000fe400000000aa */
[----:B------:R-:W-:Y:S02]  /*2110*/  PRMT R169, RZ, 0x7610, R169 ;  /* 0x00007610ffa97816 */ /* 0x000fe400000000a9 */
[----:B------:R-:W-:Y:S02]  /*2120*/  PRMT R167, RZ, 0x7610, R167 ;  /* 0x00007610ffa77816 */ /* 0x000fe400000000a7 */
[----:B------:R-:W-:Y:S02]  /*2130*/  PRMT R168, RZ, 0x7610, R168 ;  /* 0x00007610ffa87816 */ /* 0x000fe400000000a8 */
[----:B------:R-:W-:Y:S02]  /*2140*/  PRMT R163, RZ, 0x7610, R163 ;  /* 0x00007610ffa37816 */ /* 0x000fe400000000a3 */
[----:B------:R-:W-:-:S02]  /*2150*/  PRMT R166, RZ, 0x7610, R166 ;  /* 0x00007610ffa67816 */ /* 0x000fc400000000a6 */
[----:B------:R-:W-:Y:S02]  /*2160*/  PRMT R165, RZ, 0x7610, R165 ;  /* 0x00007610ffa57816 */ /* 0x000fe400000000a5 */
[----:B------:R-:W-:Y:S01]  /*2170*/  PRMT R160, RZ, 0x7610, R160 ;  /* 0x00007610ffa07816 */ /* 0x000fe200000000a0 */
[----:B------:R-:W-:Y:S01]  /*2180*/  IMAD R190, R122, 0x27, RZ ;  /* 0x000000277abe7824 */ /* 0x000fe200078e02ff */
[-C--:B------:R-:W-:Y:S01]  /*2190*/  IADD3 R2, P6, PT, R4, R20.reuse, RZ ;  /* 0x0000001404027210 */ /* 0x080fe20007fde0ff */
[C---:B-1----:R-:W-:Y:S01]  /*21a0*/  IMAD.SHL.U32 R4, R122.reuse, 0x4, RZ ;  /* 0x000000047a047824 */ /* 0x042fe200078e00ff */
[----:B------:R1:W-:Y:S01]  /*21b0*/  STL [R1+0x21c], R5 ;  /* 0x00021c0501007387 */ /* 0x0003e20000100800 */
[----:B------:R-:W0:Y:S02]  /*21c0*/  LDCU UR6, c[0x0][0x3b0] ;  /* 0x00007600ff0677ac */ /* 0x000e240008000800 */
[----:B------:R-:W-:Y:S01]  /*21d0*/  IMAD.X R3, R5, 0x1, R21, P6 ;  /* 0x0000000105037824 */ /* 0x000fe200030e0615 */
[----:B------:R1:W-:Y:S01]  /*21e0*/  STL [R1+0x114], R4 ;  /* 0x0001140401007387 */ /* 0x0003e20000100800 */
[----:B------:R-:W-:Y:S01]  /*21f0*/  SHF.R.S32.HI R8, RZ, 0x1f, R4 ;  /* 0x0000001fff087819 */ /* 0x000fe20000011404 */
[----:B--2---:R-:W-:Y:S01]  /*2200*/  IMAD R6, R122, 0x5, RZ ;  /* 0x000000057a067824 */ /* 0x004fe200078e02ff */
[----:B------:R-:W2:Y:S01]  /*2210*/  LDCU UR17, c[0x0][0x3b0] ;  /* 0x00007600ff1177ac */ /* 0x000ea20008000800 */
[----:B------:R0:W2:Y:S01]  /*2220*/  @!P2 LDG.E.U8 R178, desc[UR26][R2.64] ;  /* 0x0000001a02b2a981 */ /* 0x0000a2000c1e1100 */
[----:B-1----:R-:W-:Y:S01]  /*2230*/  VIADD R5, R185, 0xfffffff7 ;  /* 0xfffffff7b9057836 */ /* 0x002fe20000000000 */
[----:B------:R-:W1:Y:S01]  /*2240*/  LDCU UR29, c[0x0][0x3b0] ;  /* 0x00007600ff1d77ac */ /* 0x000e620008000800 */
[----:B------:R-:W-:Y:S01]  /*2250*/  IADD3 R4, P6, PT, R4, R20, RZ ;  /* 0x0000001404047210 */ /* 0x000fe20007fde0ff */
[----:B------:R-:W1:Y:S02]  /*2260*/  LDCU UR47, c[0x0][0x3b0] ;  /* 0x00007600ff2f77ac */ /* 0x000e640008000800 */
[----:B------:R-:W-:-:S02]  /*2270*/  ISETP.GE.U32.AND P2, PT, R5, 0x7fffffb8, PT ;  /* 0x7fffffb80500780c */ /* 0x000fc40003f46070 */
[----:B------:R-:W-:Y:S01]  /*2280*/  SHF.R.S32.HI R7, RZ, 0x1f, R6 ;  /* 0x0000001fff077819 */ /* 0x000fe20000011406 */
[--C-:B------:R-:W-:Y:S01]  /*2290*/  IMAD.X R5, R8, 0x1, R21.reuse, P6 ;  /* 0x0000000108057824 */ /* 0x100fe200030e0615 */
[----:B0-----:R-:W-:Y:S01]  /*22a0*/  IADD3 R2, P6, PT, R6, R20, RZ ;  /* 0x0000001406027210 */ /* 0x001fe20007fde0ff */
[----:B------:R0:W-:Y:S01]  /*22b0*/  STL [R1+0x110], R6 ;  /* 0x0001100601007387 */ /* 0x0001e20000100800 */
[----:B------:R-:W1:Y:S03]  /*22c0*/  LDCU UR40, c[0x0][0x3b0] ;  /* 0x00007600ff2877ac */ /* 0x000e660008000800 */
[----:B------:R-:W-:Y:S01]  /*22d0*/  STL [R1+0x218], R8 ;  /* 0x0002180801007387 */ /* 0x000fe20000100800 */
[----:B------:R-:W-:Y:S01]  /*22e0*/  IMAD.X R3, R7, 0x1, R21, P6 ;  /* 0x0000000107037824 */ /* 0x000fe200030e0615 */
[----:B------:R-:W1:Y:S02]  /*22f0*/  LDCU UR54, c[0x0][0x3b0] ;  /* 0x00007600ff3677ac */ /* 0x000e640008000800 */
[----:B------:R1:W-:Y:S01]  /*2300*/  STL [R1+0x214], R7 ;  /* 0x0002140701007387 */ /* 0x0003e20000100800 */
[----:B0-----:R-:W-:Y:S01]  /*2310*/  VIADD R6, R185, 0xffffffec ;  /* 0xffffffecb9067836 */ /* 0x001fe20000000000 */
[----:B------:R-:W0:Y:S02]  /*2320*/  LDCU UR11, c[0x0][0x3b0] ;  /* 0x00007600ff0b77ac */ /* 0x000e240008000800 */
[----:B------:R-:W2:Y:S02]  /*2330*/  @!P5 LDG.E.U8 R179, desc[UR26][R4.64] ;  /* 0x0000001a04b3d981 */ /* 0x000ea4000c1e1100 */
[----:B------:R-:W-:-:S02]  /*2340*/  ISETP.GE.U32.AND P5, PT, R6, 0x7fffffad, PT ;  /* 0x7fffffad0600780c */ /* 0x000fc40003fa6070 */
[----:B------:R0:W2:Y:S01]  /*2350*/  @!P1 LDG.E.U8 R181, desc[UR26][R2.64] ;  /* 0x0000001a02b59981 */ /* 0x0000a2000c1e1100 */
[----:B------:R-:W2:Y:S01]  /*2360*/  LDCU UR31, c[0x0][0x3b0] ;  /* 0x00007600ff1f77ac */ /* 0x000ea20008000800 */
[----:B-1----:R-:W-:Y:S02]  /*2370*/  IMAD R7, R122, 0x6, RZ ;  /* 0x000000067a077824 */ /* 0x002fe400078e02ff */
[----:B------:R-:W-:Y:S01]  /*2380*/  VIADD R6, R185, 0xffffffed ;  /* 0xffffffedb9067836 */ /* 0x000fe20000000000 */
[----:B------:R-:W1:Y:S02]  /*2390*/  LDCU UR35, c[0x0][0x3b0] ;  /* 0x00007600ff2377ac */ /* 0x000e640008000800 */
[----:B------:R0:W-:Y:S01]  /*23a0*/  STL [R1+0x10c], R7 ;  /* 0x00010c0701007387 */ /* 0x0001e20000100800 */
[----:B------:R-:W-:Y:S01]  /*23b0*/  SHF.R.S32.HI R8, RZ, 0x1f, R7 ;  /* 0x0000001fff087819 */ /* 0x000fe20000011407 */
[----:B------:R-:W1:Y:S01]  /*23c0*/  LDCU UR18, c[0x0][0x3b0] ;  /* 0x00007600ff1277ac */ /* 0x000e620008000800 */
[----:B0-----:R-:W-:Y:S01]  /*23d0*/  IADD3 R2, P6, PT, R7, R20, RZ ;  /* 0x0000001407027210 */ /* 0x001fe20007fde0ff */
[C---:B------:R-:W-:Y:S01]  /*23e0*/  VIADD R4, R185.reuse, 0xffffffe8 ;  /* 0xffffffe8b9047836 */ /* 0x040fe20000000000 */
[----:B------:R-:W-:Y:S01]  /*23f0*/  ISETP.GE.U32.AND P1, PT, R6, 0x7fffffae, PT ;  /* 0x7fffffae0600780c */ /* 0x000fe20003f26070 */
[C---:B------:R-:W-:Y:S01]  /*2400*/  VIADD R6, R185.reuse, 0xffffffef ;  /* 0xffffffefb9067836 */ /* 0x040fe20000000000 */
[----:B------:R-:W0:Y:S01]  /*2410*/  LDCU UR9, c[0x0][0x3b0] ;  /* 0x00007600ff0977ac */ /* 0x000e220008000800 */
[C---:B------:R-:W-:Y:S01]  /*2420*/  VIADD R7, R185.reuse, 0xffffffee ;  /* 0xffffffeeb9077836 */ /* 0x040fe20000000000 */
[----:B------:R-:W0:Y:S01]  /*2430*/  LDCU UR53, c[0x0][0x3b0] ;  /* 0x00007600ff3577ac */ /* 0x000e220008000800 */
[----:B------:R-:W-:Y:S01]  /*2440*/  IMAD.X R3, R8, 0x1, R21, P6 ;  /* 0x0000000108037824 */ /* 0x000fe200030e0615 */
[----:B------:R-:W-:Y:S01]  /*2450*/  SEL R143, RZ, 0x1fffe, P1 ;  /* 0x0001fffeff8f7807 */ /* 0x000fe20000800000 */
[----:B------:R-:W-:Y:S01]  /*2460*/  VIADD R5, R185, 0xffffffe9 ;  /* 0xffffffe9b9057836 */ /* 0x000fe20000000000 */
[----:B------:R-:W-:Y:S01]  /*2470*/  ISETP.GE.U32.AND P6, PT, R7, 0x7fffffaf, PT ;  /* 0x7fffffaf0700780c */ /* 0x000fe20003fc6070 */
[----:B------:R-:W0:Y:S01]  /*2480*/  LDCU UR19, c[0x0][0x3b0] ;  /* 0x00007600ff1377ac */ /* 0x000e220008000800 */
[----:B------:R-:W-:Y:S01]  /*2490*/  SEL R18, RZ, 0x1, P5 ;  /* 0x00000001ff127807 */ /* 0x000fe20002800000 */
[----:B------:R0:W-:Y:S01]  /*24a0*/  STL [R1+0x210], R8 ;  /* 0x0002100801007387 */ /* 0x0001e20000100800 */
[----:B------:R-:W-:Y:S01]  /*24b0*/  ISETP.GE.U32.AND P1, PT, R4, 0x7fffffa9, PT ;  /* 0x7fffffa90400780c */ /* 0x000fe20003f26070 */
[C---:B------:R-:W-:Y:S01]  /*24c0*/  VIADD R4, R185.reuse, 0xffffffeb ;  /* 0xffffffebb9047836 */ /* 0x040fe20000000000 */
[----:B------:R-:W-:Y:S01]  /*24d0*/  ISETP.GE.U32.AND P5, PT, R6, 0x7fffffb0, PT ;  /* 0x7fffffb00600780c */ /* 0x000fe20003fa6070 */
[----:B------:R-:W-:Y:S01]  /*24e0*/  VIADD R6, R185, 0xffffffea ;  /* 0xffffffeab9067836 */ /* 0x000fe20000000000 */
[----:B------:R-:W-:Y:S01]  /*24f0*/  SEL R146, RZ, 0x4, P6 ;  /* 0x00000004ff927807 */ /* 0x000fe20003000000 */
[----:B------:R0:W2:Y:S01]  /*2500*/  @!P0 LDG.E.U8 R182, desc[UR26][R2.64] ;  /* 0x0000001a02b68981 */ /* 0x0000a2000c1e1100 */
[----:B------:R-:W-:Y:S01]  /*2510*/  ISETP.GE.U32.AND P6, PT, R5, 0x7fffffaa, PT ;  /* 0x7fffffaa0500780c */ /* 0x000fe20003fc6070 */
[----:B------:R-:W-:Y:S01]  /*2520*/  VIADD R5, R185, 0xffffffe4 ;  /* 0xffffffe4b9057836 */ /* 0x000fe20000000000 */
[----:B------:R-:W-:Y:S01]  /*2530*/  SEL R151, RZ, 0x1, P1 ;  /* 0x00000001ff977807 */ /* 0x000fe20000800000 */
[----:B------:R-:W0:Y:S01]  /*2540*/  LDCU UR24, c[0x0][0x3b0] ;  /* 0x00007600ff1877ac */ /* 0x000e220008000800 */
[----:B------:R-:W-:-:S02]  /*2550*/  SEL R147, RZ, 0x7fff8, P5 ;  /* 0x0007fff8ff937807 */ /* 0x000fc40002800000 */
[----:B------:R-:W-:Y:S01]  /*2560*/  ISETP.GE.U32.AND P1, PT, R4, 0x7fffffac, PT ;  /* 0x7fffffac0400780c */ /* 0x000fe20003f26070 */
[----:B------:R-:W-:Y:S01]  /*2570*/  VIADD R4, R185, 0xffffffe5 ;  /* 0xffffffe5b9047836 */ /* 0x000fe20000000000 */
[----:B------:R-:W-:Y:S01]  /*2580*/  ISETP.GE.U32.AND P5, PT, R6, 0x7fffffab, PT ;  /* 0x7fffffab0600780c */ /* 0x000fe20003fa6070 */
[----:B------:R-:W0:Y:S01]  /*2590*/  LDCU UR50, c[0x0][0x3b0] ;  /* 0x00007600ff3277ac */ /* 0x000e220008000800 */
[----:B------:R-:W-:Y:S02]  /*25a0*/  SEL R152, RZ, 0x1fffe, P6 ;  /* 0x0001fffeff987807 */ /* 0x000fe40003000000 */
[----:B------:R-:W-:Y:S01]  /*25b0*/  ISETP.GE.U32.AND P6, PT, R5, 0x7fffffa5, PT ;  /* 0x7fffffa50500780c */ /* 0x000fe20003fc6070 */
[C---:B------:R-:W-:Y:S01]  /*25c0*/  VIADD R5, R185.reuse, 0xffffffe7 ;  /* 0xffffffe7b9057836 */ /* 0x040fe20000000000 */
[----:B------:R-:W-:Y:S01]  /*25d0*/  SEL R149, RZ, 0x4, P5 ;  /* 0x00000004ff957807 */ /* 0x000fe20002800000 */
[C---:B------:R-:W-:Y:S01]  /*25e0*/  VIADD R6, R185.reuse, 0xffffffe6 ;  /* 0xffffffe6b9067836 */ /* 0x040fe20000000000 */
[----:B------:R-:W-:Y:S01]  /*25f0*/  ISETP.GE.U32.AND P5, PT, R4, 0x7fffffa6, PT ;  /* 0x7fffffa60400780c */ /* 0x000fe20003fa6070 */
[----:B------:R-:W-:Y:S01]  /*2600*/  VIADD R4, R185, 0xffffffe1 ;  /* 0xffffffe1b9047836 */ /* 0x000fe20000000000 */
[----:B------:R-:W-:Y:S01]  /*2610*/  SEL R155, RZ, 0x1, P6 ;  /* 0x00000001ff9b7807 */ /* 0x000fe20003000000 */
[----:B------:R-:W0:Y:S01]  /*2620*/  LDCU UR51, c[0x0][0x3b0] ;  /* 0x00007600ff3377ac */ /* 0x000e220008000800 */
[----:B------:R-:W-:-:S02]  /*2630*/  SEL R150, RZ, 0x7fff8, P1 ;  /* 0x0007fff8ff967807 */ /* 0x000fc40000800000 */
[----:B------:R-:W-:Y:S01]  /*2640*/  ISETP.GE.U32.AND P6, PT, R5, 0x7fffffa8, PT ;  /* 0x7fffffa80500780c */ /* 0x000fe20003fc6070 */
[C---:B------:R-:W-:Y:S01]  /*2650*/  VIADD R5, R185.reuse, 0xffffffe0 ;  /* 0xffffffe0b9057836 */ /* 0x040fe20000000000 */
[----:B------:R-:W-:Y:S01]  /*2660*/  ISETP.GE.U32.AND P1, PT, R6, 0x7fffffa7, PT ;  /* 0x7fffffa70600780c */ /* 0x000fe20003f26070 */
[C---:B------:R-:W-:Y:S01]  /*2670*/  VIADD R6, R185.reuse, 0xffffffe2 ;  /* 0xffffffe2b9067836 */ /* 0x040fe20000000000 */
[----:B------:R-:W-:Y:S01]  /*2680*/  SEL R156, RZ, 0x1fffe, P5 ;  /* 0x0001fffeff9c7807 */ /* 0x000fe20002800000 */
[----:B------:R-:W0:Y:S01]  /*2690*/  LDCU UR15, c[0x0][0x3b0] ;  /* 0x00007600ff0f77ac */ /* 0x000e220008000800 */
[----:B------:R-:W-:Y:S01]  /*26a0*/  ISETP.GE.U32.AND P5, PT, R4, 0x7fffffa2, PT ;  /* 0x7fffffa20400780c */ /* 0x000fe20003fa6070 */
[----:B------:R-:W-:Y:S01]  /*26b0*/  VIADD R4, R185, 0xffffffe3 ;  /* 0xffffffe3b9047836 */ /* 0x000fe20000000000 */
[----:B------:R-:W-:Y:S01]  /*26c0*/  SEL R153, RZ, 0x4, P1 ;  /* 0x00000004ff997807 */ /* 0x000fe20000800000 */
[----:B------:R-:W0:Y:S01]  /*26d0*/  LDCU UR43, c[0x0][0x3b0] ;  /* 0x00007600ff2b77ac */ /* 0x000e220008000800 */
[----:B------:R-:W-:Y:S01]  /*26e0*/  ISETP.GE.U32.AND P1, PT, R5, 0x7fffffa1, PT ;  /* 0x7fffffa10500780c */ /* 0x000fe20003f26070 */
[----:B------:R-:W-:Y:S01]  /*26f0*/  VIADD R5, R185, 0xffffffcc ;  /* 0xffffffccb9057836 */ /* 0x000fe20000000000 */
[----:B------:R-:W-:Y:S01]  /*2700*/  SEL R154, RZ, 0x7fff8, P6 ;  /* 0x0007fff8ff9a7807 */ /* 0x000fe20003000000 */
[----:B------:R-:W0:Y:S01]  /*2710*/  LDCU UR25, c[0x0][0x3b0] ;  /* 0x00007600ff1977ac */ /* 0x000e220008000800 */
[----:B------:R-:W-:-:S02]  /*2720*/  ISETP.GE.U32.AND P6, PT, R6, 0x7fffffa3, PT ;  /* 0x7fffffa30600780c */ /* 0x000fc40003fc6070 */
[----:B------:R-:W-:Y:S01]  /*2730*/  SEL R159, RZ, 0x1fffe, P5 ;  /* 0x0001fffeff9f7807 */ /* 0x000fe20002800000 */
[----:B------:R-:W1:Y:S01]  /*2740*/  LDCU UR32, c[0x0][0x3b0] ;  /* 0x00007600ff2077ac */ /* 0x000e620008000800 */
[----:B------:R-:W-:Y:S01]  /*2750*/  ISETP.GE.U32.AND P5, PT, R4, 0x7fffffa4, PT ;  /* 0x7fffffa40400780c */ /* 0x000fe20003fa6070 */
[----:B------:R-:W-:Y:S01]  /*2760*/  VIADD R4, R185, 0xffffffcd ;  /* 0xffffffcdb9047836 */ /* 0x000fe20000000000 */
[----:B------:R-:W-:Y:S01]  /*2770*/  SEL R157, RZ, 0x4, P6 ;  /* 0x00000004ff9d7807 */ /* 0x000fe20003000000 */
[----:B------:R-:W1:Y:S01]  /*2780*/  LDCU UR44, c[0x0][0x3b0] ;  /* 0x00007600ff2c77ac */ /* 0x000e620008000800 */
[----:B------:R-:W-:Y:S01]  /*2790*/  ISETP.GE.U32.AND P6, PT, R5, 0x7fffff8d, PT ;  /* 0x7fffff8d0500780c */ /* 0x000fe20003fc6070 */
[C---:B------:R-:W-:Y:S01]  /*27a0*/  VIADD R5, R185.reuse, 0xffffffce ;  /* 0xffffffceb9057836 */ /* 0x040fe20000000000 */
        /* <DEDUP_REMOVED lines=9> */
[----:B0-----:R-:W-:Y:S01]  /*2840*/  VIADD R8, R185, 0xffffffc9 ;  /* 0xffffffc9b9087836 */ /* 0x001fe20000000000 */
[----:B------:R-:W-:Y:S01]  /*2850*/  ISETP.GE.U32.AND P5, PT, R4, 0x7fffff90, PT ;  /* 0x7fffff900400780c */ /* 0x000fe20003fa6070 */
[----:B------:R-:W0:Y:S01]  /*2860*/  LDCU UR16, c[0x0][0x3b0] ;  /* 0x00007600ff1077ac */ /* 0x000e220008000800 */
[----:B------:R-:W-:-:S02]  /*2870*/  SEL R4, RZ, 0x4, P6 ;  /* 0x00000004ff047807 */ /* 0x000fc40003000000 */
[----:B------:R-:W-:Y:S01]  /*2880*/  ISETP.GE.U32.AND P6, PT, R5, 0x7fffff89, PT ;  /* 0x7fffff890500780c */ /* 0x000fe20003fc6070 */
[----:B------:R-:W0:Y:S01]  /*2890*/  LDCU UR30, c[0x0][0x3b0] ;  /* 0x00007600ff1e77ac */ /* 0x000e220008000800 */
[----:B------:R-:W-:Y:S02]  /*28a0*/  SEL R5, RZ, 0x7fff8, P5 ;  /* 0x0007fff8ff057807 */ /* 0x000fe40002800000 */
        /* <DEDUP_REMOVED lines=10> */
[----:B------:R-:W0:Y:S01]  /*2950*/  LDCU UR33, c[0x0][0x3b0] ;  /* 0x00007600ff2177ac */ /* 0x000e220008000800 */
[----:B------:R-:W-:Y:S02]  /*2960*/  ISETP.GE.U32.AND P6, PT, R9, 0x7fffff85, PT ;  /* 0x7fffff850900780c */ /* 0x000fe40003fc6070 */
        /* <DEDUP_REMOVED lines=47> */
[----:B------:R-:W-:Y:S01]  /*2c60*/  ISETP.GE.U32.AND P6, PT, R117, 0x7fffff9c, PT ;  /* 0x7fffff9c7500780c */ /* 0x000fe20003fc6070 */
[----:B------:R-:W-:Y:S01]  /*2c70*/  VIADD R117, R185, 0xffffffd5 ;  /* 0xffffffd5b9757836 */ /* 0x000fe20000000000 */
        /* <DEDUP_REMOVED lines=24> */
[----:B------:R-:W-:Y:S02]  /*2e00*/  SEL R145, RZ, 0x1fffe, P6 ;  /* 0x0001fffeff917807 */ /* 0x000fe40003000000 */
[----:B------:R-:W-:Y:S01]  /*2e10*/  ISETP.GE.U32.AND P6, PT, R117, 0x7fffffb7, PT ;  /* 0x7fffffb77500780c */ /* 0x000fe20003fc6070 */
[----:B------:R-:W-:Y:S01]  /*2e20*/  VIADD R117, R185, 0xffffffc0 ;  /* 0xffffffc0b9757836 */ /* 0x000fe20000000000 */
[----:B------:R-:W-:Y:S02]  /*2e30*/  SEL R142, RZ, 0x4, P5 ;  /* 0x00000004ff8e7807 */ /* 0x000fe40002800000 */
[----:B------:R-:W-:Y:S01]  /*2e40*/  ISETP.GE.U32.AND P5, PT, R148, 0x7fffff94, PT ;  /* 0x7fffff949400780c */ /* 0x000fe20003fa6070 */
[----:B------:R-:W-:Y:S01]  /*2e50*/  IMAD.IADD R148, R18, 0x1, R143 ;  /* 0x0000000112947824 */ /* 0x000fe200078e028f */
[----:B------:R-:W-:Y:S02]  /*2e60*/  SEL R18, RZ, 0x1, P1 ;  /* 0x00000001ff127807 */ /* 0x000fe40000800000 */
[----:B------:R-:W-:-:S02]  /*2e70*/  SEL R143, RZ, 0x7fff8, P5 ;  /* 0x0007fff8ff8f7807 */ /* 0x000fc40002800000 */
[----:B------:R-:W-:Y:S01]  /*2e80*/  ISETP.GE.U32.AND P5, PT, R117, 0x7fffff81, PT ;  /* 0x7fffff817500780c */ /* 0x000fe20003fa6070 */
[----:B------:R-:W-:-:S03]  /*2e90*/  IMAD.IADD R159, R18, 0x1, R159 ;  /* 0x00000001129f7824 */ /* 0x000fc600078e029f */
[----:B------:R-:W-:Y:S01]  /*2ea0*/  SEL R18, RZ, 0x1, P5 ;  /* 0x00000001ff127807 */ /* 0x000fe20002800000 */
[----:B------:R-:W-:-:S04]  /*2eb0*/  IMAD.IADD R6, R6, 0x1, R7 ;  /* 0x0000000106067824 */ /* 0x000fc800078e0207 */
[----:B------:R-:W-:Y:S02]  /*2ec0*/  IMAD.IADD R18, R18, 0x1, R73 ;  /* 0x0000000112127824 */ /* 0x000fe400078e0249 */
[----:B------:R-:W-:Y:S02]  /*2ed0*/  IMAD.IADD R14, R14, 0x1, R15 ;  /* 0x000000010e0e7824 */ /* 0x000fe400078e020f */
[----:B------:R-:W-:Y:S01]  /*2ee0*/  IMAD.IADD R10, R10, 0x1, R11 ;  /* 0x000000010a0a7824 */ /* 0x000fe200078e020b */
[----:B------:R-:W-:Y:S01]  /*2ef0*/  LOP3.LUT R18, R18, 0x3, RZ, 0xc0, !PT ;  /* 0x0000000312127812 */ /* 0x000fe200078ec0ff */
[----:B------:R-:W-:Y:S01]  /*2f00*/  IMAD.IADD R144, R144, 0x1, R145 ;  /* 0x0000000190907824 */ /* 0x000fe200078e0291 */
[----:B------:R-:W-:Y:S01]  /*2f10*/  LOP3.LUT R6, R6, 0x3, RZ, 0xc0, !PT ;  /* 0x0000000306067812 */ /* 0x000fe200078ec0ff */
[----:B------:R-:W-:Y:S01]  /*2f20*/  IMAD.IADD R151, R151, 0x1, R152 ;  /* 0x0000000197977824 */ /* 0x000fe200078e0298 */
[----:B------:R-:W-:Y:S01]  /*2f30*/  LOP3.LUT R14, R14, 0x3, RZ, 0xc0, !PT ;  /* 0x000000030e0e7812 */ /* 0x000fe200078ec0ff */
[----:B------:R-:W-:Y:S01]  /*2f40*/  IMAD.IADD R140, R140, 0x1, R141 ;  /* 0x000000018c8c7824 */ /* 0x000fe200078e028d */
[----:B------:R-:W-:Y:S01]  /*2f50*/  IADD3 R16, PT, PT, R18, R17, R16 ;  /* 0x0000001112107210 */ /* 0x000fe20007ffe010 */
[----:B------:R-:W-:Y:S01]  /*2f60*/  IMAD.IADD R155, R155, 0x1, R156 ;  /* 0x000000019b9b7824 */ /* 0x000fe200078e029c */
[----:B------:R-:W-:Y:S01]  /*2f70*/  LOP3.LUT R10, R10, 0x3, RZ, 0xc0, !PT ;  /* 0x000000030a0a7812 */ /* 0x000fe200078ec0ff */
[----:B------:R-:W-:Y:S01]  /*2f80*/  IMAD.IADD R136, R136, 0x1, R137 ;  /* 0x0000000188887824 */ /* 0x000fe200078e0289 */
[----:B------:R-:W-:-:S02]  /*2f90*/  LOP3.LUT R144, R144, 0x3, RZ, 0xc0, !PT ;  /* 0x0000000390907812 */ /* 0x000fc400078ec0ff */
[----:B------:R-:W-:Y:S02]  /*2fa0*/  LOP3.LUT R151, R151, 0x3, RZ, 0xc0, !PT ;  /* 0x0000000397977812 */ /* 0x000fe400078ec0ff */
[----:B------:R-:W-:Y:S02]  /*2fb0*/  LOP3.LUT R159, R159, 0x3, RZ, 0xc0, !PT ;  /* 0x000000039f9f7812 */ /* 0x000fe400078ec0ff */
[----:B------:R-:W-:Y:S02]  /*2fc0*/  IADD3 R4, PT, PT, R6, R5, R4 ;  /* 0x0000000506047210 */ /* 0x000fe40007ffe004 */
[----:B------:R-:W-:Y:S02]  /*2fd0*/  IADD3 R12, PT, PT, R14, R13, R12 ;  /* 0x0000000d0e0c7210 */ /* 0x000fe40007ffe00c */
[----:B------:R-:W-:Y:S02]  /*2fe0*/  LOP3.LUT R5, R16, 0xf, RZ, 0xc0, !PT ;  /* 0x0000000f10057812 */ /* 0x000fe400078ec0ff */
[----:B------:R-:W-:-:S02]  /*2ff0*/  IADD3 R8, PT, PT, R10, R9, R8 ;  /* 0x000000090a087210 */ /* 0x000fc40007ffe008 */
[----:B------:R-:W-:Y:S02]  /*3000*/  LOP3.LUT R140, R140, 0x3, RZ, 0xc0, !PT ;  /* 0x000000038c8c7812 */ /* 0x000fe400078ec0ff */
[----:B------:R-:W-:Y:S02]  /*3010*/  IADD3 R142, PT, PT, R144, R143, R142 ;  /* 0x0000008f908e7210 */ /* 0x000fe40007ffe08e */
[----:B------:R-:W-:Y:S02]  /*3020*/  IADD3 R149, PT, PT, R151, R150, R149 ;  /* 0x0000009697957210 */ /* 0x000fe40007ffe095 */
[----:B------:R-:W-:Y:S02]  /*3030*/  LOP3.LUT R155, R155, 0x3, RZ, 0xc0, !PT ;  /* 0x000000039b9b7812 */ /* 0x000fe400078ec0ff */
[----:B------:R-:W-:Y:S02]  /*3040*/  IADD3 R157, PT, PT, R159, R158, R157 ;  /* 0x0000009e9f9d7210 */ /* 0x000fe40007ffe09d */
[----:B------:R-:W-:Y:S01]  /*3050*/  LOP3.LUT R136, R136, 0x3, RZ, 0xc0, !PT ;  /* 0x0000000388887812 */ /* 0x000fe200078ec0ff */
[----:B------:R-:W-:Y:S01]  /*3060*/  IMAD R12, R12, 0x10, R5 ;  /* 0x000000100c0c7824 */ /* 0x000fe200078e0205 */
[----:B------:R-:W-:Y:S01]  /*3070*/  IADD3 R138, PT, PT, R140, R139, R138 ;  /* 0x0000008b8c8a7210 */ /* 0x000fe20007ffe08a */
[----:B------:R-:W-:Y:S01]  /*3080*/  IMAD.SHL.U32 R8, R8, 0x100, RZ ;  /* 0x0000010008087824 */ /* 0x000fe200078e00ff */
[----:B------:R-:W-:Y:S01]  /*3090*/  LOP3.LUT R5, R142, 0xf, RZ, 0xc0, !PT ;  /* 0x0000000f8e057812 */ /* 0x000fe200078ec0ff */
[----:B------:R-:W-:Y:S01]  /*30a0*/  IMAD.IADD R86, R86, 0x1, R133 ;  /* 0x0000000156567824 */ /* 0x000fe200078e0285 */
[----:B------:R-:W-:Y:S01]  /*30b0*/  IADD3 R153, PT, PT, R155, R154, R153 ;  /* 0x0000009a9b997210 */ /* 0x000fe20007ffe099 */
[----:B------:R-:W-:Y:S01]  /*30c0*/  IMAD.SHL.U32 R9, R149, 0x100, RZ ;  /* 0x0000010095097824 */ /* 0x000fe200078e00ff */
[----:B------:R-:W-:-:S02]  /*30d0*/  IADD3 R134, PT, PT, R136, R135, R134 ;  /* 0x0000008788867210 */ /* 0x000fc40007ffe086 */
[----:B------:R-:W-:Y:S02]  /*30e0*/  LOP3.LUT R6, R157, 0xf, RZ, 0xc0, !PT ;  /* 0x0000000f9d067812 */ /* 0x000fe400078ec0ff */
[----:B------:R-:W-:Y:S01]  /*30f0*/  LOP3.LUT R148, R148, 0x3, RZ, 0xc0, !PT ;  /* 0x0000000394947812 */ /* 0x000fe200078ec0ff */
[----:B------:R-:W-:Y:S01]  /*3100*/  IMAD R138, R138, 0x10, R5 ;  /* 0x000000108a8a7824 */ /* 0x000fe200078e0205 */
[----:B------:R-:W-:Y:S01]  /*3110*/  LOP3.LUT R5, R8, 0xf00, RZ, 0xe2, !PT ;  /* 0x00000f0008057812 */ /* 0x000fe200078ee2ff */
[----:B------:R-:W-:Y:S01]  /*3120*/  IMAD R6, R153, 0x10, R6 ;  /* 0x0000001099067824 */ /* 0x000fe200078e0206 */
[----:B------:R-:W-:Y:S01]  /*3130*/  IADD3 R146, PT, PT, R148, R147, R146 ;  /* 0x0000009394927210 */ /* 0x000fe20007ffe092 */
[----:B------:R-:W-:Y:S01]  /*3140*/  IMAD.SHL.U32 R7, R134, 0x100, RZ ;  /* 0x0000010086077824 */ /* 0x000fe200078e00ff */
[----:B------:R-:W-:Y:S02]  /*3150*/  LOP3.LUT R86, R86, 0x3, RZ, 0xc0, !PT ;  /* 0x0000000356567812 */ /* 0x000fe400078ec0ff */
[----:B------:R-:W-:Y:S01]  /*3160*/  LOP3.LUT R9, R9, 0xf00, RZ, 0xe2, !PT ;  /* 0x00000f0009097812 */ /* 0x000fe200078ee2ff */
[----:B------:R-:W-:Y:S01]  /*3170*/  IMAD R4, R4, 0x1000, R5 ;  /* 0x0000100004047824 */ /* 0x000fe200078e0205 */
[----:B------:R-:W-:-:S02]  /*3180*/  IADD3 R72, PT, PT, R86, R87, R72 ;  /* 0x0000005756487210 */ /* 0x000fc40007ffe048 */
[----:B------:R-:W-:Y:S01]  /*3190*/  LOP3.LUT R7, R7, 0xf00, RZ, 0xe2, !PT ;  /* 0x00000f0007077812 */ /* 0x000fe200078ee2ff */
[----:B------:R-:W-:Y:S01]  /*31a0*/  IMAD R9, R146, 0x1000, R9 ;  /* 0x0000100092097824 */ /* 0x000fe200078e0209 */
[----:B------:R-:W-:Y:S02]  /*31b0*/  LOP3.LUT R6, R6, 0xff, RZ, 0xc0, !PT ;  /* 0x000000ff06067812 */ /* 0x000fe400078ec0ff */
[----:B------:R-:W-:Y:S01]  /*31c0*/  LOP3.LUT R5, R12, 0xff, RZ, 0xc0, !PT ;  /* 0x000000ff0c057812 */ /* 0x000fe200078ec0ff */
[----:B------:R-:W-:Y:S01]  /*31d0*/  IMAD R7, R72, 0x1000, R7 ;  /* 0x0000100048077824 */ /* 0x000fe200078e0207 */
[----:B------:R-:W-:Y:S01]  /*31e0*/  LOP3.LUT R138, R138, 0xff, RZ, 0xc0, !PT ;  /* 0x000000ff8a8a7812 */ /* 0x000fe200078ec0ff */
[----:B------:R-:W-:Y:S01]  /*31f0*/  IMAD.IADD R6, R9, 0x1, R6 ;  /* 0x0000000109067824 */ /* 0x000fe200078e0206 */
[----:B------:R-:W-:Y:S01]  /*3200*/  SHF.R.S32.HI R186, RZ, 0x1f, R189 ;  /* 0x0000001fffba7819 */ /* 0x000fe200000114bd */
[----:B------:R-:W-:Y:S01]  /*3210*/  IMAD.IADD R18, R4, 0x1, R5 ;  /* 0x0000000104127824 */ /* 0x000fe200078e0205 */
[----:B------:R-:W-:Y:S01]  /*3220*/  IADD3 R4, P0, PT, R189, R20, RZ ;  /* 0x00000014bd047210 */ /* 0x000fe20007f1e0ff */
[----:B------:R-:W-:-:S02]  /*3230*/  IMAD.SHL.U32 R2, R122, 0x8, RZ ;  /* 0x000000087a027824 */ /* 0x000fc400078e00ff */
[----:B------:R-:W-:Y:S01]  /*3240*/  IMAD.IADD R9, R7, 0x1, R138 ;  /* 0x0000000107097824 */ /* 0x000fe200078e028a */
[----:B------:R-:W-:Y:S01]  /*3250*/  LOP3.LUT R7, R6, 0xffff, RZ, 0xc0, !PT ;  /* 0x0000ffff06077812 */ /* 0x000fe200078ec0ff */
[----:B------:R-:W-:Y:S01]  /*3260*/  STL [R1+0x108], R189 ;  /* 0x000108bd01007387 */ /* 0x000fe20000100800 */
[----:B------:R-:W-:Y:S01]  /*3270*/  IMAD.X R5, R186, 0x1, R21, P0 ;  /* 0x00000001ba057824 */ /* 0x000fe200000e0615 */
[----:B------:R-:W-:Y:S02]  /*3280*/  SHF.R.S32.HI R72, RZ, 0x1f, R2 ;  /* 0x0000001fff487819 */ /* 0x000fe40000011402 */
[----:B------:R-:W-:Y:S01]  /*3290*/  STL [R1+0x20c], R186 ;  /* 0x00020cba01007387 */ /* 0x000fe20000100800 */
[----:B------:R-:W-:Y:S01]  /*32a0*/  SHF.R.U32.HI R6, RZ, 0x7, R7 ;  /* 0x00000007ff067819 */ /* 0x000fe20000011607 */
[----:B------:R-:W-:Y:S02]  /*32b0*/  IMAD R73, R122, 0x18, RZ ;  /* 0x000000187a497824 */ /* 0x000fe400078e02ff */
[----:B------:R0:W-:Y:S04]  /*32c0*/  STL [R1+0x104], R2 ;  /* 0x0001040201007387 */ /* 0x0001e80000100800 */
[----:B------:R1:W2:Y:S01]  /*32d0*/  @!P4 LDG.E.U8 R180, desc[UR26][R4.64] ;  /* 0x0000001a04b4c981 */ /* 0x0002a2000c1e1100 */
[----:B------:R-:W-:-:S02]  /*32e0*/  LOP3.LUT P4, RZ, R6, 0x1, RZ, 0xc0, !PT ;  /* 0x0000000106ff7812 */ /* 0x000fc4000788c0ff */
[-C--:B0-----:R-:W-:Y:S01]  /*32f0*/  IADD3 R2, P0, PT, R2, R20.reuse, RZ ;  /* 0x0000001402027210 */ /* 0x081fe20007f1e0ff */
[----:B------:R0:W-:Y:S04]  /*3300*/  STL [R1+0x208], R72 ;  /* 0x0002084801007387 */ /* 0x0001e80000100800 */
[----:B------:R-:W-:Y:S01]  /*3310*/  IMAD.X R3, R72, 0x1, R21, P0 ;  /* 0x0000000148037824 */ /* 0x000fe200000e0615 */
[----:B------:R3:W-:Y:S01]  /*3320*/  STL [R1+0xc4], R73 ;  /* 0x0000c44901007387 */ /* 0x0007e20000100800 */
[----:B-1----:R-:W-:-:S03]  /*3330*/  IADD3 R4, P0, PT, R73, R20, RZ ;  /* 0x0000001449047210 */ /* 0x002fc60007f1e0ff */
[----:B------:R1:W2:Y:S01]  /*3340*/  @!P2 LDG.E.U8 R174, desc[UR26][R2.64] ;  /* 0x0000001a02aea981 */ /* 0x0002a2000c1e1100 */
[----:B0-----:R-:W-:Y:S01]  /*3350*/  SHF.R.S32.HI R72, RZ, 0x1f, R73 ;  /* 0x0000001fff487819 */ /* 0x001fe20000011449 */
[----:B---3--:R-:W-:-:S04]  /*3360*/  IMAD R73, R122, 0x9, RZ ;  /* 0x000000097a497824 */ /* 0x008fc800078e02ff */
[----:B------:R0:W-:Y:S01]  /*3370*/  STL [R1+0x204], R72 ;  /* 0x0002044801007387 */ /* 0x0001e20000100800 */
[----:B------:R-:W-:Y:S01]  /*3380*/  IMAD.X R5, R72, 0x1, R21, P0 ;  /* 0x0000000148057824 */ /* 0x000fe200000e0615 */
[----:B-1----:R-:W-:Y:S01]  /*3390*/  IADD3 R2, P0, PT, R73, R20, RZ ;  /* 0x0000001449027210 */ /* 0x002fe20007f1e0ff */
[----:B------:R-:W-:-:S03]  /*33a0*/  VIADD R6, R185, 0xfffffff5 ;  /* 0xfffffff5b9067836 */ /* 0x000fc60000000000 */
[----:B------:R1:W3:Y:S01]  /*33b0*/  @P4 LDG.E.U8 R173, desc[UR26][R4.64] ;  /* 0x0000001a04ad4981 */ /* 0x0002e2000c1e1100 */
[----:B0-----:R-:W-:Y:S02]  /*33c0*/  SHF.R.S32.HI R72, RZ, 0x1f, R73 ;  /* 0x0000001fff487819 */ /* 0x001fe40000011449 */
[----:B------:R-:W-:-:S03]  /*33d0*/  ISETP.GE.U32.AND P2, PT, R6, 0x7fffffb6, PT ;  /* 0x7fffffb60600780c */ /* 0x000fc60003f46070 */
[----:B------:R-:W-:Y:S02]  /*33e0*/  IMAD.X R3, R72, 0x1, R21, P0 ;  /* 0x0000000148037824 */ /* 0x000fe400000e0615 */
[----:B-1----:R-:W-:Y:S01]  /*33f0*/  IMAD R4, R122, 0xa, RZ ;  /* 0x0000000a7a047824 */ /* 0x002fe200078e02ff */
[----:B------:R-:W-:Y:S01]  /*3400*/  STL [R1+0x100], R73 ;  /* 0x0001004901007387 */ /* 0x000fe20000100800 */
[----:B------:R-:W-:Y:S01]  /*3410*/  VIADD R6, R185, 0xfffffff4 ;  /* 0xfffffff4b9067836 */ /* 0x000fe20000000000 */
[----:B------:R-:W-:Y:S02]  /*3420*/  PRMT R18, R18, 0x5410, R9 ;  /* 0x0000541012127816 */ /* 0x000fe40000000009 */
[----:B------:R-:W-:Y:S01]  /*3430*/  STL [R1+0x200], R72 ;  /* 0x0002004801007387 */ /* 0x000fe20000100800 */
[----:B------:R-:W-:-:S03]  /*3440*/  SHF.R.S32.HI R5, RZ, 0x1f, R4 ;  /* 0x0000001fff057819 */ /* 0x000fc60000011404 */
[----:B------:R0:W2:Y:S01]  /*3450*/  @!P6 LDG.E.U8 R172, desc[UR26][R2.64] ;  /* 0x0000001a02ace981 */ /* 0x0000a2000c1e1100 */
[----:B------:R-:W-:-:S03]  /*3460*/  ISETP.GE.U32.AND P0, PT, R6, 0x7fffffb5, PT ;  /* 0x7fffffb50600780c */ /* 0x000fc60003f06070 */
[----:B------:R1:W-:Y:S01]  /*3470*/  STL [R1+0xfc], R4 ;  /* 0x0000fc0401007387 */ /* 0x0003e20000100800 */
[----:B------:R-:W-:Y:S02]  /*3480*/  SHF.R.U64 R6, R18, 0x1f, RZ ;  /* 0x0000001f12067819 */ /* 0x000fe400000012ff */
[----:B0-----:R-:W-:Y:S01]  /*3490*/  IADD3 R2, P6, PT, R4, R20, RZ ;  /* 0x0000001404027210 */ /* 0x001fe20007fde0ff */
[----:B-1----:R-:W-:Y:S01]  /*34a0*/  IMAD.SHL.U32 R4, R122, 0x20, RZ ;  /* 0x000000207a047824 */ /* 0x002fe200078e00ff */
[----:B------:R0:W-:Y:S03]  /*34b0*/  STL [R1+0x1fc], R5 ;  /* 0x0001fc0501007387 */ /* 0x0001e60000100800 */
[----:B------:R-:W-:Y:S01]  /*34c0*/  IMAD.X R3, R5, 0x1, R21, P6 ;  /* 0x0000000105037824 */ /* 0x000fe200030e0615 */
[----:B------:R-:W-:Y:S01]  /*34d0*/  LOP3.LUT P4, RZ, R6, 0x1, RZ, 0xc0, !PT ;  /* 0x0000000106ff7812 */ /* 0x000fe2000788c0ff */
[----:B------:R1:W-:Y:S01]  /*34e0*/  STL [R1+0xa4], R4 ;  /* 0x0000a40401007387 */ /* 0x0003e20000100800 */
[----:B------:R-:W-:Y:S01]  /*34f0*/  SHF.R.S32.HI R73, RZ, 0x1f, R4 ;  /* 0x0000001fff497819 */ /* 0x000fe20000011404 */
[----:B------:R-:W-:-:S02]  /*3500*/  IMAD R6, R122, 0xb, RZ ;  /* 0x0000000b7a067824 */ /* 0x000fc400078e02ff */
[----:B------:R4:W2:Y:S01]  /*3510*/  @!P2 LDG.E.U8 R171, desc[UR26][R2.64] ;  /* 0x0000001a02aba981 */ /* 0x0008a2000c1e1100 */
[----:B0-----:R-:W-:Y:S01]  /*3520*/  VIADD R5, R185, 0xfffffff3 ;  /* 0xfffffff3b9057836 */ /* 0x001fe20000000000 */
[----:B-1----:R-:W-:-:S04]  /*3530*/  IADD3 R4, P6, PT, R4, R20, RZ ;  /* 0x0000001404047210 */ /* 0x002fc80007fde0ff */
[----:B------:R-:W-:Y:S02]  /*3540*/  ISETP.GE.U32.AND P2, PT, R5, 0x7fffffb4, PT ;  /* 0x7fffffb40500780c */ /* 0x000fe40003f46070 */
[----:B------:R-:W-:Y:S01]  /*3550*/  SHF.R.S32.HI R72, RZ, 0x1f, R6 ;  /* 0x0000001fff487819 */ /* 0x000fe20000011406 */
[--C-:B------:R-:W-:Y:S01]  /*3560*/  IMAD.X R5, R73, 0x1, R21.reuse, P6 ;  /* 0x0000000149057824 */ /* 0x100fe200030e0615 */
[----:B----4-:R-:W-:Y:S01]  /*3570*/  IADD3 R2, P6, PT, R6, R20, RZ ;  /* 0x0000001406027210 */ /* 0x010fe20007fde0ff */
[----:B------:R0:W-:Y:S04]  /*3580*/  STL [R1+0xf8], R6 ;  /* 0x0000f80601007387 */ /* 0x0001e80000100800 */
[----:B------:R1:W-:Y:S01]  /*3590*/  STL [R1+0x1f8], R73 ;  /* 0x0001f84901007387 */ /* 0x0003e20000100800 */
[----:B------:R-:W-:-:S03]  /*35a0*/  IMAD.X R3, R72, 0x1, R21, P6 ;  /* 0x0000000148037824 */ /* 0x000fc600030e0615 */
[----:B------:R4:W2:Y:S01]  /*35b0*/  @P4 LDG.E.U8 R169, desc[UR26][R4.64] ;  /* 0x0000001a04a94981 */ /* 0x0008a2000c1e1100 */
[----:B0-----:R-:W-:Y:S01]  /*35c0*/  SHF.R.U64 R6, R18, 0x17, RZ ;  /* 0x0000001712067819 */ /* 0x001fe200000012ff */
[----:B-1----:R-:W-:Y:S02]  /*35d0*/  IMAD R73, R122, 0x28, RZ ;  /* 0x000000287a497824 */ /* 0x002fe400078e02ff */
[----:B------:R0:W-:Y:S01]  /*35e0*/  STL [R1+0x1f4], R72 ;  /* 0x0001f44801007387 */ /* 0x0001e20000100800 */
[----:B------:R-:W-:-:S03]  /*35f0*/  LOP3.LUT P6, RZ, R6, 0x1, RZ, 0xc0, !PT ;  /* 0x0000000106ff7812 */ /* 0x000fc600078cc0ff */
[----:B------:R1:W2:Y:S01]  /*3600*/  @!P0 LDG.E.U8 R170, desc[UR26][R2.64] ;  /* 0x0000001a02aa8981 */ /* 0x0002a2000c1e1100 */
[----:B----4-:R-:W-:Y:S01]  /*3610*/  IMAD R4, R122, 0xc, RZ ;  /* 0x0000000c7a047824 */ /* 0x010fe200078e02ff */
[----:B0-----:R-:W-:Y:S02]  /*3620*/  SHF.R.S32.HI R72, RZ, 0x1f, R73 ;  /* 0x0000001fff487819 */ /* 0x001fe40000011449 */
[----:B-1----:R-:W-:Y:S01]  /*3630*/  IADD3 R2, P0, PT, R73, R20, RZ ;  /* 0x0000001449027210 */ /* 0x002fe20007f1e0ff */
[----:B------:R0:W-:Y:S01]  /*3640*/  STL [R1+0x84], R73 ;  /* 0x0000844901007387 */ /* 0x0001e20000100800 */
[----:B------:R-:W-:-:S03]  /*3650*/  SHF.R.U64 R6, R18, 0xf, RZ ;  /* 0x0000000f12067819 */ /* 0x000fc600000012ff */
[----:B------:R1:W-:Y:S01]  /*3660*/  STL [R1+0x1ec], R72 ;  /* 0x0001ec4801007387 */ /* 0x0003e20000100800 */
[----:B------:R-:W-:-:S03]  /*3670*/  IMAD.X R3, R72, 0x1, R21, P0 ;  /* 0x0000000148037824 */ /* 0x000fc600000e0615 */
[----:B------:R4:W-:Y:S01]  /*3680*/  STL [R1+0xf4], R4 ;  /* 0x0000f40401007387 */ /* 0x0009e20000100800 */
[----:B0-----:R-:W-:Y:S01]  /*3690*/  IMAD R73, R122, 0x30, RZ ;  /* 0x000000307a497824 */ /* 0x001fe200078e02ff */
[----:B------:R-:W-:Y:S02]  /*36a0*/  LOP3.LUT P4, RZ, R6, 0x1, RZ, 0xc0, !PT ;  /* 0x0000000106ff7812 */ /* 0x000fe4000788c0ff */
[----:B------:R0:W2:Y:S01]  /*36b0*/  @P6 LDG.E.U8 R167, desc[UR26][R2.64] ;  /* 0x0000001a02a76981 */ /* 0x0000a2000c1e1100 */
[----:B-1----:R-:W-:Y:S02]  /*36c0*/  SHF.R.S32.HI R72, RZ, 0x1f, R4 ;  /* 0x0000001fff487819 */ /* 0x002fe40000011404 */
[----:B----4-:R-:W-:-:S03]  /*36d0*/  IADD3 R4, P0, PT, R4, R20, RZ ;  /* 0x0000001404047210 */ /* 0x010fc60007f1e0ff */
[----:B------:R1:W-:Y:S01]  /*36e0*/  STL [R1+0x1f0], R72 ;  /* 0x0001f04801007387 */ /* 0x0003e20000100800 */
[----:B------:R-:W-:Y:S01]  /*36f0*/  VIADD R6, R185, 0xfffffff2 ;  /* 0xfffffff2b9067836 */ /* 0x000fe20000000000 */
[----:B0-----:R-:W-:Y:S01]  /*3700*/  IADD3 R2, P6, PT, R73, R20, RZ ;  /* 0x0000001449027210 */ /* 0x001fe20007fde0ff */
[----:B------:R-:W-:Y:S01]  /*3710*/  IMAD.X R5, R72, 0x1, R21, P0 ;  /* 0x0000000148057824 */ /* 0x000fe200000e0615 */
[----:B-1----:R-:W-:-:S04]  /*3720*/  SHF.R.S32.HI R72, RZ, 0x1f, R73 ;  /* 0x0000001fff487819 */ /* 0x002fc80000011449 */
[----:B------:R0:W4:Y:S01]  /*3730*/  @!P2 LDG.E.U8 R168, desc[UR26][R4.64] ;  /* 0x0000001a04a8a981 */ /* 0x000122000c1e1100 */
[----:B------:R-:W-:Y:S01]  /*3740*/  ISETP.GE.U32.AND P0, PT, R6, 0x7fffffb3, PT ;  /* 0x7fffffb30600780c */ /* 0x000fe20003f06070 */
[----:B------:R-:W-:Y:S02]  /*3750*/  IMAD.X R3, R72, 0x1, R21, P6 ;  /* 0x0000000148037824 */ /* 0x000fe400030e0615 */
[----:B------:R-:W-:Y:S01]  /*3760*/  STL [R1+0x64], R73 ;  /* 0x0000644901007387 */ /* 0x000fe20000100800 */
[----:B------:R-:W-:Y:S02]  /*3770*/  VIADD R6, R185, 0xfffffff1 ;  /* 0xfffffff1b9067836 */ /* 0x000fe40000000000 */
[----:B0-----:R-:W-:Y:S01]  /*3780*/  IMAD R4, R122, 0xd, RZ ;  /* 0x0000000d7a047824 */ /* 0x001fe200078e02ff */
[----:B------:R-:W-:Y:S02]  /*3790*/  STL [R1+0x1e8], R72 ;  /* 0x0001e84801007387 */ /* 0x000fe40000100800 */
[----:B------:R-:W-:-:S02]  /*37a0*/  ISETP.GE.U32.AND P2, PT, R6, 0x7fffffb2, PT ;  /* 0x7fffffb20600780c */ /* 0x000fc40003f46070 */
[----:B------:R0:W2:Y:S01]  /*37b0*/  @P4 LDG.E.U8 R163, desc[UR26][R2.64] ;  /* 0x0000001a02a34981 */ /* 0x0000a2000c1e1100 */
[----:B------:R-:W-:-:S03]  /*37c0*/  SHF.R.S32.HI R5, RZ, 0x1f, R4 ;  /* 0x0000001fff057819 */ /* 0x000fc60000011404 */
[----:B------:R1:W-:Y:S01]  /*37d0*/  STL [R1+0xf0], R4 ;  /* 0x0000f00401007387 */ /* 0x0003e20000100800 */
[----:B------:R-:W-:Y:S02]  /*37e0*/  SHF.R.U64 R6, R18, 0x7, RZ ;  /* 0x0000000712067819 */ /* 0x000fe400000012ff */
[----:B0-----:R-:W-:Y:S01]  /*37f0*/  IADD3 R2, P6, PT, R4, R20, RZ ;  /* 0x0000001404027210 */ /* 0x001fe20007fde0ff */
[----:B-1----:R-:W-:Y:S01]  /*3800*/  IMAD R4, R122, 0x38, RZ ;  /* 0x000000387a047824 */ /* 0x002fe200078e02ff */
        /* <DEDUP_REMOVED lines=11> */
[----:B------:R-:W-:Y:S01]  /*38c0*/  IMAD.X R5, R73, 0x1, R21, P6 ;  /* 0x0000000149057824 */ /* 0x000fe200030e0615 */
[----:B-----5:R-:W-:Y:S01]  /*38d0*/  IADD3 R2, P6, PT, R6, R20, RZ ;  /* 0x0000001406027210 */ /* 0x020fe20007fde0ff */
[----:B------:R0:W-:Y:S01]  /*38e0*/  STL [R1+0xec], R6 ;  /* 0x0000ec0601007387 */ /* 0x0001e20000100800 */
[----:B------:R-:W-:-:S03]  /*38f0*/  PRMT R16, RZ, 0x7610, R16 ;  /* 0x00007610ff107816 */ /* 0x000fc60000000010 */
[----:B------:R1:W-:Y:S01]  /*3900*/  STL [R1+0x1e0], R73 ;  /* 0x0001e04901007387 */ /* 0x0003e20000100800 */
[----:B------:R-:W-:-:S03]  /*3910*/  IMAD.X R3, R72, 0x1, R21, P6 ;  /* 0x0000000148037824 */ /* 0x000fc600030e0615 */
[----:B------:R5:W-:Y:S01]  /*3920*/  STL [R1+0x1dc], R72 ;  /* 0x0001dc4801007387 */ /* 0x000be20000100800 */
[----:B0-----:R-:W-:-:S03]  /*3930*/  SHF.R.U32.HI R6, RZ, 0xe, R7 ;  /* 0x0000000eff067819 */ /* 0x001fc60000011607 */
[----:B------:R0:W2:Y:S01]  /*3940*/  @!P2 LDG.E.U8 R165, desc[UR26][R2.64] ;  /* 0x0000001a02a5a981 */ /* 0x0000a2000c1e1100 */
[----:B-1----:R-:W-:-:S03]  /*3950*/  IMAD R73, R122, 0xf, RZ ;  /* 0x0000000f7a497824 */ /* 0x002fc600078e02ff */
[----:B------:R1:W2:Y:S01]  /*3960*/  @P4 LDG.E.U8 R16, desc[UR26][R4.64] ;  /* 0x0000001a04104981 */ /* 0x0002a2000c1e1100 */
[----:B------:R-:W-:Y:S02]  /*3970*/  LOP3.LUT P4, RZ, R6, 0x1, RZ, 0xc0, !PT ;  /* 0x0000000106ff7812 */ /* 0x000fe4000788c0ff */
[----:B-----5:R-:W-:Y:S02]  /*3980*/  SHF.R.S32.HI R72, RZ, 0x1f, R73 ;  /* 0x0000001fff487819 */ /* 0x020fe40000011449 */
[----:B0-----:R-:W-:Y:S01]  /*3990*/  IADD3 R2, P6, PT, R73, R20, RZ ;  /* 0x0000001449027210 */ /* 0x001fe20007fde0ff */
[----:B------:R0:W-:Y:S01]  /*39a0*/  STL [R1+0xe8], R73 ;  /* 0x0000e84901007387 */ /* 0x0001e20000100800 */
[----:B------:R-:W-:Y:S01]  /*39b0*/  SHF.R.U32.HI R6, RZ, 0xd, R7 ;  /* 0x0000000dff067819 */ /* 0x000fe20000011607 */
[----:B-1----:R-:W-:Y:S02]  /*39c0*/  IMAD R4, R122, 0x11, RZ ;  /* 0x000000117a047824 */ /* 0x002fe400078e02ff */
[----:B------:R-:W-:Y:S01]  /*39d0*/  STL [R1+0x1d8], R72 ;  /* 0x0001d84801007387 */ /* 0x000fe20000100800 */
[----:B------:R-:W-:Y:S01]  /*39e0*/  IMAD.X R3, R72, 0x1, R21, P6 ;  /* 0x0000000148037824 */ /* 0x000fe200030e0615 */
[----:B------:R-:W-:-:S02]  /*39f0*/  LOP3.LUT P2, RZ, R6, 0x1, RZ, 0xc0, !PT ;  /* 0x0000000106ff7812 */ /* 0x000fc4000784c0ff */
[----:B------:R1:W-:Y:S01]  /*3a00*/  STL [R1+0xe0], R4 ;  /* 0x0000e00401007387 */ /* 0x0003e20000100800 */
[----:B------:R-:W-:Y:S02]  /*3a10*/  SHF.R.U32.HI R5, RZ, 0xb, R7 ;  /* 0x0000000bff057819 */ /* 0x000fe40000011607 */
[----:B0-----:R-:W-:Y:S01]  /*3a20*/  SHF.R.S32.HI R73, RZ, 0x1f, R4 ;  /* 0x0000001fff497819 */ /* 0x001fe20000011404 */
[----:B------:R-:W-:Y:S01]  /*3a30*/  IMAD R6, R122, 0x12, RZ ;  /* 0x000000127a067824 */ /* 0x000fe200078e02ff */
[----:B------:R0:W5:Y:S01]  /*3a40*/  @!P0 LDG.E.U8 R160, desc[UR26][R2.64] ;  /* 0x0000001a02a08981 */ /* 0x000162000c1e1100 */
[----:B------:R-:W-:Y:S02]  /*3a50*/  LOP3.LUT P0, RZ, R5, 0x1, RZ, 0xc0, !PT ;  /* 0x0000000105ff7812 */ /* 0x000fe4000780c0ff */
[----:B-1----:R-:W-:Y:S02]  /*3a60*/  IADD3 R4, P6, PT, R4, R20, RZ ;  /* 0x0000001404047210 */ /* 0x002fe40007fde0ff */
[----:B------:R-:W-:-:S03]  /*3a70*/  SHF.R.S32.HI R72, RZ, 0x1f, R6 ;  /* 0x0000001fff487819 */ /* 0x000fc60000011406 */
[--C-:B------:R-:W-:Y:S01]  /*3a80*/  IMAD.X R5, R73, 0x1, R21.reuse, P6 ;  /* 0x0000000149057824 */ /* 0x100fe200030e0615 */
[----:B0-----:R-:W-:Y:S02]  /*3a90*/  IADD3 R2, P6, PT, R6, R20, RZ ;  /* 0x0000001406027210 */ /* 0x001fe40007fde0ff */
[----:B------:R-:W-:Y:S01]  /*3aa0*/  PRMT R14, RZ, 0x7610, R14 ;  /* 0x00007610ff0e7816 */ /* 0x000fe2000000000e */
[----:B------:R0:W-:Y:S01]  /*3ab0*/  STL [R1+0xdc], R6 ;  /* 0x0000dc0601007387 */ /* 0x0001e20000100800 */
[----:B------:R-:W-:Y:S01]  /*3ac0*/  PRMT R12, RZ, 0x7610, R12 ;  /* 0x00007610ff0c7816 */ /* 0x000fe2000000000c */
[----:B------:R-:W-:Y:S02]  /*3ad0*/  IMAD.X R3, R72, 0x1, R21, P6 ;  /* 0x0000000148037824 */ /* 0x000fe400030e0615 */
[----:B------:R1:W-:Y:S04]  /*3ae0*/  STL [R1+0x1d4], R73 ;  /* 0x0001d44901007387 */ /* 0x0003e80000100800 */
[----:B------:R1:W2:Y:S01]  /*3af0*/  @P4 LDG.E.U8 R14, desc[UR26][R4.64] ;  /* 0x0000001a040e4981 */ /* 0x0002a2000c1e1100 */
[----:B0-----:R-:W-:-:S03]  /*3b00*/  SHF.R.U32.HI R6, RZ, 0xf, R7 ;  /* 0x0000000fff067819 */ /* 0x001fc60000011607 */
[----:B------:R0:W2:Y:S01]  /*3b10*/  @P2 LDG.E.U8 R12, desc[UR26][R2.64] ;  /* 0x0000001a020c2981 */ /* 0x0000a2000c1e1100 */
[----:B-1----:R-:W-:Y:S01]  /*3b20*/  IMAD.SHL.U32 R73, R122, 0x10, RZ ;  /* 0x000000107a497824 */ /* 0x002fe200078e00ff */
[----:B------:R-:W-:Y:S02]  /*3b30*/  LOP3.LUT P4, RZ, R6, 0x1, RZ, 0xc0, !PT ;  /* 0x0000000106ff7812 */ /* 0x000fe4000788c0ff */
[----:B------:R1:W-:Y:S01]  /*3b40*/  STL [R1+0x1d0], R72 ;  /* 0x0001d04801007387 */ /* 0x0003e20000100800 */
[----:B------:R-:W-:Y:S01]  /*3b50*/  IMAD R4, R122, 0x13, RZ ;  /* 0x000000137a047824 */ /* 0x000fe200078e02ff */
[----:B------:R-:W-:Y:S02]  /*3b60*/  SHF.R.U32.HI R6, RZ, 0xc, R7 ;  /* 0x0000000cff067819 */ /* 0x000fe40000011607 */
[----:B0-----:R-:W-:Y:S02]  /*3b70*/  IADD3 R2, P6, PT, R73, R20, RZ ;  /* 0x0000001449027210 */ /* 0x001fe40007fde0ff */
[----:B-1----:R-:W-:Y:S01]  /*3b80*/  SHF.R.S32.HI R72, RZ, 0x1f, R73 ;  /* 0x0000001fff487819 */ /* 0x002fe20000011449 */
[----:B------:R0:W-:Y:S01]  /*3b90*/  STL [R1+0xe4], R73 ;  /* 0x0000e44901007387 */ /* 0x0001e20000100800 */
[----:B------:R-:W-:-:S03]  /*3ba0*/  PRMT R17, RZ, 0x7610, R17 ;  /* 0x00007610ff117816 */ /* 0x000fc60000000011 */
[----:B------:R-:W-:Y:S01]  /*3bb0*/  STL [R1+0x1cc], R72 ;  /* 0x0001cc4801007387 */ /* 0x000fe20000100800 */
[----:B------:R-:W-:Y:S01]  /*3bc0*/  IMAD.X R3, R72, 0x1, R21, P6 ;  /* 0x0000000148037824 */ /* 0x000fe200030e0615 */
[----:B------:R-:W-:Y:S02]  /*3bd0*/  LOP3.LUT P2, RZ, R6, 0x1, RZ, 0xc0, !PT ;  /* 0x0000000106ff7812 */ /* 0x000fe4000784c0ff */
[----:B------:R1:W-:Y:S01]  /*3be0*/  STL [R1+0xd8], R4 ;  /* 0x0000d80401007387 */ /* 0x0003e20000100800 */
[----:B------:R-:W-:Y:S02]  /*3bf0*/  SHF.R.U32.HI R5, RZ, 0x8, R7 ;  /* 0x00000008ff057819 */ /* 0x000fe40000011607 */
[----:B0-----:R-:W-:Y:S01]  /*3c00*/  SHF.R.S32.HI R73, RZ, 0x1f, R4 ;  /* 0x0000001fff497819 */ /* 0x001fe20000011404 */
[----:B------:R-:W-:Y:S01]  /*3c10*/  IMAD R6, R122, 0x14, RZ ;  /* 0x000000147a067824 */ /* 0x000fe200078e02ff */
[----:B------:R0:W2:Y:S01]  /*3c20*/  @P4 LDG.E.U8 R17, desc[UR26][R2.64] ;  /* 0x0000001a02114981 */ /* 0x0000a2000c1e1100 */
[----:B------:R-:W-:-:S02]  /*3c30*/  LOP3.LUT P4, RZ, R5, 0x1, RZ, 0xc0, !PT ;  /* 0x0000000105ff7812 */ /* 0x000fc4000788c0ff */
[----:B-1----:R-:W-:Y:S02]  /*3c40*/  IADD3 R4, P6, PT, R4, R20, RZ ;  /* 0x0000001404047210 */ /* 0x002fe40007fde0ff */
[----:B------:R-:W-:-:S03]  /*3c50*/  SHF.R.S32.HI R72, RZ, 0x1f, R6 ;  /* 0x0000001fff487819 */ /* 0x000fc60000011406 */
[--C-:B------:R-:W-:Y:S01]  /*3c60*/  IMAD.X R5, R73, 0x1, R21.reuse, P6 ;  /* 0x0000000149057824 */ /* 0x100fe200030e0615 */
[----:B0-----:R-:W-:Y:S01]  /*3c70*/  IADD3 R2, P6, PT, R6, R20, RZ ;  /* 0x0000001406027210 */ /* 0x001fe20007fde0ff */
[----:B------:R0:W-:Y:S01]  /*3c80*/  STL [R1+0xd4], R6 ;  /* 0x0000d40601007387 */ /* 0x0001e20000100800 */
[----:B------:R-:W-:Y:S02]  /*3c90*/  PRMT R10, RZ, 0x7610, R10 ;  /* 0x00007610ff0a7816 */ /* 0x000fe4000000000a */
[----:B------:R-:W-:Y:S01]  /*3ca0*/  PRMT R8, RZ, 0x7610, R8 ;  /* 0x00007610ff087816 */ /* 0x000fe20000000008 */
[----:B------:R1:W-:Y:S01]  /*3cb0*/  STL [R1+0x1c8], R73 ;  /* 0x0001c84901007387 */ /* 0x0003e20000100800 */
[----:B------:R-:W-:-:S03]  /*3cc0*/  IMAD.X R3, R72, 0x1, R21, P6 ;  /* 0x0000000148037824 */ /* 0x000fc600030e0615 */
[----:B------:R-:W2:Y:S01]  /*3cd0*/  @P2 LDG.E.U8 R10, desc[UR26][R4.64] ;  /* 0x0000001a040a2981 */ /* 0x000ea2000c1e1100 */
[----:B0-----:R-:W-:Y:S01]  /*3ce0*/  SHF.R.U32.HI R6, RZ, 0xa, R7 ;  /* 0x0000000aff067819 */ /* 0x001fe20000011607 */
[----:B-1----:R-:W-:Y:S02]  /*3cf0*/  IMAD R73, R122, 0x15, RZ ;  /* 0x000000157a497824 */ /* 0x002fe400078e02ff */
[----:B------:R0:W-:Y:S01]  /*3d00*/  STL [R1+0x1c4], R72 ;  /* 0x0001c44801007387 */ /* 0x0001e20000100800 */
[----:B------:R-:W-:-:S03]  /*3d10*/  LOP3.LUT P2, RZ, R6, 0x1, RZ, 0xc0, !PT ;  /* 0x0000000106ff7812 */ /* 0x000fc6000784c0ff */
[----:B------:R1:W2:Y:S01]  /*3d20*/  @P0 LDG.E.U8 R8, desc[UR26][R2.64] ;  /* 0x0000001a02080981 */ /* 0x0002a2000c1e1100 */
[----:B------:R-:W-:-:S03]  /*3d30*/  SHF.R.U32.HI R6, RZ, 0x9, R7 ;  /* 0x00000009ff067819 */ /* 0x000fc60000011607 */
[----:B------:R1:W-:Y:S01]  /*3d40*/  STL [R1+0xd0], R73 ;  /* 0x0000d04901007387 */ /* 0x0003e20000100800 */
[----:B0-----:R-:W-:Y:S02]  /*3d50*/  SHF.R.S32.HI R72, RZ, 0x1f, R73 ;  /* 0x0000001fff487819 */ /* 0x001fe40000011449 */
[-C--:B-1----:R-:W-:Y:S01]  /*3d60*/  IADD3 R2, P6, PT, R73, R20.reuse, RZ ;  /* 0x0000001449027210 */ /* 0x082fe20007fde0ff */
[----:B------:R-:W-:Y:S01]  /*3d70*/  IMAD R73, R122, 0x16, RZ ;  /* 0x000000167a497824 */ /* 0x000fe200078e02ff */
[----:B------:R-:W-:Y:S01]  /*3d80*/  LOP3.LUT P0, RZ, R6, 0x1, RZ, 0xc0, !PT ;  /* 0x0000000106ff7812 */ /* 0x000fe2000780c0ff */
[----:B------:R0:W-:Y:S02]  /*3d90*/  STL [R1+0x1c0], R72 ;  /* 0x0001c04801007387 */ /* 0x0001e40000100800 */
[----:B------:R-:W-:Y:S01]  /*3da0*/  IMAD.X R3, R72, 0x1, R21, P6 ;  /* 0x0000000148037824 */ /* 0x000fe200030e0615 */
[----:B------:R-:W-:Y:S01]  /*3db0*/  PRMT R6, RZ, 0x7610, R6 ;  /* 0x00007610ff067816 */ /* 0x000fe20000000006 */
[----:B------:R-:W-:Y:S01]  /*3dc0*/  IMAD R5, R122, 0x17, RZ ;  /* 0x000000177a057824 */ /* 0x000fe200078e02ff */
[----:B------:R-:W-:Y:S01]  /*3dd0*/  IADD3 R86, P6, PT, R73, R20, RZ ;  /* 0x0000001449567210 */ /* 0x000fe20007fde0ff */
[----:B------:R-:W-:Y:S01]  /*3de0*/  STL [R1+0xcc], R73 ;  /* 0x0000cc4901007387 */ /* 0x000fe20000100800 */
[----:B------:R-:W-:-:S02]  /*3df0*/  SHF.R.U32.HI R4, RZ, 0x4, R7 ;  /* 0x00000004ff047819 */ /* 0x000fc40000011607 */
[----:B0-----:R-:W-:Y:S01]  /*3e00*/  SHF.R.S32.HI R72, RZ, 0x1f, R73 ;  /* 0x0000001fff487819 */ /* 0x001fe20000011449 */
[----:B------:R-:W-:Y:S01]  /*3e10*/  STL [R1+0xc8], R5 ;  /* 0x0000c80501007387 */ /* 0x000fe20000100800 */
[----:B------:R-:W-:-:S03]  /*3e20*/  SHF.R.S32.HI R134, RZ, 0x1f, R5 ;  /* 0x0000001fff867819 */ /* 0x000fc60000011405 */
[----:B------:R0:W-:Y:S01]  /*3e30*/  STL [R1+0x1bc], R72 ;  /* 0x0001bc4801007387 */ /* 0x0001e20000100800 */
[----:B------:R-:W-:-:S03]  /*3e40*/  IMAD.X R87, R72, 0x1, R21, P6 ;  /* 0x0000000148577824 */ /* 0x000fc600030e0615 */
[----:B------:R1:W2:Y:S01]  /*3e50*/  @P2 LDG.E.U8 R6, desc[UR26][R2.64] ;  /* 0x0000001a02062981 */ /* 0x0002a2000c1e1100 */
[----:B------:R-:W-:Y:S02]  /*3e60*/  LOP3.LUT P2, RZ, R4, 0x1, RZ, 0xc0, !PT ;  /* 0x0000000104ff7812 */ /* 0x000fe4000784c0ff */
[----:B------:R-:W-:Y:S02]  /*3e70*/  PRMT R4, RZ, 0x7610, R4 ;  /* 0x00007610ff047816 */ /* 0x000fe40000000004 */
[----:B0-----:R-:W-:Y:S01]  /*3e80*/  IADD3 R72, P6, PT, R5, R20, RZ ;  /* 0x0000001405487210 */ /* 0x001fe20007fde0ff */
[----:B------:R-:W-:Y:S01]  /*3e90*/  IMAD R137, R122, 0x19, RZ ;  /* 0x000000197a897824 */ /* 0x000fe200078e02ff */
[----:B------:R-:W-:Y:S02]  /*3ea0*/  SHF.R.U32.HI R5, RZ, 0x6, R7 ;  /* 0x00000006ff057819 */ /* 0x000fe40000011607 */
[----:B------:R0:W2:Y:S01]  /*3eb0*/  @P0 LDG.E.U8 R4, desc[UR26][R86.64] ;  /* 0x0000001a56040981 */ /* 0x0000a2000c1e1100 */
[----:B-1----:R-:W-:Y:S01]  /*3ec0*/  PRMT R2, RZ, 0x7610, R2 ;  /* 0x00007610ff027816 */ /* 0x002fe20000000002 */
[----:B------:R-:W-:Y:S01]  /*3ed0*/  IMAD.X R73, R134, 0x1, R21, P6 ;  /* 0x0000000186497824 */ /* 0x000fe200030e0615 */
[----:B------:R-:W-:Y:S01]  /*3ee0*/  LOP3.LUT P0, RZ, R5, 0x1, RZ, 0xc0, !PT ;  /* 0x0000000105ff7812 */ /* 0x000fe2000780c0ff */
[----:B------:R1:W-:Y:S04]  /*3ef0*/  STL [R1+0x1b8], R134 ;  /* 0x0001b88601007387 */ /* 0x0003e80000100800 */
[----:B------:R3:W2:Y:S01]  /*3f00*/  @P4 LDG.E.U8 R2, desc[UR26][R72.64] ;  /* 0x0000001a48024981 */ /* 0x0006a2000c1e1100 */
[----:B0-----:R-:W-:Y:S01]  /*3f10*/  IMAD R86, R122, 0x1a, RZ ;  /* 0x0000001a7a567824 */ /* 0x001fe200078e02ff */
[----:B-1----:R-:W-:-:S02]  /*3f20*/  SHF.R.S32.HI R134, RZ, 0x1f, R137 ;  /* 0x0000001fff867819 */ /* 0x002fc40000011489 */
[----:B------:R0:W-:Y:S01]  /*3f30*/  STL [R1+0xc0], R137 ;  /* 0x0000c08901007387 */ /* 0x0001e20000100800 */
[----:B---3--:R-:W-:-:S03]  /*3f40*/  IADD3 R72, P6, PT, R137, R20, RZ ;  /* 0x0000001489487210 */ /* 0x008fc60007fde0ff */
[----:B------:R-:W-:Y:S01]  /*3f50*/  STL [R1+0x1b4], R134 ;  /* 0x0001b48601007387 */ /* 0x000fe20000100800 */
[----:B------:R-:W-:Y:S02]  /*3f60*/  SHF.R.U32.HI R3, RZ, 0x5, R7 ;  /* 0x00000005ff037819 */ /* 0x000fe40000011607 */
[----:B------:R-:W-:Y:S01]  /*3f70*/  PRMT R15, RZ, 0x7610, R15 ;  /* 0x00007610ff0f7816 */ /* 0x000fe2000000000f */
[----:B------:R-:W-:Y:S01]  /*3f80*/  IMAD.X R73, R134, 0x1, R21, P6 ;  /* 0x0000000186497824 */ /* 0x000fe200030e0615 */
[----:B------:R1:W-:Y:S01]  /*3f90*/  STL [R1+0xbc], R86 ;  /* 0x0000bc5601007387 */ /* 0x0003e20000100800 */
[----:B------:R-:W-:Y:S01]  /*3fa0*/  SHF.R.S32.HI R138, RZ, 0x1f, R86 ;  /* 0x0000001fff8a7819 */ /* 0x000fe20000011456 */
[----:B0-----:R-:W-:Y:S01]  /*3fb0*/  IMAD R137, R122, 0x1b, RZ ;  /* 0x0000001b7a897824 */ /* 0x001fe200078e02ff */
[----:B------:R-:W-:Y:S01]  /*3fc0*/  LOP3.LUT P4, RZ, R3, 0x1, RZ, 0xc0, !PT ;  /* 0x0000000103ff7812 */ /* 0x000fe2000788c0ff */
[----:B------:R0:W3:Y:S01]  /*3fd0*/  @P0 LDG.E.U8 R15, desc[UR26][R72.64] ;  /* 0x0000001a480f0981 */ /* 0x0000e2000c1e1100 */
[----:B-1----:R-:W-:-:S02]  /*3fe0*/  IADD3 R86, P6, PT, R86, R20, RZ ;  /* 0x0000001456567210 */ /* 0x002fc40007fde0ff */
[----:B------:R-:W-:Y:S02]  /*3ff0*/  SHF.R.U32.HI R3, RZ, 0x1, R7 ;  /* 0x00000001ff037819 */ /* 0x000fe40000011607 */
[----:B------:R-:W-:Y:S01]  /*4000*/  SHF.R.S32.HI R134, RZ, 0x1f, R137 ;  /* 0x0000001fff867819 */ /* 0x000fe20000011489 */
[----:B------:R-:W-:Y:S01]  /*4010*/  IMAD.X R87, R138, 0x1, R21, P6 ;  /* 0x000000018a577824 */ /* 0x000fe200030e0615 */
[----:B0-----:R-:W-:Y:S02]  /*4020*/  IADD3 R72, P6, PT, R137, R20, RZ ;  /* 0x0000001489487210 */ /* 0x001fe40007fde0ff */
[----:B------:R-:W-:Y:S01]  /*4030*/  PRMT R13, RZ, 0x7610, R13 ;  /* 0x00007610ff0d7816 */ /* 0x000fe2000000000d */
[----:B------:R0:W-:Y:S01]  /*4040*/  STL [R1+0xb8], R137 ;  /* 0x0000b88901007387 */ /* 0x0001e20000100800 */
[----:B------:R-:W-:Y:S01]  /*4050*/  LOP3.LUT P0, RZ, R3, 0x1, RZ, 0xc0, !PT ;  /* 0x0000000103ff7812 */ /* 0x000fe2000780c0ff */
[----:B------:R-:W-:Y:S01]  /*4060*/  IMAD.X R73, R134, 0x1, R21, P6 ;  /* 0x0000000186497824 */ /* 0x000fe200030e0615 */
[----:B------:R-:W-:-:S02]  /*4070*/  PRMT R11, RZ, 0x7610, R11 ;  /* 0x00007610ff0b7816 */ /* 0x000fc4000000000b */
[----:B------:R-:W-:Y:S01]  /*4080*/  SHF.R.U32.HI R3, RZ, 0x3, R7 ;  /* 0x00000003ff037819 */ /* 0x000fe20000011607 */
[----:B------:R-:W-:Y:S01]  /*4090*/  STL [R1+0x1b0], R138 ;  /* 0x0001b08a01007387 */ /* 0x000fe20000100800 */
[----:B0-----:R-:W-:-:S03]  /*40a0*/  IMAD R137, R122, 0x1c, RZ ;  /* 0x0000001c7a897824 */ /* 0x001fc600078e02ff */
[----:B------:R0:W2:Y:S01]  /*40b0*/  @P4 LDG.E.U8 R13, desc[UR26][R86.64] ;  /* 0x0000001a560d4981 */ /* 0x0000a2000c1e1100 */
[----:B------:R-:W-:-:S03]  /*40c0*/  LOP3.LUT P4, RZ, R3, 0x1, RZ, 0xc0, !PT ;  /* 0x0000000103ff7812 */ /* 0x000fc6000788c0ff */
[----:B------:R1:W-:Y:S04]  /*40d0*/  STL [R1+0x1ac], R134 ;  /* 0x0001ac8601007387 */ /* 0x0003e80000100800 */
[----:B------:R1:W2:Y:S01]  /*40e0*/  @P2 LDG.E.U8 R11, desc[UR26][R72.64] ;  /* 0x0000001a480b2981 */ /* 0x0002a2000c1e1100 */
[----:B0-----:R-:W-:Y:S01]  /*40f0*/  IMAD R86, R122, 0x1d, RZ ;  /* 0x0000001d7a567824 */ /* 0x001fe200078e02ff */
[----:B-1----:R-:W-:Y:S02]  /*4100*/  SHF.R.S32.HI R134, RZ, 0x1f, R137 ;  /* 0x0000001fff867819 */ /* 0x002fe40000011489 */
[----:B------:R0:W-:Y:S01]  /*4110*/  STL [R1+0xb4], R137 ;  /* 0x0000b48901007387 */ /* 0x0001e20000100800 */
[----:B------:R-:W-:-:S03]  /*4120*/  IADD3 R72, P6, PT, R137, R20, RZ ;  /* 0x0000001489487210 */ /* 0x000fc60007fde0ff */
        /* <DEDUP_REMOVED lines=8> */
[----:B------:R0:W2:Y:S01]  /*41b0*/  @P4 LDG.E.U8 R9, desc[UR26][R72.64] ;  /* 0x0000001a48094981 */ /* 0x0000a2000c1e1100 */
[----:B-1----:R-:W-:-:S02]  /*41c0*/  IADD3 R86, P6, PT, R86, R20, RZ ;  /* 0x0000001456567210 */ /* 0x002fc40007fde0ff */
[----:B------:R-:W-:-:S03]  /*41d0*/  SHF.R.S32.HI R134, RZ, 0x1f, R137 ;  /* 0x0000001fff867819 */ /* 0x000fc60000011489 */
[----:B------:R-:W-:Y:S01]  /*41e0*/  IMAD.X R87, R138, 0x1, R21, P6 ;  /* 0x000000018a577824 */ /* 0x000fe200030e0615 */
[----:B0-----:R-:W-:Y:S01]  /*41f0*/  IADD3 R72, P6, PT, R137, R20, RZ ;  /* 0x0000001489487210 */ /* 0x001fe20007fde0ff */
[----:B------:R0:W-:Y:S01]  /*4200*/  STL [R1+0xac], R137 ;  /* 0x0000ac8901007387 */ /* 0x0001e20000100800 */
[----:B------:R-:W-:Y:S02]  /*4210*/  SHF.R.U64 R3, R18, 0x1e, RZ ;  /* 0x0000001e12037819 */ /* 0x000fe400000012ff */
[----:B------:R-:W-:Y:S01]  /*4220*/  PRMT R7, RZ, 0x7610, R7 ;  /* 0x00007610ff077816 */ /* 0x000fe20000000007 */
[----:B------:R-:W-:Y:S01]  /*4230*/  IMAD.X R73, R134, 0x1, R21, P6 ;  /* 0x0000000186497824 */ /* 0x000fe200030e0615 */
[----:B------:R-:W-:Y:S01]  /*4240*/  PRMT R5, RZ, 0x7610, R5 ;  /* 0x00007610ff057816 */ /* 0x000fe20000000005 */
[----:B------:R-:W-:Y:S01]  /*4250*/  STL [R1+0x1a4], R138 ;  /* 0x0001a48a01007387 */ /* 0x000fe20000100800 */
[----:B------:R-:W-:Y:S01]  /*4260*/  LOP3.LUT P4, RZ, R3, 0x1, RZ, 0xc0, !PT ;  /* 0x0000000103ff7812 */ /* 0x000fe2000788c0ff */
[----:B0-----:R-:W-:-:S02]  /*4270*/  IMAD R137, R122, 0x1f, RZ ;  /* 0x0000001f7a897824 */ /* 0x001fc400078e02ff */
[----:B------:R0:W-:Y:S01]  /*4280*/  STL [R1+0x1a0], R134 ;  /* 0x0001a08601007387 */ /* 0x0001e20000100800 */
[----:B------:R-:W-:-:S03]  /*4290*/  SHF.R.U64 R3, R18, 0x1d, RZ ;  /* 0x0000001d12037819 */ /* 0x000fc600000012ff */
[----:B------:R1:W2:Y:S01]  /*42a0*/  @P2 LDG.E.U8 R7, desc[UR26][R86.64] ;  /* 0x0000001a56072981 */ /* 0x0002a2000c1e1100 */
[----:B------:R-:W-:-:S03]  /*42b0*/  LOP3.LUT P2, RZ, R3, 0x1, RZ, 0xc0, !PT ;  /* 0x0000000103ff7812 */ /* 0x000fc6000784c0ff */
[----:B------:R4:W2:Y:S01]  /*42c0*/  @P0 LDG.E.U8 R5, desc[UR26][R72.64] ;  /* 0x0000001a48050981 */ /* 0x0008a2000c1e1100 */
[----:B0-----:R-:W-:Y:S01]  /*42d0*/  SHF.R.S32.HI R134, RZ, 0x1f, R137 ;  /* 0x0000001fff867819 */ /* 0x001fe20000011489 */
[----:B-1----:R-:W-:Y:S01]  /*42e0*/  IMAD R86, R122, 0x21, RZ ;  /* 0x000000217a567824 */ /* 0x002fe200078e02ff */
[----:B------:R-:W-:Y:S02]  /*42f0*/  SHF.R.U64 R3, R18, 0x1c, RZ ;  /* 0x0000001c12037819 */ /* 0x000fe400000012ff */
[----:B----4-:R-:W-:Y:S01]  /*4300*/  IADD3 R72, P6, PT, R137, R20, RZ ;  /* 0x0000001489487210 */ /* 0x010fe20007fde0ff */
[----:B------:R0:W-:Y:S01]  /*4310*/  STL [R1+0xa8], R137 ;  /* 0x0000a88901007387 */ /* 0x0001e20000100800 */
[----:B------:R-:W-:-:S03]  /*4320*/  LOP3.LUT P0, RZ, R3, 0x1, RZ, 0xc0, !PT ;  /* 0x0000000103ff7812 */ /* 0x000fc6000780c0ff */
[----:B------:R-:W-:Y:S01]  /*4330*/  STL [R1+0x19c], R134 ;  /* 0x00019c8601007387 */ /* 0x000fe20000100800 */
[----:B------:R-:W-:-:S03]  /*4340*/  IMAD.X R73, R134, 0x1, R21, P6 ;  /* 0x0000000186497824 */ /* 0x000fc600030e0615 */
[----:B------:R1:W-:Y:S01]  /*4350*/  STL [R1+0xa0], R86 ;  /* 0x0000a05601007387 */ /* 0x0003e20000100800 */
[----:B0-----:R-:W-:Y:S01]  /*4360*/  SHF.R.S32.HI R137, RZ, 0x1f, R86 ;  /* 0x0000001fff897819 */ /* 0x001fe20000011456 */
[----:B------:R-:W-:Y:S01]  /*4370*/  IMAD R138, R122, 0x22, RZ ;  /* 0x000000227a8a7824 */ /* 0x000fe200078e02ff */
[----:B------:R-:W-:Y:S02]  /*4380*/  PRMT R3, RZ, 0x7610, R3 ;  /* 0x00007610ff037816 */ /* 0x000fe40000000003 */
[----:B------:R-:W-:Y:S02]  /*4390*/  PRMT R133, RZ, 0x7610, R133 ;  /* 0x00007610ff857816 */ /* 0x000fe40000000085 */
[----:B-1----:R-:W-:Y:S01]  /*43a0*/  IADD3 R86, P6, PT, R86, R20, RZ ;  /* 0x0000001456567210 */ /* 0x002fe20007fde0ff */
[----:B------:R-:W-:Y:S04]  /*43b0*/  STL [R1+0x9c], R138 ;  /* 0x00009c8a01007387 */ /* 0x000fe80000100800 */
[----:B------:R-:W-:Y:S01]  /*43c0*/  IMAD.X R87, R137, 0x1, R21, P6 ;  /* 0x0000000189577824 */ /* 0x000fe200030e0615 */
[----:B------:R0:W-:Y:S01]  /*43d0*/  STL [R1+0x198], R137 ;  /* 0x0001988901007387 */ /* 0x0001e20000100800 */
[----:B------:R-:W-:-:S03]  /*43e0*/  SHF.R.U64 R134, R18, 0x1b, RZ ;  /* 0x0000001b12867819 */ /* 0x000fc600000012ff */
[----:B------:R1:W4:Y:S01]  /*43f0*/  @!P1 LDG.E.U8 R3, desc[UR26][R72.64] ;  /* 0x0000001a48039981 */ /* 0x000322000c1e1100 */
[----:B------:R-:W-:-:S03]  /*4400*/  LOP3.LUT P1, RZ, R134, 0x1, RZ, 0xc0, !PT ;  /* 0x0000000186ff7812 */ /* 0x000fc6000782c0ff */
[----:B------:R1:W2:Y:S01]  /*4410*/  @P4 LDG.E.U8 R133, desc[UR26][R86.64] ;  /* 0x0000001a56854981 */ /* 0x0002a2000c1e1100 */
[----:B0-----:R-:W-:Y:S02]  /*4420*/  SHF.R.S32.HI R137, RZ, 0x1f, R138 ;  /* 0x0000001fff897819 */ /* 0x001fe4000001148a */
[----:B-1----:R-:W-:Y:S02]  /*4430*/  IADD3 R72, P6, PT, R138, R20, RZ ;  /* 0x000000148a487210 */ /* 0x002fe40007fde0ff */
[----:B------:R-:W-:Y:S01]  /*4440*/  PRMT R135, RZ, 0x7610, R135 ;  /* 0x00007610ff877816 */ /* 0x000fe20000000087 */
[----:B------:R-:W-:Y:S01]  /*4450*/  IMAD R86, R122, 0x23, RZ ;  /* 0x000000237a567824 */ /* 0x000fe200078e02ff */
[----:B------:R-:W-:Y:S01]  /*4460*/  SHF.R.U64 R134, R18, 0x1a, RZ ;  /* 0x0000001a12867819 */ /* 0x000fe200000012ff */
[----:B------:R-:W-:Y:S01]  /*4470*/  IMAD.X R73, R137, 0x1, R21, P6 ;  /* 0x0000000189497824 */ /* 0x000fe200030e0615 */
[----:B------:R0:W-:Y:S01]  /*4480*/  STL [R1+0x194], R137 ;  /* 0x0001948901007387 */ /* 0x0001e20000100800 */
[----:B------:R-:W-:Y:S01]  /*4490*/  IMAD R139, R122, 0x24, RZ ;  /* 0x000000247a8b7824 */ /* 0x000fe200078e02ff */
[----:B------:R-:W-:-:S02]  /*44a0*/  SHF.R.S32.HI R138, RZ, 0x1f, R86 ;  /* 0x0000001fff8a7819 */ /* 0x000fc40000011456 */
[----:B------:R1:W-:Y:S01]  /*44b0*/  STL [R1+0x98], R86 ;  /* 0x0000985601007387 */ /* 0x0003e20000100800 */
[----:B------:R-:W-:Y:S02]  /*44c0*/  LOP3.LUT P4, RZ, R134, 0x1, RZ, 0xc0, !PT ;  /* 0x0000000186ff7812 */ /* 0x000fe4000788c0ff */
[----:B------:R-:W-:Y:S01]  /*44d0*/  SHF.R.U64 R134, R18, 0x19, RZ ;  /* 0x0000001912867819 */ /* 0x000fe200000012ff */
[----:B------:R5:W2:Y:S01]  /*44e0*/  @P2 LDG.E.U8 R135, desc[UR26][R72.64] ;  /* 0x0000001a48872981 */ /* 0x000aa2000c1e1100 */
[----:B0-----:R-:W-:Y:S02]  /*44f0*/  SHF.R.S32.HI R137, RZ, 0x1f, R139 ;  /* 0x0000001fff897819 */ /* 0x001fe4000001148b */
[-C--:B-1----:R-:W-:Y:S02]  /*4500*/  IADD3 R86, P6, PT, R86, R20.reuse, RZ ;  /* 0x0000001456567210 */ /* 0x082fe40007fde0ff */
[----:B-----5:R-:W-:-:S03]  /*4510*/  IADD3 R72, P2, PT, R139, R20, RZ ;  /* 0x000000148b487210 */ /* 0x020fc60007f5e0ff */
[--C-:B------:R-:W-:Y:S01]  /*4520*/  IMAD.X R87, R138, 0x1, R21.reuse, P6 ;  /* 0x000000018a577824 */ /* 0x100fe200030e0615 */
[----:B------:R-:W-:Y:S01]  /*4530*/  LOP3.LUT P6, RZ, R134, 0x1, RZ, 0xc0, !PT ;  /* 0x0000000186ff7812 */ /* 0x000fe200078cc0ff */
[----:B------:R-:W-:Y:S01]  /*4540*/  STL [R1+0x94], R139 ;  /* 0x0000948b01007387 */ /* 0x000fe20000100800 */
[----:B------:R-:W-:Y:S01]  /*4550*/  PRMT R136, RZ, 0x7610, R136 ;  /* 0x00007610ff887816 */ /* 0x000fe20000000088 */
[----:B------:R-:W-:Y:S01]  /*4560*/  IMAD.X R73, R137, 0x1, R21, P2 ;  /* 0x0000000189497824 */ /* 0x000fe200010e0615 */
[----:B------:R-:W-:Y:S01]  /*4570*/  PRMT R134, RZ, 0x7610, R134 ;  /* 0x00007610ff867816 */ /* 0x000fe20000000086 */
[----:B------:R0:W-:Y:S01]  /*4580*/  STL [R1+0x190], R138 ;  /* 0x0001908a01007387 */ /* 0x0001e20000100800 */
[----:B------:R-:W-:-:S03]  /*4590*/  LOP3.LUT R140, R130, 0x6c, RZ, 0xfc, !PT ;  /* 0x0000006c828c7812 */ /* 0x000fc600078efcff */
[----:B------:R1:W-:Y:S04]  /*45a0*/  STL [R1+0x18c], R137 ;  /* 0x00018c8901007387 */ /* 0x0003e80000100800 */
[----:B------:R-:W5:Y:S01]  /*45b0*/  @P0 LDG.E.U8 R136, desc[UR26][R86.64] ;  /* 0x0000001a56880981 */ /* 0x000f62000c1e1100 */
[----:B0-----:R-:W-:-:S03]  /*45c0*/  IMAD R138, R122, 0x25, RZ ;  /* 0x000000257a8a7824 */ /* 0x001fc600078e02ff */
[----:B------:R0:W2:Y:S01]  /*45d0*/  @P1 LDG.E.U8 R134, desc[UR26][R72.64] ;  /* 0x0000001a48861981 */ /* 0x0000a2000c1e1100 */
[----:B-1----:R-:W-:Y:S02]  /*45e0*/  LOP3.LUT R137, R130, 0x68, RZ, 0xfc, !PT ;  /* 0x0000006882897812 */ /* 0x002fe400078efcff */
[----:B------:R-:W-:Y:S01]  /*45f0*/  SHF.R.S32.HI R141, RZ, 0x1f, R138 ;  /* 0x0000001fff8d7819 */ /* 0x000fe2000001148a */
[----:B------:R1:W-:Y:S01]  /*4600*/  STL [R1+0x90], R138 ;  /* 0x0000908a01007387 */ /* 0x0003e20000100800 */
[----:B------:R-:W-:Y:S02]  /*4610*/  IABS R148, R137 ;  /* 0x0000008900947213 */ /* 0x000fe40000000000 */
[----:B0-----:R-:W-:Y:S02]  /*4620*/  IADD3 R72, P0, PT, R138, R20, RZ ;  /* 0x000000148a487210 */ /* 0x001fe40007f1e0ff */
[----:B------:R-:W-:Y:S02]  /*4630*/  PRMT R86, RZ, 0x7610, R86 ;  /* 0x00007610ff567816 */ /* 0x000fe40000000056 */
[----:B-1----:R-:W-:Y:S01]  /*4640*/  IABS R138, R140 ;  /* 0x0000008c008a7213 */ /* 0x002fe20000000000 */
[----:B------:R-:W-:Y:S01]  /*4650*/  IMAD.X R73, R141, 0x1, R21, P0 ;  /* 0x000000018d497824 */ /* 0x000fe200000e0615 */
[----:B------:R0:W-:Y:S01]  /*4660*/  STL [R1+0x188], R141 ;  /* 0x0001888d01007387 */ /* 0x0001e20000100800 */
[----:B------:R-:W-:Y:S01]  /*4670*/  IMAD R144, R122, 0x26, RZ ;  /* 0x000000267a907824 */ /* 0x000fe200078e02ff */
[----:B------:R-:W-:Y:S01]  /*4680*/  LOP3.LUT R159, R130, 0x70, RZ, 0xfc, !PT ;  /* 0x00000070829f7812 */ /* 0x000fe200078efcff */
[C---:B------:R-:W-:Y:S01]  /*4690*/  IMAD.HI.U32 R87, R132.reuse, R148, RZ ;  /* 0x0000009484577227 */ /* 0x040fe200078e00ff */
[----:B------:R1:W2:Y:S02]  /*46a0*/  @P4 LDG.E.U8 R86, desc[UR26][R72.64] ;  /* 0x0000001a48564981 */ /* 0x0002a4000c1e1100 */
[----:B------:R-:W-:Y:S01]  /*46b0*/  SHF.R.S32.HI R143, RZ, 0x1f, R144 ;  /* 0x0000001fff8f7819 */ /* 0x000fe20000011490 */
[----:B0-----:R-:W-:Y:S01]  /*46c0*/  IMAD.HI.U32 R141, R132, R138, RZ ;  /* 0x0000008a848d7227 */ /* 0x001fe200078e00ff */
[----:B------:R-:W-:-:S03]  /*46d0*/  IABS R146, R159 ;  /* 0x0000009f00927213 */ /* 0x000fc60000000000 */
[----:B-1----:R-:W-:Y:S01]  /*46e0*/  IMAD.MOV R73, RZ, RZ, -R87 ;  /* 0x000000ffff497224 */ /* 0x002fe200078e0a57 */
[----:B------:R-:W-:Y:S01]  /*46f0*/  IADD3 R72, P0, PT, R144, R20, RZ ;  /* 0x0000001490487210 */ /* 0x000fe20007f1e0ff */
[----:B------:R-:W-:Y:S01]  /*4700*/  IMAD.MOV R141, RZ, RZ, -R141 ;  /* 0x000000ffff8d7224 */ /* 0x000fe200078e0a8d */
[C---:B------:R-:W-:Y:S02]  /*4710*/  LOP3.LUT R139, R130.reuse, 0x6a, RZ, 0xfc, !PT ;  /* 0x0000006a828b7812 */ /* 0x040fe400078efcff */
[----:B------:R-:W-:Y:S01]  /*4720*/  LOP3.LUT R154, R130, 0x74, RZ, 0xfc, !PT ;  /* 0x00000074829a7812 */ /* 0x000fe200078efcff */
[C---:B------:R-:W-:Y:S01]  /*4730*/  IMAD R148, R128.reuse, R73, R148 ;  /* 0x0000004980947224 */ /* 0x040fe200078e0294 */
[----:B------:R-:W-:Y:S01]  /*4740*/  PRMT R87, RZ, 0x7610, R87 ;  /* 0x00007610ff577816 */ /* 0x000fe20000000057 */
[----:B------:R0:W-:Y:S01]  /*4750*/  STL [R1+0x8c], R144 ;  /* 0x00008c9001007387 */ /* 0x0001e20000100800 */
[----:B------:R-:W-:Y:S01]  /*4760*/  IMAD.X R73, R143, 0x1, R21, P0 ;  /* 0x000000018f497824 */ /* 0x000fe200000e0615 */
[----:B------:R-:W-:Y:S01]  /*4770*/  IABS R147, R139 ;  /* 0x0000008b00937213 */ /* 0x000fe20000000000 */
[----:B------:R-:W-:Y:S01]  /*4780*/  IMAD R138, R128, R141, R138 ;  /* 0x0000008d808a7224 */ /* 0x000fe200078e028a */
[----:B------:R-:W-:Y:S01]  /*4790*/  LOP3.LUT R158, R130, 0x72, RZ, 0xfc, !PT ;  /* 0x00000072829e7812 */ /* 0x000fe200078efcff */
[----:B------:R-:W-:Y:S01]  /*47a0*/  IMAD.HI.U32 R141, R132, R146, RZ ;  /* 0x00000092848d7227 */ /* 0x000fe200078e00ff */
[----:B------:R1:W2:Y:S01]  /*47b0*/  @P6 LDG.E.U8 R87, desc[UR26][R72.64] ;  /* 0x0000001a48576981 */ /* 0x0002a2000c1e1100 */
[----:B0-----:R-:W-:-:S02]  /*47c0*/  IABS R144, R154 ;  /* 0x0000009a00907213 */ /* 0x001fc40000000000 */
[----:B------:R-:W-:Y:S01]  /*47d0*/  IMAD.MOV R141, RZ, RZ, -R141 ;  /* 0x000000ffff8d7224 */ /* 0x000fe200078e0a8d */
[----:B------:R-:W-:Y:S01]  /*47e0*/  LOP3.LUT R149, R130, 0x76, RZ, 0xfc, !PT ;  /* 0x0000007682957812 */ /* 0x000fe200078efcff */
[----:B------:R-:W-:Y:S01]  /*47f0*/  IMAD.HI.U32 R142, R132, R147, RZ ;  /* 0x00000093848e7227 */ /* 0x000fe200078e00ff */
[----:B------:R-:W-:Y:S02]  /*4800*/  IABS R145, R158 ;  /* 0x0000009e00917213 */ /* 0x000fe40000000000 */
[----:B------:R-:W-:Y:S01]  /*4810*/  LOP3.LUT R151, R130, 0x7a, RZ, 0xfc, !PT ;  /* 0x0000007a82977812 */ /* 0x000fe200078efcff */
[----:B-1----:R-:W-:Y:S01]  /*4820*/  IMAD.HI.U32 R72, R132, R144, RZ ;  /* 0x0000009084487227 */ /* 0x002fe200078e00ff */
[----:B------:R0:W-:Y:S01]  /*4830*/  STL [R1+0x184], R143 ;  /* 0x0001848f01007387 */ /* 0x0001e20000100800 */
[----:B------:R-:W-:Y:S02]  /*4840*/  LOP3.LUT R150, R130, 0x78, RZ, 0xfc, !PT ;  /* 0x0000007882967812 */ /* 0x000fe400078efcff */
[----:B------:R-:W-:Y:S01]  /*4850*/  IMAD R146, R128, R141, R146 ;  /* 0x0000008d80927224 */ /* 0x000fe200078e0292 */
[----:B------:R-:W-:Y:S01]  /*4860*/  IABS R141, R151 ;  /* 0x00000097008d7213 */ /* 0x000fe20000000000 */
[----:B------:R-:W-:-:S02]  /*4870*/  IMAD.MOV R142, RZ, RZ, -R142 ;  /* 0x000000ffff8e7224 */ /* 0x000fc400078e0a8e */
[----:B------:R-:W-:Y:S01]  /*4880*/  IMAD.MOV R72, RZ, RZ, -R72 ;  /* 0x000000ffff487224 */ /* 0x000fe200078e0a48 */
[----:B0-----:R-:W-:Y:S01]  /*4890*/  IABS R143, R149 ;  /* 0x00000095008f7213 */ /* 0x001fe20000000000 */
[----:B------:R-:W-:-:S04]  /*48a0*/  IMAD.HI.U32 R73, R132, R145, RZ ;  /* 0x0000009184497227 */ /* 0x000fc800078e00ff */
[C---:B------:R-:W-:Y:S01]  /*48b0*/  IMAD R147, R128.reuse, R142, R147 ;  /* 0x0000008e80937224 */ /* 0x040fe200078e0293 */
[----:B------:R-:W-:Y:S01]  /*48c0*/  IABS R142, R150 ;  /* 0x00000096008e7213 */ /* 0x000fe20000000000 */
[----:B------:R-:W-:Y:S02]  /*48d0*/  IMAD R144, R128, R72, R144 ;  /* 0x0000004880907224 */ /* 0x000fe400078e0290 */
[----:B------:R-:W-:-:S04]  /*48e0*/  IMAD.HI.U32 R152, R132, R143, RZ ;  /* 0x0000008f84987227 */ /* 0x000fc800078e00ff */
[----:B------:R-:W-:Y:S02]  /*48f0*/  IMAD.MOV R73, RZ, RZ, -R73 ;  /* 0x000000ffff497224 */ /* 0x000fe400078e0a49 */
[----:B------:R-:W-:-:S04]  /*4900*/  IMAD.HI.U32 R72, R132, R141, RZ ;  /* 0x0000008d84487227 */ /* 0x000fc800078e00ff */
[----:B------:R-:W-:Y:S02]  /*4910*/  IMAD.MOV R152, RZ, RZ, -R152 ;  /* 0x000000ffff987224 */ /* 0x000fe400078e0a98 */
[----:B------:R-:W-:Y:S02]  /*4920*/  IMAD R145, R128, R73, R145 ;  /* 0x0000004980917224 */ /* 0x000fe400078e0291 */
[----:B------:R-:W-:Y:S02]  /*4930*/  IMAD.MOV R72, RZ, RZ, -R72 ;  /* 0x000000ffff487224 */ /* 0x000fe400078e0a48 */
[----:B------:R-:W-:Y:S02]  /*4940*/  VIADD R153, R131, 0x6e ;  /* 0x0000006e83997836 */ /* 0x000fe40000000000 */
[----:B------:R-:W-:-:S04]  /*4950*/  IMAD.HI.U32 R73, R132, R142, RZ ;  /* 0x0000008e84497227 */ /* 0x000fc800078e00ff */
[----:B------:R-:W-:Y:S01]  /*4960*/  IMAD R143, R128, R152, R143 ;  /* 0x00000098808f7224 */ /* 0x000fe200078e028f */
[----:B------:R-:W-:Y:S01]  /*4970*/  LOP3.LUT R152, R130, 0x7c, RZ, 0xfc, !PT ;  /* 0x0000007c82987812 */ /* 0x000fe200078efcff */
[----:B------:R-:W-:Y:S02]  /*4980*/  VIADD R155, R131, 0x7e ;  /* 0x0000007e839b7836 */ /* 0x000fe40000000000 */
[C---:B------:R-:W-:Y:S01]  /*4990*/  IMAD R141, R128.reuse, R72, R141 ;  /* 0x00000048808d7224 */ /* 0x040fe200078e028d */
[----:B------:R-:W-:Y:S01]  /*49a0*/  IABS R72, R153 ;  /* 0x0000009900487213 */ /* 0x000fe20000000000 */
[----:B------:R-:W-:Y:S01]  /*49b0*/  IMAD.MOV R73, RZ, RZ, -R73 ;  /* 0x000000ffff497224 */ /* 0x000fe200078e0a49 */
[----:B------:R-:W-:Y:S02]  /*49c0*/  IABS R157, R152 ;  /* 0x00000098009d7213 */ /* 0x000fe40000000000 */
[----:B------:R-:W-:Y:S01]  /*49d0*/  IABS R156, R155 ;  /* 0x0000009b009c7213 */ /* 0x000fe20000000000 */
[----:B------:R-:W-:-:S02]  /*49e0*/  IMAD R142, R128, R73, R142 ;  /* 0x00000049808e7224 */ /* 0x000fc400078e028e */
[----:B------:R-:W-:-:S04]  /*49f0*/  IMAD.HI.U32 R73, R132, R72, RZ ;  /* 0x0000004884497227 */ /* 0x000fc800078e00ff */
[----:B------:R-:W-:-:S04]  /*4a00*/  IMAD.HI.U32 R131, R132, R157, RZ ;  /* 0x0000009d84837227 */ /* 0x000fc800078e00ff */
[----:B------:R-:W-:-:S04]  /*4a10*/  IMAD.HI.U32 R186, R132, R156, RZ ;  /* 0x0000009c84ba7227 */ /* 0x000fc800078e00ff */
[----:B------:R-:W-:-:S04]  /*4a20*/  IMAD.MOV R132, RZ, RZ, -R73 ;  /* 0x000000ffff847224 */ /* 0x000fc800078e0a49 */
[----:B------:R-:W-:Y:S01]  /*4a30*/  IMAD R132, R128, R132, R72 ;  /* 0x0000008480847224 */ /* 0x000fe200078e0248 */
[----:B------:R-:W-:Y:S01]  /*4a40*/  SHF.R.U64 R72, R18, 0x18, RZ ;  /* 0x0000001812487819 */ /* 0x000fe200000012ff */
[----:B------:R-:W-:-:S03]  /*4a50*/  IMAD.MOV R131, RZ, RZ, -R131 ;  /* 0x000000ffff837224 */ /* 0x000fc600078e0a83 */
[----:B------:R-:W-:Y:S01]  /*4a60*/  LOP3.LUT P0, RZ, R72, 0x1, RZ, 0xc0, !PT ;  /* 0x0000000148ff7812 */ /* 0x000fe2000780c0ff */
[----:B------:R-:W-:Y:S01]  /*4a70*/  IMAD.MOV R73, RZ, RZ, -R186 ;  /* 0x000000ffff497224 */ /* 0x000fe200078e0aba */
[----:B------:R-:W-:Y:S02]  /*4a80*/  SHF.R.S32.HI R189, RZ, 0x1f, R190 ;  /* 0x0000001fffbd7819 */ /* 0x000fe400000114be */
[----:B------:R-:W-:Y:S01]  /*4a90*/  IADD3 R72, P1, PT, R190, R20, RZ ;  /* 0x00000014be487210 */ /* 0x000fe20007f3e0ff */
[C---:B------:R-:W-:Y:S01]  /*4aa0*/  IMAD R157, R128.reuse, R131, R157 ;  /* 0x00000083809d7224 */ /* 0x040fe200078e029d */
[----:B------:R-:W-:Y:S01]  /*4ab0*/  PRMT R131, RZ, 0x7610, R131 ;  /* 0x00007610ff837816 */ /* 0x000fe20000000083 */
[----:B------:R-:W-:Y:S02]  /*4ac0*/  IMAD R156, R128, R73, R156 ;  /* 0x00000049809c7224 */ /* 0x000fe400078e029c */
[----:B------:R-:W-:-:S05]  /*4ad0*/  IMAD.X R73, R189, 0x1, R21, P1 ;  /* 0x00000001bd497824 */ /* 0x000fca00008e0615 */
[----:B------:R0:W2:Y:S01]  /*4ae0*/  @P0 LDG.E.U8 R131, desc[UR26][R72.64] ;  /* 0x0000001a48830981 */ /* 0x0000a2000c1e1100 */
[C---:B------:R-:W-:Y:S02]  /*4af0*/  ISETP.GT.U32.AND P0, PT, R128.reuse, R116, PT ;  /* 0x000000748000720c */ /* 0x040fe40003f04070 */
[C---:B------:R-:W-:Y:S02]  /*4b00*/  ISETP.GT.U32.AND P4, PT, R128.reuse, R118, PT ;  /* 0x000000768000720c */ /* 0x040fe40003f84070 */
[----:B------:R-:W-:-:S09]  /*4b10*/  ISETP.GT.U32.AND P2, PT, R128, R126, PT ;  /* 0x0000007e8000720c */ /* 0x000fd20003f44070 */
[--C-:B------:R-:W-:Y:S01]  /*4b20*/  @!P0 IMAD.IADD R116, R116, 0x1, -R128.reuse ;  /* 0x0000000174748824 */ /* 0x100fe200078e0a80 */
[C---:B------:R-:W-:Y:S02]  /*4b30*/  ISETP.GT.U32.AND P0, PT, R128.reuse, R109, PT ;  /* 0x0000006d8000720c */ /* 0x040fe40003f04070 */
[----:B------:R-:W-:Y:S01]  /*4b40*/  ISETP.GT.U32.AND P1, PT, R128, R115, PT ;  /* 0x000000738000720c */ /* 0x000fe20003f24070 */
[--C-:B------:R-:W-:Y:S01]  /*4b50*/  @!P4 IMAD.IADD R118, R118, 0x1, -R128.reuse ;  /* 0x000000017676c824 */ /* 0x100fe200078e0a80 */
[----:B------:R-:W-:Y:S01]  /*4b60*/  ISETP.GT.U32.AND P4, PT, R128, R110, PT ;  /* 0x0000006e8000720c */ /* 0x000fe20003f84070 */
[----:B------:R-:W-:Y:S01]  /*4b70*/  @!P2 IMAD.IADD R126, R126, 0x1, -R128 ;  /* 0x000000017e7ea824 */ /* 0x000fe200078e0a80 */
[----:B------:R-:W-:-:S07]  /*4b80*/  ISETP.GT.U32.AND P2, PT, R128, R111, PT ;  /* 0x0000006f8000720c */ /* 0x000fce0003f44070 */
[--C-:B------:R-:W-:Y:S01]  /*4b90*/  @!P0 IMAD.IADD R109, R109, 0x1, -R128.reuse ;  /* 0x000000016d6d8824 */ /* 0x100fe200078e0a80 */
[C---:B------:R-:W-:Y:S01]  /*4ba0*/  ISETP.GT.U32.AND P0, PT, R128.reuse, R99, PT ;  /* 0x000000638000720c */ /* 0x040fe20003f04070 */
[--C-:B------:R-:W-:Y:S01]  /*4bb0*/  @!P1 IMAD.IADD R115, R115, 0x1, -R128.reuse ;  /* 0x0000000173739824 */ /* 0x100fe200078e0a80 */
[----:B------:R-:W-:Y:S01]  /*4bc0*/  ISETP.GT.U32.AND P1, PT, R128, R105, PT ;  /* 0x000000698000720c */ /* 0x000fe20003f24070 */
[--C-:B------:R-:W-:Y:S01]  /*4bd0*/  @!P4 IMAD.IADD R110, R110, 0x1, -R128.reuse ;  /* 0x000000016e6ec824 */ /* 0x100fe200078e0a80 */
[C---:B------:R-:W-:Y:S01]  /*4be0*/  ISETP.GT.U32.AND P4, PT, R128.reuse, R103, PT ;  /* 0x000000678000720c */ /* 0x040fe20003f84070 */
[----:B------:R-:W-:Y:S01]  /*4bf0*/  @!P2 IMAD.IADD R111, R111, 0x1, -R128 ;  /* 0x000000016f6fa824 */ /* 0x000fe200078e0a80 */
[----:B------:R-:W-:-:S07]  /*4c00*/  ISETP.GT.U32.AND P2, PT, R128, R104, PT ;  /* 0x000000688000720c */ /* 0x000fce0003f44070 */
[--C-:B------:R-:W-:Y:S01]  /*4c10*/  @!P0 IMAD.IADD R99, R99, 0x1, -R128.reuse ;  /* 0x0000000163638824 */ /* 0x100fe200078e0a80 */
[C---:B------:R-:W-:Y:S01]  /*4c20*/  ISETP.GT.U32.AND P0, PT, R128.reuse, R95, PT ;  /* 0x0000005f8000720c */ /* 0x040fe20003f04070 */
[--C-:B------:R-:W-:Y:S01]  /*4c30*/  @!P1 IMAD.IADD R105, R105, 0x1, -R128.reuse ;  /* 0x0000000169699824 */ /* 0x100fe200078e0a80 */
[C---:B------:R-:W-:Y:S01]  /*4c40*/  ISETP.GT.U32.AND P1, PT, R128.reuse, R98, PT ;  /* 0x000000628000720c */ /* 0x040fe20003f24070 */
[--C-:B------:R-:W-:Y:S01]  /*4c50*/  @!P4 IMAD.IADD R103, R103, 0x1, -R128.reuse ;  /* 0x000000016767c824 */ /* 0x100fe200078e0a80 */
[----:B------:R-:W-:Y:S01]  /*4c60*/  ISETP.GT.U32.AND P4, PT, R128, R93, PT ;  /* 0x0000005d8000720c */ /* 0x000fe20003f84070 */
[----:B------:R-:W-:Y:S01]  /*4c70*/  @!P2 IMAD.IADD R104, R104, 0x1, -R128 ;  /* 0x000000016868a824 */ /* 0x000fe200078e0a80 */
[----:B------:R-:W-:-:S07]  /*4c80*/  ISETP.GT.U32.AND P2, PT, R128, R97, PT ;  /* 0x000000618000720c */ /* 0x000fce0003f44070 */
[--C-:B------:R-:W-:Y:S01]  /*4c90*/  @!P0 IMAD.IADD R95, R95, 0x1, -R128.reuse ;  /* 0x000000015f5f8824 */ /* 0x100fe200078e0a80 */
[----:B------:R-:W-:Y:S01]  /*4ca0*/  ISETP.GT.U32.AND P0, PT, R128, R83, PT ;  /* 0x000000538000720c */ /* 0x000fe20003f04070 */
[--C-:B------:R-:W-:Y:S01]  /*4cb0*/  @!P1 IMAD.IADD R98, R98, 0x1, -R128.reuse ;  /* 0x0000000162629824 */ /* 0x100fe200078e0a80 */
[C---:B------:R-:W-:Y:S01]  /*4cc0*/  ISETP.GT.U32.AND P1, PT, R128.reuse, R96, PT ;  /* 0x000000608000720c */ /* 0x040fe20003f24070 */
[--C-:B------:R-:W-:Y:S01]  /*4cd0*/  @!P4 IMAD.IADD R93, R93, 0x1, -R128.reuse ;  /* 0x000000015d5dc824 */ /* 0x100fe200078e0a80 */
[C---:B------:R-:W-:Y:S01]  /*4ce0*/  ISETP.GT.U32.AND P4, PT, R128.reuse, R88, PT ;  /* 0x000000588000720c */ /* 0x040fe20003f84070 */
[----:B------:R-:W-:Y:S01]  /*4cf0*/  @!P2 IMAD.IADD R97, R97, 0x1, -R128 ;  /* 0x000000016161a824 */ /* 0x000fe200078e0a80 */
[----:B------:R-:W-:-:S07]  /*4d00*/  ISETP.GT.U32.AND P2, PT, R128, R89, PT ;  /* 0x000000598000720c */ /* 0x000fce0003f44070 */
[--C-:B------:R-:W-:Y:S01]  /*4d10*/  @!P0 IMAD.IADD R83, R83, 0x1, -R128.reuse ;  /* 0x0000000153538824 */ /* 0x100fe200078e0a80 */
[----:B------:R-:W-:Y:S01]  /*4d20*/  ISETP.GT.U32.AND P0, PT, R128, R74, PT ;  /* 0x0000004a8000720c */ /* 0x000fe20003f04070 */
        /* <DEDUP_REMOVED lines=9> */
[----:B------:R-:W-:Y:S01]  /*4dc0*/  ISETP.GT.U32.AND P1, PT, R128, R76, PT ;  /* 0x0000004c8000720c */ /* 0x000fe20003f24070 */
[--C-:B------:R-:W-:Y:S01]  /*4dd0*/  @!P4 IMAD.IADD R82, R82, 0x1, -R128.reuse ;  /* 0x000000015252c824 */ /* 0x100fe200078e0a80 */
[----:B------:R-:W-:Y:S01]  /*4de0*/  ISETP.GT.U32.AND P4, PT, R128, R68, PT ;  /* 0x000000448000720c */ /* 0x000fe20003f84070 */
        /* <DEDUP_REMOVED lines=197> */
[----:B------:R-:W-:Y:S01]  /*5a40*/  STL [R1+0x88], R190 ;  /* 0x000088be01007387 */ /* 0x000fe20000100800 */
[----:B------:R-:W-:Y:S02]  /*5a50*/  ISETP.GT.U32.AND P1, PT, R128, R142, PT ;  /* 0x0000008e8000720c */ /* 0x000fe40003f24070 */
[----:B0-----:R-:W-:Y:S01]  /*5a60*/  SHF.R.U64 R72, R18, 0x16, RZ ;  /* 0x0000001612487819 */ /* 0x001fe200000012ff */
[----:B------:R0:W-:Y:S01]  /*5a70*/  STL [R1+0x180], R189 ;  /* 0x000180bd01007387 */ /* 0x0001e20000100800 */
[----:B------:R-:W-:Y:S01]  /*5a80*/  @!P4 IMAD.IADD R144, R144, 0x1, -R128 ;  /* 0x000000019090c824 */ /* 0x000fe200078e0a80 */
[----:B------:R-:W-:-:S05]  /*5a90*/  ISETP.GT.U32.AND P4, PT, R128, R157, PT ;  /* 0x0000009d8000720c */ /* 0x000fca0003f84070 */
[----:B------:R-:W-:Y:S02]  /*5aa0*/  @!P0 IMAD.IADD R156, R156, 0x1, -R128 ;  /* 0x000000019c9c8824 */ /* 0x000fe400078e0a80 */
[----:B0-----:R-:W-:Y:S01]  /*5ab0*/  IMAD R189, R122, 0x29, RZ ;  /* 0x000000297abd7824 */ /* 0x001fe200078e02ff */
[----:B------:R-:W-:-:S04]  /*5ac0*/  LOP3.LUT P0, RZ, R72, 0x1, RZ, 0xc0, !PT ;  /* 0x0000000148ff7812 */ /* 0x000fc8000780c0ff */
[----:B------:R-:W-:Y:S02]  /*5ad0*/  SHF.R.S32.HI R186, RZ, 0x1f, R189 ;  /* 0x0000001fffba7819 */ /* 0x000fe400000114bd */
[----:B------:R-:W-:Y:S01]  /*5ae0*/  IADD3 R72, P6, PT, R189, R20, RZ ;  /* 0x00000014bd487210 */ /* 0x000fe20007fde0ff */
[--C-:B------:R-:W-:Y:S01]  /*5af0*/  @!P2 IMAD.IADD R145, R145, 0x1, -R128.reuse ;  /* 0x000000019191a824 */ /* 0x100fe200078e0a80 */
[----:B------:R-:W-:Y:S01]  /*5b00*/  ISETP.GT.U32.AND P2, PT, R128, R141, PT ;  /* 0x0000008d8000720c */ /* 0x000fe20003f44070 */
[--C-:B------:R-:W-:Y:S02]  /*5b10*/  @!P1 IMAD.IADD R142, R142, 0x1, -R128.reuse ;  /* 0x000000018e8e9824 */ /* 0x100fe400078e0a80 */
[----:B------:R-:W-:Y:S01]  /*5b20*/  IMAD.X R73, R186, 0x1, R21, P6 ;  /* 0x00000001ba497824 */ /* 0x000fe200030e0615 */
[----:B------:R-:W-:Y:S02]  /*5b30*/  ISETP.GT.U32.AND P6, PT, R128, R132, PT ;  /* 0x000000848000720c */ /* 0x000fe40003fc4070 */
[----:B------:R-:W-:Y:S01]  /*5b40*/  ISETP.GE.AND P1, PT, R130, RZ, PT ;  /* 0x000000ff8200720c */ /* 0x000fe20003f26270 */
[----:B------:R-:W-:Y:S01]  /*5b50*/  @!P4 IMAD.IADD R157, R157, 0x1, -R128 ;  /* 0x000000019d9dc824 */ /* 0x000fe200078e0a80 */
[----:B------:R-:W-:-:S02]  /*5b60*/  ISETP.GE.AND P4, PT, R127, RZ, PT ;  /* 0x000000ff7f00720c */ /* 0x000fc40003f86270 */
[----:B------:R-:W-:Y:S01]  /*5b70*/  PRMT R127, RZ, 0x7610, R127 ;  /* 0x00007610ff7f7816 */ /* 0x000fe2000000007f */
[----:B------:R-:W-:Y:S02]  /*5b80*/  IMAD R130, R122, 0x2a, RZ ;  /* 0x0000002a7a827824 */ /* 0x000fe400078e02ff */
[--C-:B------:R-:W-:Y:S01]  /*5b90*/  @!P2 IMAD.IADD R141, R141, 0x1, -R128.reuse ;  /* 0x000000018d8da824 */ /* 0x100fe200078e0a80 */
[----:B------:R-:W-:Y:S02]  /*5ba0*/  ISETP.GE.AND P2, PT, R129, RZ, PT ;  /* 0x000000ff8100720c */ /* 0x000fe40003f46270 */
[----:B------:R0:W2:Y:S01]  /*5bb0*/  @P0 LDG.E.U8 R127, desc[UR26][R72.64] ;  /* 0x0000001a487f0981 */ /* 0x0000a2000c1e1100 */
[----:B------:R-:W-:Y:S01]  /*5bc0*/  @!P6 IMAD.IADD R132, R132, 0x1, -R128 ;  /* 0x000000018484e824 */ /* 0x000fe200078e0a80 */
[----:B------:R-:W-:Y:S01]  /*5bd0*/  SHF.R.S32.HI R129, RZ, 0x1f, R130 ;  /* 0x0000001fff817819 */ /* 0x000fe20000011482 */
[----:B------:R-:W-:Y:S01]  /*5be0*/  @!P1 IMAD.MOV R126, RZ, RZ, -R126 ;  /* 0x000000ffff7e9224 */ /* 0x000fe200078e0a7e */
[----:B------:R-:W-:-:S02]  /*5bf0*/  ISETP.GE.AND P1, PT, R124, RZ, PT ;  /* 0x000000ff7c00720c */ /* 0x000fc40003f26270 */
[----:B------:R-:W-:Y:S02]  /*5c00*/  SHF.R.U64 R124, R18, 0x15, RZ ;  /* 0x00000015127c7819 */ /* 0x000fe400000012ff */
[----:B0-----:R-:W-:-:S05]  /*5c10*/  IADD3 R72, P6, PT, R130, R20, RZ ;  /* 0x0000001482487210 */ /* 0x001fca0007fde0ff */
[----:B------:R-:W-:Y:S01]  /*5c20*/  IMAD.X R73, R129, 0x1, R21, P6 ;  /* 0x0000000181497824 */ /* 0x000fe200030e0615 */
[----:B------:R-:W-:Y:S02]  /*5c30*/  LOP3.LUT P6, RZ, R124, 0x1, RZ, 0xc0, !PT ;  /* 0x000000017cff7812 */ /* 0x000fe400078cc0ff */
[----:B------:R-:W-:Y:S01]  /*5c40*/  PRMT R124, RZ, 0x7610, R124 ;  /* 0x00007610ff7c7816 */ /* 0x000fe2000000007c */
[----:B------:R-:W-:Y:S01]  /*5c50*/  IMAD R128, R122, 0x2b, RZ ;  /* 0x0000002b7a807824 */ /* 0x000fe200078e02ff */
[----:B------:R-:W-:Y:S01]  /*5c60*/  ISETP.GE.AND P0, PT, R125, RZ, PT ;  /* 0x000000ff7d00720c */ /* 0x000fe20003f06270 */
[----:B------:R-:W-:Y:S01]  /*5c70*/  @!P2 IMAD.MOV R118, RZ, RZ, -R118 ;  /* 0x000000ffff76a224 */ /* 0x000fe200078e0a76 */
[----:B------:R-:W-:Y:S01]  /*5c80*/  ISETP.GE.AND P2, PT, R121, RZ, PT ;  /* 0x000000ff7900720c */ /* 0x000fe20003f46270 */
[----:B------:R-:W-:Y:S01]  /*5c90*/  IMAD.MOV.U32 R121, RZ, RZ, R115 ;  /* 0x000000ffff797224 */ /* 0x000fe200078e0073 */
[----:B------:R-:W-:Y:S02]  /*5ca0*/  SHF.R.S32.HI R125, RZ, 0x1f, R128 ;  /* 0x0000001fff7d7819 */ /* 0x000fe40000011480 */
[----:B------:R-:W-:-:S03]  /*5cb0*/  SHF.R.U64 R115, R18, 0x14, RZ ;  /* 0x0000001412737819 */ /* 0x000fc600000012ff */
[----:B------:R0:W2:Y:S02]  /*5cc0*/  @P6 LDG.E.U8 R124, desc[UR26][R72.64] ;  /* 0x0000001a487c6981 */ /* 0x0000a4000c1e1100 */
[----:B0-----:R-:W-:-:S05]  /*5cd0*/  IADD3 R72, P6, PT, R128, R20, RZ ;  /* 0x0000001480487210 */ /* 0x001fca0007fde0ff */
[----:B------:R-:W-:Y:S01]  /*5ce0*/  IMAD.X R73, R125, 0x1, R21, P6 ;  /* 0x000000017d497824 */ /* 0x000fe200030e0615 */
[----:B------:R-:W-:Y:S01]  /*5cf0*/  LOP3.LUT P6, RZ, R115, 0x1, RZ, 0xc0, !PT ;  /* 0x0000000173ff7812 */ /* 0x000fe200078cc0ff */
[----:B------:R-:W-:Y:S01]  /*5d00*/  @!P4 IMAD.MOV R116, RZ, RZ, -R116 ;  /* 0x000000ffff74c224 */ /* 0x000fe200078e0a74 */
[----:B------:R-:W-:Y:S02]  /*5d10*/  PRMT R115, RZ, 0x7610, R115 ;  /* 0x00007610ff737816 */ /* 0x000fe40000000073 */
[----:B------:R-:W-:Y:S01]  /*5d20*/  ISETP.GE.AND P4, PT, R120, RZ, PT ;  /* 0x000000ff7800720c */ /* 0x000fe20003f86270 */
[----:B------:R-:W-:Y:S02]  /*5d30*/  IMAD R120, R122, 0x2c, RZ ;  /* 0x0000002c7a787824 */ /* 0x000fe400078e02ff */
[----:B------:R-:W-:Y:S01]  /*5d40*/  @!P0 IMAD.MOV R121, RZ, RZ, -R121 ;  /* 0x000000ffff798224 */ /* 0x000fe200078e0a79 */
[----:B------:R-:W-:Y:S01]  /*5d50*/  ISETP.GE.AND P0, PT, R119, RZ, PT ;  /* 0x000000ff7700720c */ /* 0x000fe20003f06270 */
[----:B------:R-:W-:Y:S01]  /*5d60*/  @!P1 IMAD.MOV R111, RZ, RZ, -R111 ;  /* 0x000000ffff6f9224 */ /* 0x000fe200078e0a6f */
[----:B------:R-:W-:Y:S01]  /*5d70*/  ISETP.GE.AND P1, PT, R113, RZ, PT ;  /* 0x000000ff7100720c */ /* 0x000fe20003f26270 */
[----:B------:R-:W-:Y:S01]  /*5d80*/  IMAD.MOV.U32 R113, RZ, RZ, R109 ;  /* 0x000000ffff717224 */ /* 0x000fe200078e006d */
[----:B------:R-:W-:Y:S01]  /*5d90*/  SHF.R.S32.HI R119, RZ, 0x1f, R120 ;  /* 0x0000001fff777819 */ /* 0x000fe20000011478 */
[----:B------:R0:W2:Y:S01]  /*5da0*/  @P6 LDG.E.U8 R115, desc[UR26][R72.64] ;  /* 0x0000001a48736981 */ /* 0x0000a2000c1e1100 */
[----:B------:R-:W-:-:S02]  /*5db0*/  SHF.R.U64 R109, R18, 0x13, RZ ;  /* 0x00000013126d7819 */ /* 0x000fc400000012ff */
        /* <DEDUP_REMOVED lines=40> */
[----:B------:R-:W-:-:S03]  /*6040*/  SHF.R.S32.HI R100, RZ, 0x1f, R102 ;  /* 0x0000001fff647819 */ /* 0x000fc60000011466 */
[----:B------:R0:W2:Y:S01]  /*6050*/  @P6 LDG.E.U8 R97, desc[UR26][R72.64] ;  /* 0x0000001a48616981 */ /* 0x0000a2000c1e1100 */
[----:B------:R-:W-:Y:S02]  /*6060*/  ISETP.GE.AND P2, PT, R91, RZ, PT ;  /* 0x000000ff5b00720c */ /* 0x000fe40003f46270 */
[----:B------:R-:W-:Y:S02]  /*6070*/  SHF.R.U64 R91, R18, 0x10, RZ ;  /* 0x00000010125b7819 */ /* 0x000fe400000012ff */
        /* <DEDUP_REMOVED lines=39> */
[----:B------:R-:W-:Y:S01]  /*62f0*/  @!P0 IMAD.MOV R76, RZ, RZ, -R76 ;  /* 0x000000ffff4c8224 */ /* 0x000fe200078e0a4c */
[----:B------:R-:W-:Y:S01]  /*6300*/  SHF.R.S32.HI R80, RZ, 0x1f, R81 ;  /* 0x0000001fff507819 */ /* 0x000fe20000011451 */
[----:B------:R0:W2:Y:S01]  /*6310*/  @P6 LDG.E.U8 R79, desc[UR26][R72.64] ;  /* 0x0000001a484f6981 */ /* 0x0000a2000c1e1100 */
[----:B------:R-:W-:-:S02]  /*6320*/  IADD3 R70, P6, PT, R81, R20, RZ ;  /* 0x0000001451467210 */ /* 0x000fc40007fde0ff */
[----:B------:R-:W-:Y:S02]  /*6330*/  ISETP.GE.AND P0, PT, R69, RZ, PT ;  /* 0x000000ff4500720c */ /* 0x000fe40003f06270 */
[----:B------:R-:W-:Y:S01]  /*6340*/  SHF.R.U64 R69, R18, 0xc, RZ ;  /* 0x0000000c12457819 */ /* 0x000fe200000012ff */
[----:B0-----:R-:W-:Y:S02]  /*6350*/  IMAD.MOV.U32 R72, RZ, RZ, R71 ;  /* 0x000000ffff487224 */ /* 0x001fe400078e0047 */
[----:B------:R-:W-:Y:S01]  /*6360*/  IMAD.X R71, R80, 0x1, R21, P6 ;  /* 0x0000000150477824 */ /* 0x000fe200030e0615 */
[----:B------:R-:W-:Y:S01]  /*6370*/  LOP3.LUT P6, RZ, R69, 0x1, RZ, 0xc0, !PT ;  /* 0x0000000145ff7812 */ /* 0x000fe200078cc0ff */
[----:B------:R-:W-:Y:S01]  /*6380*/  @!P1 IMAD.MOV R72, RZ, RZ, -R72 ;  /* 0x000000ffff489224 */ /* 0x000fe200078e0a48 */
[----:B------:R-:W-:Y:S02]  /*6390*/  PRMT R69, RZ, 0x7610, R69 ;  /* 0x00007610ff457816 */ /* 0x000fe40000000045 */
[----:B------:R-:W-:Y:S01]  /*63a0*/  ISETP.GE.AND P1, PT, R75, RZ, PT ;  /* 0x000000ff4b00720c */ /* 0x000fe20003f26270 */
[----:B------:R-:W-:-:S02]  /*63b0*/  IMAD R75, R122, 0x34, RZ ;  /* 0x000000347a4b7824 */ /* 0x000fc400078e02ff */
[----:B------:R-:W-:Y:S01]  /*63c0*/  @!P2 IMAD.MOV R68, RZ, RZ, -R68 ;  /* 0x000000ffff44a224 */ /* 0x000fe200078e0a44 */
[----:B------:R-:W-:Y:S02]  /*63d0*/  ISETP.GE.AND P2, PT, R64, RZ, PT ;  /* 0x000000ff4000720c */ /* 0x000fe40003f46270 */
[----:B------:R-:W-:-:S03]  /*63e0*/  SHF.R.S32.HI R73, RZ, 0x1f, R75 ;  /* 0x0000001fff497819 */ /* 0x000fc6000001144b */
[----:B------:R0:W2:Y:S01]  /*63f0*/  @P6 LDG.E.U8 R69, desc[UR26][R70.64] ;  /* 0x0000001a46456981 */ /* 0x0000a2000c1e1100 */
[----:B------:R-:W-:Y:S01]  /*6400*/  IADD3 R64, P6, PT, R75, R20, RZ ;  /* 0x000000144b407210 */ /* 0x000fe20007fde0ff */
[----:B------:R-:W-:Y:S01]  /*6410*/  @!P4 IMAD.MOV R67, RZ, RZ, -R67 ;  /* 0x000000ffff43c224 */ /* 0x000fe200078e0a43 */
[----:B------:R-:W-:-:S03]  /*6420*/  ISETP.GE.AND P4, PT, R65, RZ, PT ;  /* 0x000000ff4100720c */ /* 0x000fc60003f86270 */
[----:B------:R-:W-:Y:S02]  /*6430*/  IMAD.X R65, R73, 0x1, R21, P6 ;  /* 0x0000000149417824 */ /* 0x000fe400030e0615 */
[----:B0-----:R-:W-:Y:S01]  /*6440*/  IMAD.MOV.U32 R70, RZ, RZ, R63 ;  /* 0x000000ffff467224 */ /* 0x001fe200078e003f */
[----:B------:R-:W-:-:S04]  /*6450*/  SHF.R.U64 R63, R18, 0xb, RZ ;  /* 0x0000000b123f7819 */ /* 0x000fc800000012ff */
[----:B------:R-:W-:Y:S02]  /*6460*/  LOP3.LUT P6, RZ, R63, 0x1, RZ, 0xc0, !PT ;  /* 0x000000013fff7812 */ /* 0x000fe400078cc0ff */
[----:B------:R-:W-:Y:S01]  /*6470*/  PRMT R63, RZ, 0x7610, R63 ;  /* 0x00007610ff3f7816 */ /* 0x000fe2000000003f */
[----:B------:R-:W-:Y:S02]  /*6480*/  IMAD R71, R122, 0x35, RZ ;  /* 0x000000357a477824 */ /* 0x000fe400078e02ff */
[----:B------:R-:W-:Y:S01]  /*6490*/  @!P0 IMAD.MOV R70, RZ, RZ, -R70 ;  /* 0x000000ffff468224 */ /* 0x000fe200078e0a46 */
[----:B------:R-:W-:Y:S01]  /*64a0*/  ISETP.GE.AND P0, PT, R66, RZ, PT ;  /* 0x000000ff4200720c */ /* 0x000fe20003f06270 */
[----:B------:R-:W-:Y:S01]  /*64b0*/  @!P2 IMAD.MOV R62, RZ, RZ, -R62 ;  /* 0x000000ffff3ea224 */ /* 0x000fe200078e0a3e */
[----:B------:R-:W-:Y:S01]  /*64c0*/  ISETP.GE.AND P2, PT, R58, RZ, PT ;  /* 0x000000ff3a00720c */ /* 0x000fe20003f46270 */
[----:B------:R-:W-:Y:S01]  /*64d0*/  @!P1 IMAD.MOV R60, RZ, RZ, -R60 ;  /* 0x000000ffff3c9224 */ /* 0x000fe200078e0a3c */
[----:B------:R-:W-:-:S03]  /*64e0*/  SHF.R.S32.HI R66, RZ, 0x1f, R71 ;  /* 0x0000001fff427819 */ /* 0x000fc60000011447 */
[----:B------:R0:W2:Y:S01]  /*64f0*/  @P6 LDG.E.U8 R63, desc[UR26][R64.64] ;  /* 0x0000001a403f6981 */ /* 0x0000a2000c1e1100 */
[----:B------:R-:W-:Y:S02]  /*6500*/  IADD3 R58, P6, PT, R71, R20, RZ ;  /* 0x00000014473a7210 */ /* 0x000fe40007fde0ff */
[----:B------:R-:W-:Y:S02]  /*6510*/  ISETP.GE.AND P1, PT, R57, RZ, PT ;  /* 0x000000ff3900720c */ /* 0x000fe40003f26270 */
[----:B------:R-:W-:Y:S01]  /*6520*/  SHF.R.U64 R57, R18, 0xa, RZ ;  /* 0x0000000a12397819 */ /* 0x000fe200000012ff */
[----:B0-----:R-:W-:Y:S02]  /*6530*/  IMAD.MOV.U32 R64, RZ, RZ, R59 ;  /* 0x000000ffff407224 */ /* 0x001fe400078e003b */
[----:B------:R-:W-:Y:S01]  /*6540*/  IMAD.X R59, R66, 0x1, R21, P6 ;  /* 0x00000001423b7824 */ /* 0x000fe200030e0615 */
[----:B------:R-:W-:Y:S02]  /*6550*/  LOP3.LUT P6, RZ, R57, 0x1, RZ, 0xc0, !PT ;  /* 0x0000000139ff7812 */ /* 0x000fe400078cc0ff */
[----:B------:R-:W-:Y:S01]  /*6560*/  PRMT R57, RZ, 0x7610, R57 ;  /* 0x00007610ff397816 */ /* 0x000fe20000000039 */
[----:B------:R-:W-:-:S02]  /*6570*/  IMAD R65, R122, 0x36, RZ ;  /* 0x000000367a417824 */ /* 0x000fc400078e02ff */
[----:B------:R-:W-:Y:S01]  /*6580*/  @!P4 IMAD.MOV R64, RZ, RZ, -R64 ;  /* 0x000000ffff40c224 */ /* 0x000fe200078e0a40 */
[----:B------:R-:W-:Y:S01]  /*6590*/  ISETP.GE.AND P4, PT, R61, RZ, PT ;  /* 0x000000ff3d00720c */ /* 0x000fe20003f86270 */
        /* <DEDUP_REMOVED lines=14> */
[----:B------:R-:W-:-:S07]  /*6680*/  ISETP.GE.AND P2, PT, R55, RZ, PT ;  /* 0x000000ff3700720c */ /* 0x000fce0003f46270 */
[----:B------:R0:W2:Y:S01]  /*6690*/  @P6 LDG.E.U8 R51, desc[UR26][R52.64] ;  /* 0x0000001a34336981 */ /* 0x0000a2000c1e1100 */
[----:B------:R-:W-:Y:S01]  /*66a0*/  @!P1 IMAD.MOV R49, RZ, RZ, -R49 ;  /* 0x000000ffff319224 */ /* 0x000fe200078e0a31 */
[----:B------:R-:W-:Y:S01]  /*66b0*/  SHF.R.S32.HI R55, RZ, 0x1f, R59 ;  /* 0x0000001fff377819 */ /* 0x000fe2000001143b */
[----:B0-----:R-:W-:-:S04]  /*66c0*/  IMAD.MOV.U32 R52, RZ, RZ, R47 ;  /* 0x000000ffff347224 */ /* 0x001fc800078e002f */
[----:B------:R-:W-:Y:S01]  /*66d0*/  @!P4 IMAD.MOV R52, RZ, RZ, -R52 ;  /* 0x000000ffff34c224 */ /* 0x000fe200078e0a34 */
[----:B------:R-:W-:Y:S01]  /*66e0*/  ISETP.GE.AND P4, PT, R48, RZ, PT ;  /* 0x000000ff3000720c */ /* 0x000fe20003f86270 */
[----:B------:R-:W-:Y:S01]  /*66f0*/  IMAD.MOV.U32 R48, RZ, RZ, R46 ;  /* 0x000000ffff307224 */ /* 0x000fe200078e002e */
[----:B------:R-:W-:Y:S02]  /*6700*/  IADD3 R46, P6, PT, R59, R20, RZ ;  /* 0x000000143b2e7210 */ /* 0x000fe40007fde0ff */
[----:B------:R-:W-:Y:S02]  /*6710*/  ISETP.GE.AND P1, PT, R45, RZ, PT ;  /* 0x000000ff2d00720c */ /* 0x000fe40003f26270 */
[----:B------:R-:W-:Y:S01]  /*6720*/  SHF.R.U64 R45, R18, 0x8, RZ ;  /* 0x00000008122d7819 */ /* 0x000fe200000012ff */
[----:B------:R-:W-:-:S03]  /*6730*/  IMAD.X R47, R55, 0x1, R21, P6 ;  /* 0x00000001372f7824 */ /* 0x000fc600030e0615 */
[----:B------:R-:W-:Y:S01]  /*6740*/  LOP3.LUT P6, RZ, R45, 0x1, RZ, 0xc0, !PT ;  /* 0x000000012dff7812 */ /* 0x000fe200078cc0ff */
[----:B------:R-:W-:Y:S01]  /*6750*/  @!P0 IMAD.MOV R48, RZ, RZ, -R48 ;  /* 0x000000ffff308224 */ /* 0x000fe200078e0a30 */
[----:B------:R-:W-:Y:S02]  /*6760*/  PRMT R45, RZ, 0x7610, R45 ;  /* 0x00007610ff2d7816 */ /* 0x000fe4000000002d */
[----:B------:R-:W-:Y:S01]  /*6770*/  ISETP.GE.AND P0, PT, R50, RZ, PT ;  /* 0x000000ff3200720c */ /* 0x000fe20003f06270 */
[----:B------:R-:W-:-:S08]  /*6780*/  IMAD R53, R122, 0x39, RZ ;  /* 0x000000397a357824 */ /* 0x000fd000078e02ff */
[----:B------:R0:W2:Y:S01]  /*6790*/  @P6 LDG.E.U8 R45, desc[UR26][R46.64] ;  /* 0x0000001a2e2d6981 */ /* 0x0000a2000c1e1100 */
[----:B------:R-:W-:Y:S01]  /*67a0*/  SHF.R.S32.HI R50, RZ, 0x1f, R53 ;  /* 0x0000001fff327819 */ /* 0x000fe20000011435 */
[----:B0-----:R-:W-:-:S04]  /*67b0*/  IMAD.MOV.U32 R46, RZ, RZ, R41 ;  /* 0x000000ffff2e7224 */ /* 0x001fc800078e0029 */
[----:B------:R-:W-:Y:S01]  /*67c0*/  @!P2 IMAD.MOV R46, RZ, RZ, -R46 ;  /* 0x000000ffff2ea224 */ /* 0x000fe200078e0a2e */
[----:B------:R-:W-:Y:S01]  /*67d0*/  ISETP.GE.AND P2, PT, R42, RZ, PT ;  /* 0x000000ff2a00720c */ /* 0x000fe20003f46270 */
[----:B------:R-:W-:Y:S01]  /*67e0*/  IMAD.MOV.U32 R42, RZ, RZ, R40 ;  /* 0x000000ffff2a7224 */ /* 0x000fe200078e0028 */
[----:B------:R-:W-:Y:S01]  /*67f0*/  IADD3 R40, P6, PT, R53, R20, RZ ;  /* 0x0000001435287210 */ /* 0x000fe20007fde0ff */
[----:B------:R-:W-:Y:S01]  /*6800*/  @!P0 IMAD.MOV R43, RZ, RZ, -R43 ;  /* 0x000000ffff2b8224 */ /* 0x000fe200078e0a2b */
[----:B------:R-:W-:Y:S02]  /*6810*/  ISETP.GE.AND P0, PT, R39, RZ, PT ;  /* 0x000000ff2700720c */ /* 0x000fe40003f06270 */
[----:B------:R-:W-:Y:S01]  /*6820*/  SHF.R.U64 R39, R18, 0x6, RZ ;  /* 0x0000000612277819 */ /* 0x000fe200000012ff */
[----:B------:R-:W-:-:S03]  /*6830*/  IMAD.X R41, R50, 0x1, R21, P6 ;  /* 0x0000000132297824 */ /* 0x000fc600030e0615 */
[----:B------:R-:W-:Y:S02]  /*6840*/  LOP3.LUT P6, RZ, R39, 0x1, RZ, 0xc0, !PT ;  /* 0x0000000127ff7812 */ /* 0x000fe400078cc0ff */
[----:B------:R-:W-:Y:S01]  /*6850*/  PRMT R39, RZ, 0x7610, R39 ;  /* 0x00007610ff277816 */ /* 0x000fe20000000027 */
[----:B------:R-:W-:Y:S02]  /*6860*/  IMAD R47, R122, 0x3a, RZ ;  /* 0x0000003a7a2f7824 */ /* 0x000fe400078e02ff */
[----:B------:R-:W-:Y:S01]  /*6870*/  @!P4 IMAD.MOV R42, RZ, RZ, -R42 ;  /* 0x000000ffff2ac224 */ /* 0x000fe200078e0a2a */
[----:B------:R-:W-:Y:S01]  /*6880*/  ISETP.GE.AND P4, PT, R44, RZ, PT ;  /* 0x000000ff2c00720c */ /* 0x000fe20003f86270 */
[----:B------:R-:W-:Y:S01]  /*6890*/  @!P1 IMAD.MOV R33, RZ, RZ, -R33 ;  /* 0x000000ffff219224 */ /* 0x000fe200078e0a21 */
[----:B------:R-:W-:Y:S02]  /*68a0*/  ISETP.GE.AND P1, PT, R34, RZ, PT ;  /* 0x000000ff2200720c */ /* 0x000fe40003f26270 */
[----:B------:R-:W-:-:S03]  /*68b0*/  SHF.R.S32.HI R44, RZ, 0x1f, R47 ;  /* 0x0000001fff2c7819 */ /* 0x000fc6000001142f */
[----:B------:R0:W3:Y:S01]  /*68c0*/  @P6 LDG.E.U8 R39, desc[UR26][R40.64] ;  /* 0x0000001a28276981 */ /* 0x0000e2000c1e1100 */
[----:B------:R-:W-:-:S03]  /*68d0*/  IADD3 R34, P6, PT, R47, R20, RZ ;  /* 0x000000142f227210 */ /* 0x000fc60007fde0ff */
[----:B------:R-:W-:Y:S01]  /*68e0*/  STL [R1+0x80], R189 ;  /* 0x000080bd01007387 */ /* 0x000fe20000100800 */
[----:B0-----:R-:W-:Y:S01]  /*68f0*/  IMAD.MOV.U32 R41, RZ, RZ, R36 ;  /* 0x000000ffff297224 */ /* 0x001fe200078e0024 */
[----:B------:R-:W-:Y:S01]  /*6900*/  SHF.R.U64 R36, R18, 0x5, RZ ;  /* 0x0000000512247819 */ /* 0x000fe200000012ff */
[----:B------:R-:W-:Y:S02]  /*6910*/  IMAD.MOV.U32 R40, RZ, RZ, R35 ;  /* 0x000000ffff287224 */ /* 0x000fe400078e0023 */
[----:B------:R-:W-:Y:S01]  /*6920*/  IMAD.X R35, R44, 0x1, R21, P6 ;  /* 0x000000012c237824 */ /* 0x000fe200030e0615 */
[----:B------:R-:W-:Y:S01]  /*6930*/  LOP3.LUT P6, RZ, R36, 0x1, RZ, 0xc0, !PT ;  /* 0x0000000124ff7812 */ /* 0x000fe200078cc0ff */
[----:B------:R-:W-:Y:S04]  /*6940*/  STL [R1+0x17c], R186 ;  /* 0x00017cba01007387 */ /* 0x000fe80000100800 */
[----:B------:R-:W-:Y:S01]  /*6950*/  STL [R1+0x7c], R130 ;  /* 0x00007c8201007387 */ /* 0x000fe20000100800 */
[----:B------:R-:W-:-:S03]  /*6960*/  PRMT R36, RZ, 0x7610, R36 ;  /* 0x00007610ff247816 */ /* 0x000fc60000000024 */
[----:B------:R-:W-:Y:S04]  /*6970*/  STL [R1+0x178], R129 ;  /* 0x0001788101007387 */ /* 0x000fe80000100800 */
[----:B------:R-:W-:Y:S04]  /*6980*/  STL [R1+0x78], R128 ;  /* 0x0000788001007387 */ /* 0x000fe80000100800 */
[----:B------:R-:W-:Y:S04]  /*6990*/  STL [R1+0x174], R125 ;  /* 0x0001747d01007387 */ /* 0x000fe80000100800 */
[----:B------:R-:W-:Y:S01]  /*69a0*/  STL [R1+0x74], R120 ;  /* 0x0000747801007387 */ /* 0x000fe20000100800 */
[----:B------:R-:W-:-:S03]  /*69b0*/  @!P4 IMAD.MOV R41, RZ, RZ, -R41 ;  /* 0x000000ffff29c224 */ /* 0x000fc600078e0a29 */
[----:B------:R-:W-:Y:S01]  /*69c0*/  STL [R1+0x170], R119 ;  /* 0x0001707701007387 */ /* 0x000fe20000100800 */
[----:B------:R-:W-:-:S03]  /*69d0*/  ISETP.GE.AND P4, PT, R38, RZ, PT ;  /* 0x000000ff2600720c */ /* 0x000fc60003f86270 */
[----:B------:R-:W-:Y:S01]  /*69e0*/  STL [R1+0x70], R114 ;  /* 0x0000707201007387 */ /* 0x000fe20000100800 */
[----:B------:R-:W-:-:S03]  /*69f0*/  IMAD R38, R122, 0x3b, RZ ;  /* 0x0000003b7a267824 */ /* 0x000fc600078e02ff */
[----:B------:R-:W-:Y:S04]  /*6a00*/  STL [R1+0x16c], R112 ;  /* 0x00016c7001007387 */ /* 0x000fe80000100800 */
[----:B------:R-:W-:Y:S04]  /*6a10*/  STL [R1+0x6c], R108 ;  /* 0x00006c6c01007387 */ /* 0x000fe80000100800 */
[----:B------:R-:W-:Y:S01]  /*6a20*/  STL [R1+0x168], R106 ;  /* 0x0001686a01007387 */ /* 0x000fe20000100800 */
[----:B------:R-:W-:-:S03]  /*6a30*/  @!P2 IMAD.MOV R40, RZ, RZ, -R40 ;  /* 0x000000ffff28a224 */ /* 0x000fc600078e0a28 */
[----:B------:R-:W-:Y:S04]  /*6a40*/  STL [R1+0x68], R102 ;  /* 0x0000686601007387 */ /* 0x000fe80000100800 */
[----:B------:R0:W4:Y:S01]  /*6a50*/  @P6 LDG.E.U8 R36, desc[UR26][R34.64] ;  /* 0x0000001a22246981 */ /* 0x000122000c1e1100 */
[----:B------:R-:W-:-:S03]  /*6a60*/  ISETP.GE.AND P2, PT, R37, RZ, PT ;  /* 0x000000ff2500720c */ /* 0x000fc60003f46270 */
[----:B------:R-:W-:Y:S01]  /*6a70*/  STL [R1+0x164], R100 ;  /* 0x0001646401007387 */ /* 0x000fe20000100800 */
[----:B------:R-:W-:-:S03]  /*6a80*/  SHF.R.S32.HI R37, RZ, 0x1f, R38 ;  /* 0x0000001fff257819 */ /* 0x000fc60000011426 */
[----:B------:R-:W-:Y:S01]  /*6a90*/  STL [R1+0x60], R94 ;  /* 0x0000605e01007387 */ /* 0x000fe20000100800 */
[----:B0-----:R-:W-:-:S03]  /*6aa0*/  IMAD.MOV.U32 R35, RZ, RZ, R29 ;  /* 0x000000ffff237224 */ /* 0x001fc600078e001d */
[----:B------:R-:W-:Y:S01]  /*6ab0*/  STL [R1+0x160], R92 ;  /* 0x0001605c01007387 */ /* 0x000fe20000100800 */
[----:B------:R-:W-:Y:S01]  /*6ac0*/  IMAD.MOV.U32 R34, RZ, RZ, R28 ;  /* 0x000000ffff227224 */ /* 0x000fe200078e001c */
[----:B------:R-:W-:Y:S01]  /*6ad0*/  IADD3 R28, P6, PT, R38, R20, RZ ;  /* 0x00000014261c7210 */ /* 0x000fe20007fde0ff */
[----:B------:R-:W-:Y:S01]  /*6ae0*/  @!P1 IMAD.MOV R35, RZ, RZ, -R35 ;  /* 0x000000ffff239224 */ /* 0x000fe200078e0a23 */
[----:B------:R-:W-:Y:S01]  /*6af0*/  STL [R1+0x5c], R90 ;  /* 0x00005c5a01007387 */ /* 0x000fe20000100800 */
[----:B------:R-:W-:-:S03]  /*6b00*/  ISETP.GE.AND P1, PT, R30, RZ, PT ;  /* 0x000000ff1e00720c */ /* 0x000fc60003f26270 */
[----:B------:R-:W-:Y:S01]  /*6b10*/  STL [R1+0x15c], R85 ;  /* 0x00015c5501007387 */ /* 0x000fe20000100800 */
[----:B------:R-:W-:-:S03]  /*6b20*/  SHF.R.U64 R30, R18, 0x4, RZ ;  /* 0x00000004121e7819 */ /* 0x000fc600000012ff */
[----:B------:R-:W-:Y:S01]  /*6b30*/  STL [R1+0x58], R81 ;  /* 0x0000585101007387 */ /* 0x000fe20000100800 */
[----:B------:R-:W-:-:S03]  /*6b40*/  IMAD.X R29, R37, 0x1, R21, P6 ;  /* 0x00000001251d7824 */ /* 0x000fc600030e0615 */
[----:B------:R-:W-:Y:S01]  /*6b50*/  STL [R1+0x158], R80 ;  /* 0x0001585001007387 */ /* 0x000fe20000100800 */
[----:B------:R-:W-:-:S03]  /*6b60*/  LOP3.LUT P6, RZ, R30, 0x1, RZ, 0xc0, !PT ;  /* 0x000000011eff7812 */ /* 0x000fc600078cc0ff */
[----:B------:R-:W-:Y:S04]  /*6b70*/  STL [R1+0x54], R75 ;  /* 0x0000544b01007387 */ /* 0x000fe80000100800 */
[----:B------:R-:W-:Y:S04]  /*6b80*/  STL [R1+0x154], R73 ;  /* 0x0001544901007387 */ /* 0x000fe80000100800 */
[----:B------:R-:W-:Y:S04]  /*6b90*/  STL [R1+0x50], R71 ;  /* 0x0000504701007387 */ /* 0x000fe80000100800 */
[----:B------:R-:W-:Y:S04]  /*6ba0*/  STL [R1+0x150], R66 ;  /* 0x0001504201007387 */ /* 0x000fe80000100800 */
[----:B------:R-:W-:Y:S04]  /*6bb0*/  STL [R1+0x4c], R65 ;  /* 0x00004c4101007387 */ /* 0x000fe80000100800 */
[----:B------:R-:W-:Y:S04]  /*6bc0*/  STL [R1+0x14c], R61 ;  /* 0x00014c3d01007387 */ /* 0x000fe80000100800 */
[----:B------:R-:W-:Y:S01]  /*6bd0*/  STL [R1+0x48], R59 ;  /* 0x0000483b01007387 */ /* 0x000fe20000100800 */
[----:B------:R-:W-:-:S03]  /*6be0*/  PRMT R30, RZ, 0x7610, R30 ;  /* 0x00007610ff1e7816 */ /* 0x000fc6000000001e */
[----:B------:R-:W-:Y:S04]  /*6bf0*/  STL [R1+0x148], R55 ;  /* 0x0001483701007387 */ /* 0x000fe80000100800 */
[----:B------:R-:W-:Y:S04]  /*6c00*/  STL [R1+0x40], R53 ;  /* 0x0000403501007387 */ /* 0x000fe80000100800 */
[----:B------:R-:W-:Y:S04]  /*6c10*/  STL [R1+0x144], R50 ;  /* 0x0001443201007387 */ /* 0x000fe80000100800 */
[----:B------:R-:W-:Y:S04]  /*6c20*/  STL [R1+0x3c], R47 ;  /* 0x00003c2f01007387 */ /* 0x000fe80000100800 */
[----:B------:R-:W-:Y:S04]  /*6c30*/  STL [R1+0x140], R44 ;  /* 0x0001402c01007387 */ /* 0x000fe80000100800 */
[----:B------:R0:W-:Y:S04]  /*6c40*/  STL [R1+0x38], R38 ;  /* 0x0000382601007387 */ /* 0x0001e80000100800 */
[----:B------:R1:W5:Y:S01]  /*6c50*/  @P6 LDG.E.U8 R30, desc[UR26][R28.64] ;  /* 0x0000001a1c1e6981 */ /* 0x000362000c1e1100 */
[----:B0-----:R-:W-:-:S03]  /*6c60*/  IMAD R38, R122, 0x3c, RZ ;  /* 0x0000003c7a267824 */ /* 0x001fc600078e02ff */
[----:B------:R0:W-:Y:S01]  /*6c70*/  STL [R1+0x13c], R37 ;  /* 0x00013c2501007387 */ /* 0x0001e20000100800 */
[----:B-1----:R-:W-:Y:S01]  /*6c80*/  IMAD.MOV.U32 R29, RZ, RZ, R26 ;  /* 0x000000ffff1d7224 */ /* 0x002fe200078e001a */
[----:B------:R-:W-:Y:S01]  /*6c90*/  IADD3 R26, P6, PT, R38, R20, RZ ;  /* 0x00000014261a7210 */ /* 0x000fe20007fde0ff */
[----:B------:R-:W-:Y:S01]  /*6ca0*/  @!P2 IMAD.MOV R32, RZ, RZ, -R32 ;  /* 0x000000ffff20a224 */ /* 0x000fe200078e0a20 */
[----:B------:R-:W-:Y:S02]  /*6cb0*/  SHF.R.U64 R28, R18, 0x3, RZ ;  /* 0x00000003121c7819 */ /* 0x000fe400000012ff */
[----:B0-----:R-:W-:Y:S02]  /*6cc0*/  SHF.R.S32.HI R37, RZ, 0x1f, R38 ;  /* 0x0000001fff257819 */ /* 0x001fe40000011426 */
[----:B------:R-:W-:Y:S01]  /*6cd0*/  ISETP.GE.AND P2, PT, R31, RZ, PT ;  /* 0x000000ff1f00720c */ /* 0x000fe20003f46270 */
[----:B------:R-:W-:Y:S02]  /*6ce0*/  IMAD.MOV.U32 R31, RZ, RZ, R27 ;  /* 0x000000ffff1f7224 */ /* 0x000fe400078e001b */
[----:B------:R-:W-:Y:S01]  /*6cf0*/  IMAD.X R27, R37, 0x1, R21, P6 ;  /* 0x00000001251b7824 */ /* 0x000fe200030e0615 */
[----:B------:R-:W-:-:S02]  /*6d00*/  LOP3.LUT P6, RZ, R28, 0x1, RZ, 0xc0, !PT ;  /* 0x000000011cff7812 */ /* 0x000fc400078cc0ff */
[----:B------:R-:W-:Y:S01]  /*6d10*/  PRMT R28, RZ, 0x7610, R28 ;  /* 0x00007610ff1c7816 */ /* 0x000fe2000000001c */
[----:B------:R-:W-:Y:S01]  /*6d20*/  IMAD R44, R122, 0x3d, RZ ;  /* 0x0000003d7a2c7824 */ /* 0x000fe200078e02ff */
[----:B------:R0:W-:Y:S04]  /*6d30*/  STL [R1+0x34], R38 ;  /* 0x0000342601007387 */ /* 0x0001e80000100800 */
[----:B------:R1:W-:Y:S05]  /*6d40*/  STL [R1+0x138], R37 ;  /* 0x0001382501007387 */ /* 0x0003ea0000100800 */
[----:B------:R1:W5:Y:S01]  /*6d50*/  @P6 LDG.E.U8 R28, desc[UR26][R26.64] ;  /* 0x0000001a1a1c6981 */ /* 0x000362000c1e1100 */
[----:B0-----:R-:W-:Y:S01]  /*6d60*/  SHF.R.S32.HI R38, RZ, 0x1f, R44 ;  /* 0x0000001fff267819 */ /* 0x001fe2000001142c */
[----:B-1----:R-:W-:Y:S01]  /*6d70*/  IMAD.MOV.U32 R37, RZ, RZ, R24 ;  /* 0x000000ffff257224 */ /* 0x002fe200078e0018 */
[----:B------:R-:W-:Y:S01]  /*6d80*/  SHF.R.U64 R24, R18, 0x2, RZ ;  /* 0x0000000212187819 */ /* 0x000fe200000012ff */
[----:B------:R-:W-:Y:S01]  /*6d90*/  IMAD.MOV.U32 R26, RZ, RZ, R22 ;  /* 0x000000ffff1a7224 */ /* 0x000fe200078e0016 */
[----:B------:R-:W-:Y:S01]  /*6da0*/  IADD3 R22, P6, PT, R44, R20, RZ ;  /* 0x000000142c167210 */ /* 0x000fe20007fde0ff */
[----:B------:R-:W-:-:S04]  /*6db0*/  IMAD.MOV.U32 R27, RZ, RZ, R23 ;  /* 0x000000ffff1b7224 */ /* 0x000fc800078e0017 */
[----:B------:R-:W-:Y:S01]  /*6dc0*/  IMAD.X R23, R38, 0x1, R21, P6 ;  /* 0x0000000126177824 */ /* 0x000fe200030e0615 */
[----:B------:R-:W-:Y:S01]  /*6dd0*/  LOP3.LUT P6, RZ, R24, 0x1, RZ, 0xc0, !PT ;  /* 0x0000000118ff7812 */ /* 0x000fe200078cc0ff */
[----:B------:R-:W-:Y:S01]  /*6de0*/  @!P2 IMAD.MOV R26, RZ, RZ, -R26 ;  /* 0x000000ffff1aa224 */ /* 0x000fe200078e0a1a */
[----:B------:R-:W-:Y:S02]  /*6df0*/  ISETP.GE.AND P2, PT, R139, RZ, PT ;  /* 0x000000ff8b00720c */ /* 0x000fe40003f46270 */
[----:B------:R-:W-:Y:S01]  /*6e00*/  PRMT R24, RZ, 0x7610, R24 ;  /* 0x00007610ff187816 */ /* 0x000fe20000000018 */
[----:B------:R0:W-:Y:S01]  /*6e10*/  STL [R1+0x30], R44 ;  /* 0x0000302c01007387 */ /* 0x0001e20000100800 */
[----:B------:R-:W-:-:S07]  /*6e20*/  SHF.R.U64 R18, R18, 0x1, RZ ;  /* 0x0000000112127819 */ /* 0x000fce00000012ff */
[----:B------:R1:W5:Y:S01]  /*6e30*/  @P6 LDG.E.U8 R24, desc[UR26][R22.64] ;  /* 0x0000001a16186981 */ /* 0x000362000c1e1100 */
[----:B0-----:R-:W-:Y:S02]  /*6e40*/  IMAD R44, R122, 0x3e, RZ ;  /* 0x0000003e7a2c7824 */ /* 0x001fe400078e02ff */
[----:B------:R-:W-:Y:S01]  /*6e50*/  @!P2 IMAD.MOV R147, RZ, RZ, -R147 ;  /* 0x000000ffff93a224 */ /* 0x000fe200078e0a93 */
[----:B------:R-:W-:Y:S01]  /*6e60*/  LOP3.LUT P2, RZ, R18, 0x1, RZ, 0xc0, !PT ;  /* 0x0000000112ff7812 */ /* 0x000fe2000784c0ff */
[----:B------:R0:W-:Y:S01]  /*6e70*/  STL [R1+0x134], R38 ;  /* 0x0001342601007387 */ /* 0x0001e20000100800 */
[----:B-1----:R-:W-:-:S03]  /*6e80*/  IADD3 R22, P6, PT, R44, R20, RZ ;  /* 0x000000142c167210 */ /* 0x002fc60007fde0ff */
[----:B------:R-:W-:Y:S01]  /*6e90*/  STL [R1+0x2c], R44 ;  /* 0x00002c2c01007387 */ /* 0x000fe20000100800 */
[----:B------:R-:W-:Y:S02]  /*6ea0*/  PRMT R18, RZ, 0x7610, R18 ;  /* 0x00007610ff127816 */ /* 0x000fe40000000012 */
[----:B0-----:R-:W-:-:S05]  /*6eb0*/  SHF.R.S32.HI R38, RZ, 0x1f, R44 ;  /* 0x0000001fff267819 */ /* 0x001fca000001142c */
[----:B------:R0:W-:Y:S01]  /*6ec0*/  STL [R1+0x130], R38 ;  /* 0x0001302601007387 */ /* 0x0001e20000100800 */
[----:B------:R-:W-:-:S05]  /*6ed0*/  IMAD.X R23, R38, 0x1, R21, P6 ;  /* 0x0000000126177824 */ /* 0x000fca00030e0615 */
[----:B------:R1:W5:Y:S01]  /*6ee0*/  @P2 LDG.E.U8 R18, desc[UR26][R22.64] ;  /* 0x0000001a16122981 */ /* 0x000362000c1e1100 */
[----:B0-----:R-:W-:-:S05]  /*6ef0*/  IMAD R38, R122, 0x3f, RZ ;  /* 0x0000003f7a267824 */ /* 0x001fca00078e02ff */
[----:B------:R-:W-:Y:S02]  /*6f00*/  IADD3 R20, P2, PT, R38, R20, RZ ;  /* 0x0000001426147210 */ /* 0x000fe40007f5e0ff */
[----:B-1----:R-:W-:Y:S02]  /*6f10*/  SHF.R.S32.HI R23, RZ, 0x1f, R38 ;  /* 0x0000001fff177819 */ /* 0x002fe40000011426 */
[----:B------:R-:W-:-:S03]  /*6f20*/  PRMT R22, RZ, 0x7610, R22 ;  /* 0x00007610ff167816 */ /* 0x000fc60000000016 */
[----:B------:R-:W-:-:S05]  /*6f30*/  IMAD.X R21, R23, 0x1, R21, P2 ;  /* 0x0000000117157824 */ /* 0x000fca00010e0615 */
[----:B------:R-:W5:Y:S01]  /*6f40*/  @!P5 LDG.E.U8 R22, desc[UR26][R20.64] ;  /* 0x0000001a1416d981 */ /* 0x000f62000c1e1100 */
[----:B------:R-:W-:-:S04]  /*6f50*/  @!UP1 UIADD3 UR4, UPT, UPT, -UR7, 0x100000, URZ ;  /* 0x0010000007049890 */ /* 0x000fc8000fffe1ff */
[----:B------:R-:W-:Y:S02]  /*6f60*/  @!UP1 USHF.L.U32 UR5, UR4, 0xb, URZ ;  /* 0x0000000b04059899 */ /* 0x000fe400080006ff */
[----:B------:R-:W-:Y:S01]  /*6f70*/  @!UP1 USHF.L.U32 UR4, UR4, 0x1, URZ ;  /* 0x0000000104049899 */ /* 0x000fe200080006ff */
[----:B------:R-:W-:Y:S01]  /*6f80*/  @!P0 IMAD.MOV R34, RZ, RZ, -R34 ;  /* 0x000000ffff228224 */ /* 0x000fe200078e0a22 */
[----:B------:R-:W-:Y:S01]  /*6f90*/  ISETP.GE.AND P0, PT, R161, RZ, PT ;  /* 0x000000ffa100720c */ /* 0x000fe20003f06270 */
[----:B------:R-:W-:Y:S01]  /*6fa0*/  VOTEU.ALL UP2, P3 ;  /* 0x0000000000ff7886 */ /* 0x000fe20001840000 */
[C---:B------:R-:W-:Y:S02]  /*6fb0*/  LOP3.LUT R130, R188.reuse, 0x10, RZ, 0x3c, !PT ;  /* 0x00000010bc827812 */ /* 0x040fe400078e3cff */
[C---:B------:R-:W-:Y:S02]  /*6fc0*/  LOP3.LUT R129, R188.reuse, 0x20, RZ, 0x3c, !PT ;  /* 0x00000020bc817812 */ /* 0x040fe400078e3cff */
[----:B------:R-:W-:Y:S01]  /*6fd0*/  LOP3.LUT R128, R188, 0x30, RZ, 0x3c, !PT ;  /* 0x00000030bc807812 */ /* 0x000fe200078e3cff */
[----:B------:R-:W-:Y:S01]  /*6fe0*/  @!P4 IMAD.MOV R25, RZ, RZ, -R25 ;  /* 0x000000ffff19c224 */ /* 0x000fe200078e0a19 */
[----:B------:R-:W-:Y:S01]  /*6ff0*/  ISETP.GE.AND P2, PT, R149, RZ, PT ;  /* 0x000000ff9500720c */ /* 0x000fe20003f46270 */
[----:B------:R0:W-:Y:S01]  /*7000*/  STL [R1+0x28], R38 ;  /* 0x0000282601007387 */ /* 0x0001e20000100800 */
[----:B------:R1:W3:Y:S01]  /*7010*/  @!UP2 SYNCS.EXCH.64 URZ, [UR13+0x8008], UR4 ;  /* 0x008008040dffa5b2 */ /* 0x0002e20008000100 */
[----:B------:R-:W-:Y:S01]  /*7020*/  @!P1 IMAD.MOV R31, RZ, RZ, -R31 ;  /* 0x000000ffff1f9224 */ /* 0x000fe200078e0a1f */
[----:B------:R-:W-:Y:S01]  /*7030*/  ISETP.GE.AND P6, PT, R154, RZ, PT ;  /* 0x000000ff9a00720c */ /* 0x000fe20003fc6270 */
[----:B------:R-:W-:Y:S01]  /*7040*/  STS.U8 [R188+UR13], R175 ;  /* 0x000000afbc007988 */ /* 0x000fe2000800000d */
[----:B------:R-:W-:Y:S01]  /*7050*/  ISETP.GE.AND P5, PT, R153, RZ, PT ;  /* 0x000000ff9900720c */ /* 0x000fe20003fa6270 */
[----:B------:R-:W3:Y:S02]  /*7060*/  LDCU UR7, c[0x0][0x3b0] ;  /* 0x00007600ff0777ac */ /* 0x000ee40008000800 */
[----:B--2---:R-:W-:Y:S04]  /*7070*/  STS.U8 [R188+UR13+0x400], R174 ;  /* 0x000400aebc007988 */ /* 0x004fe8000800000d */
[----:B------:R-:W-:Y:S01]  /*7080*/  STS.U8 [R188+UR13+0xc00], R173 ;  /* 0x000c00adbc007988 */ /* 0x000fe2000800000d */
[----:B------:R-:W-:Y:S01]  /*7090*/  @!P0 IMAD.MOV R29, RZ, RZ, -R29 ;  /* 0x000000ffff1d8224 */ /* 0x000fe200078e0a1d */
[----:B------:R-:W-:Y:S01]  /*70a0*/  ISETP.GE.AND P4, PT, R164, RZ, PT ;  /* 0x000000ffa400720c */ /* 0x000fe20003f86270 */
[----:B------:R-:W-:Y:S01]  /*70b0*/  @!P2 IMAD.MOV R143, RZ, RZ, -R143 ;  /* 0x000000ffff8fa224 */ /* 0x000fe200078e0a8f */
[----:B------:R-:W-:Y:S01]  /*70c0*/  STS.U8 [R188+UR13+0x1000], R169 ;  /* 0x001000a9bc007988 */ /* 0x000fe2000800000d */
[----:B------:R-:W-:Y:S01]  /*70d0*/  ISETP.GE.AND P0, PT, R162, RZ, PT ;  /* 0x000000ffa200720c */ /* 0x000fe20003f06270 */
[----:B-1----:R-:W1:Y:S02]  /*70e0*/  LDCU UR4, c[0x0][0x3b0] ;  /* 0x00007600ff0477ac */ /* 0x002e640008000800 */
[----:B------:R-:W-:Y:S01]  /*70f0*/  STS.U8 [R188+UR13+0x1400], R167 ;  /* 0x001400a7bc007988 */ /* 0x000fe2000800000d */
[----:B0-----:R-:W-:Y:S01]  /*7100*/  LOP3.LUT R38, R188, 0x40, RZ, 0x3c, !PT ;  /* 0x00000040bc267812 */ /* 0x001fe200078e3cff */
[----:B------:R-:W0:Y:S02]  /*7110*/  LDCU UR5, c[0x0][0x3b0] ;  /* 0x00007600ff0577ac */ /* 0x000e240008000800 */
[----:B------:R-:W-:Y:S04]  /*7120*/  STS.U8 [R188+UR13+0x1800], R163 ;  /* 0x001800a3bc007988 */ /* 0x000fe8000800000d */
[----:B------:R-:W-:Y:S04]  /*7130*/  STS.U8 [R188+UR13+0x1c00], R16 ;  /* 0x001c0010bc007988 */ /* 0x000fe8000800000d */
[----:B------:R-:W-:Y:S04]  /*7140*/  STS.U8 [R188+UR13+0x800], R17 ;  /* 0x00080011bc007988 */ /* 0x000fe8000800000d */
[----:B------:R-:W-:Y:S04]  /*7150*/  STS.U8 [R130+UR13+0x80], R176 ;  /* 0x000080b082007988 */ /* 0x000fe8000800000d */
[----:B------:R-:W-:Y:S04]  /*7160*/  STS.U8 [R130+UR13+0x480], R172 ;  /* 0x000480ac82007988 */ /* 0x000fe8000800000d */
[----:B------:R-:W-:Y:S04]  /*7170*/  STS.U8 [R130+UR13+0x880], R14 ;  /* 0x0008800e82007988 */ /* 0x000fe8000800000d */
[----:B---3--:R-:W-:Y:S04]  /*7180*/  STS.U8 [R130+UR13+0xc80], R15 ;  /* 0x000c800f82007988 */ /* 0x008fe8000800000d */
[----:B------:R-:W-:Y:S04]  /*7190*/  STS.U8 [R130+UR13+0x1080], R133 ;  /* 0x0010808582007988 */ /* 0x000fe8000800000d */
[----:B------:R-:W-:Y:S04]  /*71a0*/  STS.U8 [R130+UR13+0x1480], R127 ;  /* 0x0014807f82007988 */ /* 0x000fe8000800000d */
[----:B------:R-:W-:Y:S04]  /*71b0*/  STS.U8 [R130+UR13+0x1880], R84 ;  /* 0x0018805482007988 */ /* 0x000fe8000800000d */
[----:B------:R-:W-:Y:S04]  /*71c0*/  STS.U8 [R130+UR13+0x1c80], R39 ;  /* 0x001c802782007988 */ /* 0x000fe8000800000d */
[----:B------:R-:W-:Y:S01]  /*71d0*/  STS.U8 [R129+UR13+0x100], R177 ;  /* 0x000100b181007988 */ /* 0x000fe2000800000d */
[----:B------:R-:W-:-:S03]  /*71e0*/  @!P0 IMAD.MOV R37, RZ, RZ, -R37 ;  /* 0x000000ffff258224 */ /* 0x000fc600078e0a25 */
[----:B------:R-:W-:Y:S01]  /*71f0*/  STS.U8 [R129+UR13+0x500], R171 ;  /* 0x000500ab81007988 */ /* 0x000fe2000800000d */
[----:B------:R-:W-:-:S03]  /*7200*/  ISETP.GE.AND P0, PT, R159, RZ, PT ;  /* 0x000000ff9f00720c */ /* 0x000fc60003f06270 */
[----:B------:R-:W-:Y:S04]  /*7210*/  STS.U8 [R129+UR13+0x900], R12 ;  /* 0x0009000c81007988 */ /* 0x000fe8000800000d */
[----:B------:R-:W-:Y:S04]  /*7220*/  STS.U8 [R129+UR13+0xd00], R13 ;  /* 0x000d000d81007988 */ /* 0x000fe8000800000d */
[----:B------:R-:W-:Y:S04]  /*7230*/  STS.U8 [R129+UR13+0x1100], R135 ;  /* 0x0011008781007988 */ /* 0x000fe8000800000d */
[----:B------:R2:W-:Y:S04]  /*7240*/  STS.U8 [R129+UR13+0x1500], R124 ;  /* 0x0015007c81007988 */ /* 0x0005e8000800000d */
[----:B------:R-:W-:Y:S04]  /*7250*/  STS.U8 [R129+UR13+0x1900], R79 ;  /* 0x0019004f81007988 */ /* 0x000fe8000800000d */
[----:B----4-:R-:W-:Y:S04]  /*7260*/  STS.U8 [R129+UR13+0x1d00], R36 ;  /* 0x001d002481007988 */ /* 0x010fe8000800000d */
[----:B------:R-:W-:Y:S01]  /*7270*/  STS.U8 [R128+UR13+0x180], R178 ;  /* 0x000180b280007988 */ /* 0x000fe2000800000d */
[----:B------:R-:W-:-:S03]  /*7280*/  ISETP.GE.AND P1, PT, R137, RZ, PT ;  /* 0x000000ff8900720c */ /* 0x000fc60003f26270 */
[----:B------:R-:W-:Y:S04]  /*7290*/  STS.U8 [R128+UR13+0x580], R170 ;  /* 0x000580aa80007988 */ /* 0x000fe8000800000d */
[----:B------:R-:W-:Y:S04]  /*72a0*/  STS.U8 [R128+UR13+0x980], R10 ;  /* 0x0009800a80007988 */ /* 0x000fe8000800000d */
[----:B------:R-:W-:Y:S04]  /*72b0*/  STS.U8 [R128+UR13+0xd80], R11 ;  /* 0x000d800b80007988 */ /* 0x000fe8000800000d */
[----:B-----5:R-:W-:Y:S04]  /*72c0*/  STS.U8 [R128+UR13+0x1180], R136 ;  /* 0x0011808880007988 */ /* 0x020fe8000800000d */
[----:B------:R-:W-:Y:S04]  /*72d0*/  STS.U8 [R128+UR13+0x1580], R115 ;  /* 0x0015807380007988 */ /* 0x000fe8000800000d */
[----:B------:R-:W-:Y:S01]  /*72e0*/  STS.U8 [R128+UR13+0x1980], R69 ;  /* 0x0019804580007988 */ /* 0x000fe2000800000d */
[----:B------:R-:W-:Y:S01]  /*72f0*/  @!P0 IMAD.MOV R146, RZ, RZ, -R146 ;  /* 0x000000ffff928224 */ /* 0x000fe200078e0a92 */
[----:B------:R-:W-:-:S02]  /*7300*/  ISETP.GE.AND P0, PT, R151, RZ, PT ;  /* 0x000000ff9700720c */ /* 0x000fc40003f06270 */
[----:B------:R3:W-:Y:S01]  /*7310*/  STL [R1+0x12c], R23 ;  /* 0x00012c1701007387 */ /* 0x0007e20000100800 */
[----:B------:R-:W-:Y:S01]  /*7320*/  ISETP.NE.AND P2, PT, R19, RZ, PT ;  /* 0x000000ff1300720c */ /* 0x000fe20003f45270 */
[----:B------:R-:W-:Y:S01]  /*7330*/  @!P4 IMAD.MOV R27, RZ, RZ, -R27 ;  /* 0x000000ffff1bc224 */ /* 0x000fe200078e0a1b */
[----:B--2---:R-:W-:Y:S01]  /*7340*/  LOP3.LUT R124, R187, 0x3f, RZ, 0xc0, !PT ;  /* 0x0000003fbb7c7812 */ /* 0x004fe200078ec0ff */
[----:B------:R-:W-:Y:S01]  /*7350*/  @!P1 IMAD.MOV R148, RZ, RZ, -R148 ;  /* 0x000000ffff949224 */ /* 0x000fe200078e0a94 */
[----:B------:R-:W-:Y:S02]  /*7360*/  LOP3.LUT R19, RZ, R19, RZ, 0x33, !PT ;  /* 0x00000013ff137212 */ /* 0x000fe400078e33ff */
[----:B---3--:R-:W-:Y:S02]  /*7370*/  LOP3.LUT R23, R188, 0x50, RZ, 0x3c, !PT ;  /* 0x00000050bc177812 */ /* 0x008fe400078e3cff */
[----:B------:R-:W-:Y:S02]  /*7380*/  ISETP.GE.AND P4, PT, R140, RZ, PT ;  /* 0x000000ff8c00720c */ /* 0x000fe40003f86270 */
[----:B------:R-:W-:Y:S01]  /*7390*/  ISETP.GE.AND P1, PT, R158, RZ, PT ;  /* 0x000000ff9e00720c */ /* 0x000fe20003f26270 */
[----:B------:R-:W-:Y:S01]  /*73a0*/  IMAD R241, R124, R123, RZ ;  /* 0x0000007b7cf17224 */ /* 0x000fe200078e02ff */
[C---:B------:R-:W-:Y:S01]  /*73b0*/  SEL R126, R19.reuse, R126, !P2 ;  /* 0x0000007e137e7207 */ /* 0x040fe20005000000 */
[----:B------:R-:W-:Y:S01]  /*73c0*/  @!P0 IMAD.MOV R141, RZ, RZ, -R141 ;  /* 0x000000ffff8d8224 */ /* 0x000fe200078e0a8d */
[----:B------:R-:W-:-:S02]  /*73d0*/  SEL R118, R19, R118, !P2 ;  /* 0x0000007613767207 */ /* 0x000fc40005000000 */
[----:B------:R-:W-:Y:S01]  /*73e0*/  SEL R111, R19, R111, !P2 ;  /* 0x0000006f136f7207 */ /* 0x000fe20005000000 */
[----:B------:R-:W-:Y:S01]  /*73f0*/  IMAD R126, R126, UR6, RZ ;  /* 0x000000067e7e7c24 */ /* 0x000fe2000f8e02ff */
[----:B------:R-:W-:Y:S01]  /*7400*/  IADD3 R243, P0, PT, R241, UR22, RZ ;  /* 0x00000016f1f37c10 */ /* 0x000fe2000ff1e0ff */
[----:B------:R-:W-:Y:S01]  /*7410*/  @!P6 IMAD.MOV R144, RZ, RZ, -R144 ;  /* 0x000000ffff90e224 */ /* 0x000fe200078e0a90 */
[----:B------:R-:W-:Y:S01]  /*7420*/  STS.U8 [R128+UR13+0x1d80], R30 ;  /* 0x001d801e80007988 */ /* 0x000fe2000800000d */
[----:B------:R-:W-:Y:S01]  /*7430*/  @!P4 IMAD.MOV R138, RZ, RZ, -R138 ;  /* 0x000000ffff8ac224 */ /* 0x000fe200078e0a8a */
[----:B------:R-:W-:Y:S01]  /*7440*/  SEL R99, R19, R99, !P2 ;  /* 0x0000006313637207 */ /* 0x000fe20005000000 */
[----:B------:R-:W-:Y:S01]  /*7450*/  IMAD R111, R111, UR6, RZ ;  /* 0x000000066f6f7c24 */ /* 0x000fe2000f8e02ff */
[----:B------:R-:W-:Y:S01]  /*7460*/  STS.U8 [R38+UR13+0x200], R179 ;  /* 0x000200b326007988 */ /* 0x000fe2000800000d */
[----:B------:R-:W-:Y:S01]  /*7470*/  @!P1 IMAD.MOV R145, RZ, RZ, -R145 ;  /* 0x000000ffff919224 */ /* 0x000fe200078e0a91 */
[C---:B------:R-:W-:Y:S01]  /*7480*/  SEL R89, R19.reuse, R89, !P2 ;  /* 0x0000005913597207 */ /* 0x040fe20005000000 */
[----:B------:R-:W-:Y:S01]  /*7490*/  @!P5 IMAD.MOV R132, RZ, RZ, -R132 ;  /* 0x000000ffff84d224 */ /* 0x000fe200078e0a84 */
[----:B------:R-:W-:Y:S01]  /*74a0*/  STS.U8 [R38+UR13+0x600], R168 ;  /* 0x000600a826007988 */ /* 0x000fe2000800000d */
[----:B------:R-:W-:Y:S01]  /*74b0*/  SEL R105, R19, R105, !P2 ;  /* 0x0000006913697207 */ /* 0x000fe20005000000 */
[----:B------:R-:W2:Y:S02]  /*74c0*/  LDCU UR22, c[0x0][0x3b0] ;  /* 0x00007600ff1677ac */ /* 0x000ea40008000800 */
[----:B------:R3:W-:Y:S04]  /*74d0*/  STS.U8 [R38+UR13+0xa00], R8 ;  /* 0x000a000826007988 */ /* 0x0007e8000800000d */
[----:B------:R-:W-:Y:S04]  /*74e0*/  STS.U8 [R38+UR13+0xe00], R9 ;  /* 0x000e000926007988 */ /* 0x000fe8000800000d */
[----:B------:R-:W-:Y:S04]  /*74f0*/  STS.U8 [R38+UR13+0x1200], R134 ;  /* 0x0012008626007988 */ /* 0x000fe8000800000d */
[----:B------:R-:W-:Y:S04]  /*7500*/  STS.U8 [R38+UR13+0x1600], R109 ;  /* 0x0016006d26007988 */ /* 0x000fe8000800000d */
[----:B------:R-:W-:Y:S01]  /*7510*/  STS.U8 [R38+UR13+0x1a00], R63 ;  /* 0x001a003f26007988 */ /* 0x000fe2000800000d */
[----:B---3--:R-:W-:-:S03]  /*7520*/  LOP3.LUT R8, R188, 0x60, RZ, 0x3c, !PT ;  /* 0x00000060bc087812 */ /* 0x008fc600078e3cff */
[----:B------:R-:W-:Y:S04]  /*7530*/  STS.U8 [R38+UR13+0x1e00], R28 ;  /* 0x001e001c26007988 */ /* 0x000fe8000800000d */
        /* <DEDUP_REMOVED lines=9> */
[----:B------:R-:W-:Y:S01]  /*75d0*/  STS.U8 [R8+UR13+0x700], R165 ;  /* 0x000700a508007988 */ /* 0x000fe2000800000d */
[----:B------:R-:W-:-:S03]  /*75e0*/  LEA.HI.X.SX32 R241, R241, UR23, 0x1, P0 ;  /* 0x00000017f1f17c11 */ /* 0x000fc600080f0eff */
[----:B------:R-:W-:Y:S04]  /*75f0*/  STS.U8 [R8+UR13+0xb00], R4 ;  /* 0x000b000408007988 */ /* 0x000fe8000800000d */
[----:B------:R-:W-:Y:S01]  /*7600*/  STS.U8 [R8+UR13+0xf00], R5 ;  /* 0x000f000508007988 */ /* 0x000fe2000800000d */
[----:B------:R-:W-:-:S03]  /*7610*/  ISETP.GE.AND P4, PT, R150, RZ, PT ;  /* 0x000000ff9600720c */ /* 0x000fc60003f86270 */
[----:B------:R3:W-:Y:S01]  /*7620*/  STS.U8 [R8+UR13+0x1300], R87 ;  /* 0x0013005708007988 */ /* 0x0007e2000800000d */
[----:B------:R-:W-:Y:S02]  /*7630*/  ISETP.GE.AND P1, PT, R152, RZ, PT ;  /* 0x000000ff9800720c */ /* 0x000fe40003f26270 */
[----:B------:R-:W-:Y:S01]  /*7640*/  ISETP.GE.AND P6, PT, R155, RZ, PT ;  /* 0x000000ff9b00720c */ /* 0x000fe20003fc6270 */
[----:B------:R-:W-:Y:S02]  /*7650*/  IMAD R99, R99, UR6, RZ ;  /* 0x0000000663637c24 */ /* 0x000fe4000f8e02ff */
[----:B---3--:R-:W-:Y:S01]  /*7660*/  IMAD R87, R118, UR6, RZ ;  /* 0x0000000676577c24 */ /* 0x008fe2000f8e02ff */
[----:B------:R-:W-:-:S04]  /*7670*/  IADD3 R118, P0, PT, R126, R243, RZ ;  /* 0x000000f37e767210 */ /* 0x000fc80007f1e0ff */
[----:B------:R-:W-:Y:S02]  /*7680*/  LEA.HI.X.SX32 R119, R126, R241, 0x1, P0 ;  /* 0x000000f17e777211 */ /* 0x000fe400000f0eff */
[----:B------:R-:W-:Y:S01]  /*7690*/  IADD3 R120, P0, PT, R111, R243, RZ ;  /* 0x000000f36f787210 */ /* 0x000fe20007f1e0ff */
[----:B------:R-:W-:Y:S01]  /*76a0*/  IMAD R109, R89, UR17, RZ ;  /* 0x00000011596d7c24 */ /* 0x000fe2000f8e02ff */
[----:B------:R-:W-:Y:S02]  /*76b0*/  SEL R74, R19, R74, !P2 ;  /* 0x0000004a134a7207 */ /* 0x000fe40005000000 */
[----:B------:R-:W-:Y:S02]  /*76c0*/  LEA.HI.X.SX32 R115, R111, R241, 0x1, P0 ;  /* 0x000000f16f737211 */ /* 0x000fe400000f0eff */
[----:B------:R-:W-:Y:S02]  /*76d0*/  IADD3 R55, P0, PT, R99, R243, RZ ;  /* 0x000000f363377210 */ /* 0x000fe40007f1e0ff */
[----:B------:R-:W-:-:S02]  /*76e0*/  SEL R116, R19, R116, !P2 ;  /* 0x0000007413747207 */ /* 0x000fc40005000000 */
[C---:B------:R-:W-:Y:S02]  /*76f0*/  SEL R110, R19.reuse, R110, !P2 ;  /* 0x0000006e136e7207 */ /* 0x040fe40005000000 */
[C---:B------:R-:W-:Y:S01]  /*7700*/  SEL R113, R19.reuse, R113, !P2 ;  /* 0x0000007113717207 */ /* 0x040fe20005000000 */
[----:B------:R-:W-:Y:S01]  /*7710*/  @!P4 IMAD.MOV R142, RZ, RZ, -R142 ;  /* 0x000000ffff8ec224 */ /* 0x000fe200078e0a8e */
[C---:B------:R-:W-:Y:S02]  /*7720*/  SEL R34, R19.reuse, R34, !P2 ;  /* 0x0000002213227207 */ /* 0x040fe40005000000 */
[----:B------:R-:W-:Y:S01]  /*7730*/  LOP3.LUT R6, R188, 0x70, RZ, 0x3c, !PT ;  /* 0x00000070bc067812 */ /* 0x000fe200078e3cff */
[----:B------:R-:W-:Y:S01]  /*7740*/  @!P1 IMAD.MOV R157, RZ, RZ, -R157 ;  /* 0x000000ffff9d9224 */ /* 0x000fe200078e0a9d */
[C---:B------:R-:W-:Y:S01]  /*7750*/  SEL R49, R19.reuse, R49, !P2 ;  /* 0x0000003113317207 */ /* 0x040fe20005000000 */
[----:B------:R-:W-:Y:S01]  /*7760*/  STS.U8 [R8+UR13+0x1700], R97 ;  /* 0x0017006108007988 */ /* 0x000fe2000800000d */
[----:B------:R-:W-:Y:S01]  /*7770*/  SEL R27, R19, R27, !P2 ;  /* 0x0000001b131b7207 */ /* 0x000fe20005000000 */
[----:B------:R-:W-:Y:S01]  /*7780*/  IMAD R105, R105, UR6, RZ ;  /* 0x0000000669697c24 */ /* 0x000fe2000f8e02ff */
[----:B------:R-:W-:Y:S01]  /*7790*/  LEA.HI.X.SX32 R53, R99, R241, 0x1, P0 ;  /* 0x000000f163357211 */ /* 0x000fe200000f0eff */
[----:B------:R-:W-:Y:S01]  /*77a0*/  IMAD R74, R74, UR29, RZ ;  /* 0x0000001d4a4a7c24 */ /* 0x000fe2000f8e02ff */
[C---:B------:R-:W-:Y:S01]  /*77b0*/  SEL R93, R19.reuse, R93, !P2 ;  /* 0x0000005d135d7207 */ /* 0x040fe20005000000 */
[----:B------:R-:W-:Y:S01]  /*77c0*/  @!P6 IMAD.MOV R156, RZ, RZ, -R156 ;  /* 0x000000ffff9ce224 */ /* 0x000fe200078e0a9c */
[C---:B------:R-:W-:Y:S01]  /*77d0*/  SEL R72, R19.reuse, R72, !P2 ;  /* 0x0000004813487207 */ /* 0x040fe20005000000 */
[----:B------:R-:W-:Y:S01]  /*77e0*/  STS.U8 [R8+UR13+0x1b00], R51 ;  /* 0x001b003308007988 */ /* 0x000fe2000800000d */
[----:B------:R-:W-:-:S02]  /*77f0*/  SEL R60, R19, R60, !P2 ;  /* 0x0000003c133c7207 */ /* 0x000fc40005000000 */
[-C--:B------:R-:W-:Y:S02]  /*7800*/  IADD3 R89, P4, PT, R87, R243.reuse, RZ ;  /* 0x000000f357597210 */ /* 0x080fe40007f9e0ff */
[----:B------:R-:W-:Y:S01]  /*7810*/  IADD3 R111, P0, PT, R109, R243, RZ ;  /* 0x000000f36d6f7210 */ /* 0x000fe20007f1e0ff */
[----:B------:R3:W-:Y:S01]  /*7820*/  STS.U8 [R8+UR13+0x1f00], R18 ;  /* 0x001f001208007988 */ /* 0x0007e2000800000d */
[C---:B------:R-:W-:Y:S01]  /*7830*/  SEL R88, R19.reuse, R88, !P2 ;  /* 0x0000005813587207 */ /* 0x040fe20005000000 */
[----:B------:R-:W-:Y:S01]  /*7840*/  IMAD R116, R116, UR6, RZ ;  /* 0x0000000674747c24 */ /* 0x000fe2000f8e02ff */
[C---:B------:R-:W-:Y:S01]  /*7850*/  SEL R58, R19.reuse, R58, !P2 ;  /* 0x0000003a133a7207 */ /* 0x040fe20005000000 */
[----:B------:R-:W-:Y:S01]  /*7860*/  IMAD R110, R110, UR6, RZ ;  /* 0x000000066e6e7c24 */ /* 0x000fe2000f8e02ff */
[----:B------:R-:W-:Y:S01]  /*7870*/  SEL R121, R19, R121, !P2 ;  /* 0x0000007913797207 */ /* 0x000fe20005000000 */
[----:B------:R-:W-:Y:S01]  /*7880*/  IMAD R113, R113, UR6, RZ ;  /* 0x0000000671717c24 */ /* 0x000fe2000f8e02ff */
[C---:B------:R-:W-:Y:S01]  /*7890*/  SEL R104, R19.reuse, R104, !P2 ;  /* 0x0000006813687207 */ /* 0x040fe20005000000 */
[----:B------:R-:W-:Y:S01]  /*78a0*/  STS.U8 [R6+UR13+0x380], R180 ;  /* 0x000380b406007988 */ /* 0x000fe2000800000d */
[C---:B------:R-:W-:Y:S01]  /*78b0*/  SEL R98, R19.reuse, R98, !P2 ;  /* 0x0000006213627207 */ /* 0x040fe20005000000 */
[----:B---3--:R-:W-:Y:S01]  /*78c0*/  IMAD R8, R34, UR47, RZ ;  /* 0x0000002f22087c24 */ /* 0x008fe2000f8e02ff */
[C---:B------:R-:W-:Y:S01]  /*78d0*/  SEL R101, R19.reuse, R101, !P2 ;  /* 0x0000006513657207 */ /* 0x040fe20005000000 */
[----:B------:R-:W-:Y:S01]  /*78e0*/  STS.U8 [R6+UR13+0x780], R160 ;  /* 0x000780a006007988 */ /* 0x000fe2000800000d */
[----:B------:R-:W-:Y:S01]  /*78f0*/  SEL R26, R19, R26, !P2 ;  /* 0x0000001a131a7207 */ /* 0x000fe20005000000 */
[----:B------:R-:W-:Y:S01]  /*7900*/  IMAD R100, R49, UR40, RZ ;  /* 0x0000002831647c24 */ /* 0x000fe2000f8e02ff */
[----:B------:R-:W-:Y:S01]  /*7910*/  SEL R83, R19, R83, !P2 ;  /* 0x0000005313537207 */ /* 0x000fe20005000000 */
[----:B------:R-:W-:Y:S01]  /*7920*/  IMAD R34, R27, UR54, RZ ;  /* 0x000000361b227c24 */ /* 0x000fe2000f8e02ff */
[-C--:B------:R-:W-:Y:S01]  /*7930*/  LEA.HI.X.SX32 R87, R87, R241.reuse, 0x1, P4 ;  /* 0x000000f157577211 */ /* 0x080fe200020f0eff */
[----:B------:R-:W-:Y:S01]  /*7940*/  STS.U8 [R6+UR13+0xb80], R2 ;  /* 0x000b800206007988 */ /* 0x000fe2000800000d */
[----:B------:R-:W-:Y:S01]  /*7950*/  LEA.HI.X.SX32 R109, R109, R241, 0x1, P0 ;  /* 0x000000f16d6d7211 */ /* 0x000fe200000f0eff */
[----:B------:R-:W-:Y:S01]  /*7960*/  IMAD R93, R93, UR11, RZ ;  /* 0x0000000b5d5d7c24 */ /* 0x000fe2000f8e02ff */
[C---:B------:R-:W-:Y:S01]  /*7970*/  SEL R107, R19.reuse, R107, !P2 ;  /* 0x0000006b136b7207 */ /* 0x040fe20005000000 */
[----:B------:R-:W-:Y:S01]  /*7980*/  IMAD R106, R72, UR31, RZ ;  /* 0x0000001f486a7c24 */ /* 0x000fe2000f8e02ff */
[C---:B------:R-:W-:Y:S01]  /*7990*/  SEL R95, R19.reuse, R95, !P2 ;  /* 0x0000005f135f7207 */ /* 0x040fe20005000000 */
[----:B------:R-:W-:Y:S01]  /*79a0*/  IMAD R60, R60, UR35, RZ ;  /* 0x000000233c3c7c24 */ /* 0x000fe2000f8e02ff */
[C---:B------:R-:W-:Y:S01]  /*79b0*/  SEL R96, R19.reuse, R96, !P2 ;  /* 0x0000006013607207 */ /* 0x040fe20005000000 */
[----:B------:R-:W-:Y:S01]  /*79c0*/  STS.U8 [R6+UR13+0xf80], R3 ;  /* 0x000f800306007988 */ /* 0x000fe2000800000d */
[C---:B------:R-:W-:Y:S01]  /*79d0*/  SEL R77, R19.reuse, R77, !P2 ;  /* 0x0000004d134d7207 */ /* 0x040fe20005000000 */
[----:B------:R-:W-:Y:S01]  /*79e0*/  IMAD R79, R88, UR18, RZ ;  /* 0x00000012584f7c24 */ /* 0x000fe2000f8e02ff */
[C---:B------:R-:W-:Y:S01]  /*79f0*/  SEL R78, R19.reuse, R78, !P2 ;  /* 0x0000004e134e7207 */ /* 0x040fe20005000000 */
[----:B-1----:R-:W-:Y:S01]  /*7a00*/  IMAD R72, R58, UR4, RZ ;  /* 0x000000043a487c24 */ /* 0x002fe2000f8e02ff */
[----:B------:R-:W-:-:S02]  /*7a10*/  SEL R82, R19, R82, !P2 ;  /* 0x0000005213527207 */ /* 0x000fc40005000000 */
[C---:B------:R-:W-:Y:S02]  /*7a20*/  SEL R76, R19.reuse, R76, !P2 ;  /* 0x0000004c134c7207 */ /* 0x040fe40005000000 */
[C---:B------:R-:W-:Y:S02]  /*7a30*/  SEL R68, R19.reuse, R68, !P2 ;  /* 0x0000004413447207 */ /* 0x040fe40005000000 */
[C---:B------:R-:W-:Y:S02]  /*7a40*/  SEL R67, R19.reuse, R67, !P2 ;  /* 0x0000004313437207 */ /* 0x040fe40005000000 */
[C---:B------:R-:W-:Y:S02]  /*7a50*/  SEL R70, R19.reuse, R70, !P2 ;  /* 0x0000004613467207 */ /* 0x040fe40005000000 */
[C---:B------:R-:W-:Y:S02]  /*7a60*/  SEL R62, R19.reuse, R62, !P2 ;  /* 0x0000003e133e7207 */ /* 0x040fe40005000000 */
        /* <DEDUP_REMOVED lines=27> */
[----:B------:R-:W-:Y:S02]  /*7c20*/  SEL R132, R19, R132, !P2 ;  /* 0x0000008413847207 */ /* 0x000fe40005000000 */
[-C--:B------:R-:W-:Y:S02]  /*7c30*/  IADD3 R27, P4, PT, R105, R243.reuse, RZ ;  /* 0x000000f3691b7210 */ /* 0x080fe40007f9e0ff */
[-C--:B------:R-:W-:Y:S01]  /*7c40*/  IADD3 R49, P0, PT, R74, R243.reuse, RZ ;  /* 0x000000f34a317210 */ /* 0x080fe20007f1e0ff */
[----:B------:R-:W-:Y:S01]  /*7c50*/  STS.U8 [R6+UR13+0x1380], R131 ;  /* 0x0013808306007988 */ /* 0x000fe2000800000d */
[----:B------:R-:W-:Y:S01]  /*7c60*/  SEL R19, R19, R156, !P2 ;  /* 0x0000009c13137207 */ /* 0x000fe20005000000 */
[----:B------:R-:W-:Y:S01]  /*7c70*/  IMAD R28, R121, UR6, RZ ;  /* 0x00000006791c7c24 */ /* 0x000fe2000f8e02ff */
[-C--:B------:R-:W-:Y:S01]  /*7c80*/  IADD3 R59, P6, PT, R116, R243.reuse, RZ ;  /* 0x000000f3743b7210 */ /* 0x080fe20007fde0ff */
[----:B------:R-:W-:Y:S01]  /*7c90*/  IMAD R104, R104, UR6, RZ ;  /* 0x0000000668687c24 */ /* 0x000fe2000f8e02ff */
[-C--:B------:R-:W-:Y:S01]  /*7ca0*/  IADD3 R88, P2, PT, R110, R243.reuse, RZ ;  /* 0x000000f36e587210 */ /* 0x080fe20007f5e0ff */
[----:B------:R-:W-:Y:S01]  /*7cb0*/  IMAD R98, R98, UR6, RZ ;  /* 0x0000000662627c24 */ /* 0x000fe2000f8e02ff */
[----:B------:R-:W-:Y:S01]  /*7cc0*/  IADD3 R58, P1, PT, R113, R243, RZ ;  /* 0x000000f3713a7210 */ /* 0x000fe20007f3e0ff */
[----:B------:R-:W-:Y:S01]  /*7cd0*/  IMAD R112, R101, UR9, RZ ;  /* 0x0000000965707c24 */ /* 0x000fe2000f8e02ff */
[----:B------:R-:W-:Y:S01]  /*7ce0*/  STS.U8 [R6+UR13+0x1780], R91 ;  /* 0x0017805b06007988 */ /* 0x000fe2000800000d */
[----:B------:R-:W-:Y:S01]  /*7cf0*/  IMAD R63, R26, UR53, RZ ;  /* 0x000000351a3f7c24 */ /* 0x000fe2000f8e02ff */
[-C--:B------:R-:W-:Y:S01]  /*7d00*/  LEA.HI.X.SX32 R26, R105, R241.reuse, 0x1, P4 ;  /* 0x000000f1691a7211 */ /* 0x080fe200020f0eff */
[----:B------:R-:W-:Y:S01]  /*7d10*/  IMAD R50, R83, UR19, RZ ;  /* 0x0000001353327c24 */ /* 0x000fe2000f8e02ff */
[----:B------:R-:W-:Y:S01]  /*7d20*/  STS.U8 [R6+UR13+0x1b80], R45 ;  /* 0x001b802d06007988 */ /* 0x000fe2000800000d */
[----:B------:R-:W-:Y:S01]  /*7d30*/  LEA.HI.X.SX32 R47, R74, R241, 0x1, P0 ;  /* 0x000000f14a2f7211 */ /* 0x000fe200000f0eff */
[----:B------:R-:W-:Y:S01]  /*7d40*/  IMAD R77, R77, UR24, RZ ;  /* 0x000000184d4d7c24 */ /* 0x000fe2000f8e02ff */
[-C--:B------:R-:W-:Y:S01]  /*7d50*/  IADD3 R83, P4, PT, R93, R243.reuse, RZ ;  /* 0x000000f35d537210 */ /* 0x080fe20007f9e0ff */
[----:B------:R1:W-:Y:S01]  /*7d60*/  STS.U8 [R6+UR13+0x1f80], R22 ;  /* 0x001f801606007988 */ /* 0x0003e2000800000d */
[----:B------:R-:W-:Y:S01]  /*7d70*/  IMAD R101, R56, UR7, RZ ;  /* 0x0000000738657c24 */ /* 0x000fe2000f8e02ff */
[----:B------:R-:W-:Y:S01]  /*7d80*/  IADD3 R105, P0, PT, R60, R243, RZ ;  /* 0x000000f33c697210 */ /* 0x000fe20007f1e0ff */
[----:B0-----:R-:W-:Y:S01]  /*7d90*/  IMAD R5, R52, UR5, RZ ;  /* 0x0000000534057c24 */ /* 0x001fe2000f8e02ff */
[-C--:B------:R-:W-:Y:S01]  /*7da0*/  LEA.HI.X.SX32 R57, R116, R241.reuse, 0x1, P6 ;  /* 0x000000f174397211 */ /* 0x080fe200030f0eff */
[----:B------:R-:W-:Y:S01]  /*7db0*/  IMAD R36, R25, UR50, RZ ;  /* 0x0000003219247c24 */ /* 0x000fe2000f8e02ff */
[-C--:B------:R-:W-:Y:S01]  /*7dc0*/  LEA.HI.X.SX32 R85, R110, R241.reuse, 0x1, P2 ;  /* 0x000000f16e557211 */ /* 0x080fe200010f0eff */
[----:B------:R-:W-:Y:S01]  /*7dd0*/  IMAD R84, R107, UR6, RZ ;  /* 0x000000066b547c24 */ /* 0x000fe2000f8e02ff */
[----:B------:R-:W-:Y:S01]  /*7de0*/  LEA.HI.X.SX32 R56, R113, R241, 0x1, P1 ;  /* 0x000000f171387211 */ /* 0x000fe200008f0eff */
[----:B------:R-:W-:Y:S01]  /*7df0*/  IMAD R95, R95, UR15, RZ ;  /* 0x0000000f5f5f7c24 */ /* 0x000fe2000f8e02ff */
[-C--:B------:R-:W-:Y:S01]  /*7e00*/  IADD3 R116, P6, PT, R104, R243.reuse, RZ ;  /* 0x000000f368747210 */ /* 0x080fe20007fde0ff */
[----:B-1----:R-:W-:Y:S01]  /*7e10*/  IMAD R6, R29, UR51, RZ ;  /* 0x000000331d067c24 */ /* 0x002fe2000f8e02ff */
[----:B------:R-:W-:-:S02]  /*7e20*/  IADD3 R29, P5, PT, R28, R243, RZ ;  /* 0x000000f31c1d7210 */ /* 0x000fc40007fbe0ff */
[-C--:B------:R-:W-:Y:S02]  /*7e30*/  IADD3 R25, P2, PT, R98, R243.reuse, RZ ;  /* 0x000000f362197210 */ /* 0x080fe40007f5e0ff */
[----:B------:R-:W-:Y:S01]  /*7e40*/  IADD3 R114, P1, PT, R112, R243, RZ ;  /* 0x000000f370727210 */ /* 0x000fe20007f3e0ff */
[----:B------:R-:W-:Y:S01]  /*7e50*/  IMAD R10, R43, UR43, RZ ;  /* 0x0000002b2b0a7c24 */ /* 0x000fe2000f8e02ff */
[-C--:B------:R-:W-:Y:S01]  /*7e60*/  LEA.HI.X.SX32 R81, R93, R241.reuse, 0x1, P4 ;  /* 0x000000f15d517211 */ /* 0x080fe200020f0eff */
[----:B------:R-:W-:Y:S01]  /*7e70*/  IMAD R107, R78, UR25, RZ ;  /* 0x000000194e6b7c24 */ /* 0x000fe2000f8e02ff */
[----:B------:R-:W-:Y:S01]  /*7e80*/  LEA.HI.X.SX32 R103, R60, R241, 0x1, P0 ;  /* 0x000000f13c677211 */ /* 0x000fe200000f0eff */
[----:B------:R-:W-:Y:S01]  /*7e90*/  IMAD R68, R68, UR32, RZ ;  /* 0x0000002044447c24 */ /* 0x000fe2000f8e02ff */
[-C--:B------:R-:W-:Y:S01]  /*7ea0*/  IADD3 R21, P4, PT, R77, R243.reuse, RZ ;  /* 0x000000f34d157210 */ /* 0x080fe20007f9e0ff */
[----:B------:R-:W-:Y:S01]  /*7eb0*/  IMAD R33, R33, UR44, RZ ;  /* 0x0000002c21217c24 */ /* 0x000fe2000f8e02ff */
[----:B------:R-:W-:Y:S01]  /*7ec0*/  IADD3 R43, P0, PT, R5, R243, RZ ;  /* 0x000000f3052b7210 */ /* 0x000fe20007f1e0ff */
[----:B------:R-:W-:Y:S01]  /*7ed0*/  IMAD R14, R54, UR38, RZ ;  /* 0x00000026360e7c24 */ /* 0x000fe2000f8e02ff */
[-C--:B------:R-:W-:Y:S01]  /*7ee0*/  LEA.HI.X.SX32 R28, R28, R241.reuse, 0x1, P5 ;  /* 0x000000f11c1c7211 */ /* 0x080fe200028f0eff */
[----:B------:R-:W-:Y:S01]  /*7ef0*/  IMAD R78, R82, UR28, RZ ;  /* 0x0000001c524e7c24 */ /* 0x000fe2000f8e02ff */
[-C--:B------:R-:W-:Y:S01]  /*7f00*/  LEA.HI.X.SX32 R113, R104, R241.reuse, 0x1, P6 ;  /* 0x000000f168717211 */ /* 0x080fe200030f0eff */
[----:B------:R-:W-:Y:S01]  /*7f10*/  IMAD R96, R96, UR16, RZ ;  /* 0x0000001060607c24 */ /* 0x000fe2000f8e02ff */
[-C--:B------:R-:W-:Y:S01]  /*7f20*/  LEA.HI.X.SX32 R24, R98, R241.reuse, 0x1, P2 ;  /* 0x000000f162187211 */ /* 0x080fe200010f0eff */
[----:B------:R-:W-:Y:S01]  /*7f30*/  IMAD R76, R76, UR30, RZ ;  /* 0x0000001e4c4c7c24 */ /* 0x000fe2000f8e02ff */
[----:B------:R-:W-:Y:S01]  /*7f40*/  LEA.HI.X.SX32 R112, R112, R241, 0x1, P1 ;  /* 0x000000f170707211 */ /* 0x000fe200008f0eff */
[----:B------:R-:W-:Y:S01]  /*7f50*/  IMAD R38, R41, UR46, RZ ;  /* 0x0000002e29267c24 */ /* 0x000fe2000f8e02ff */
[----:B------:R-:W-:-:S02]  /*7f60*/  IADD3 R86, P5, PT, R84, R243, RZ ;  /* 0x000000f354567210 */ /* 0x000fc40007fbe0ff */
[-C--:B------:R-:W-:Y:S02]  /*7f70*/  IADD3 R54, P6, PT, R95, R243.reuse, RZ ;  /* 0x000000f35f367210 */ /* 0x080fe40007fde0ff */
[-C--:B------:R-:W-:Y:S02]  /*7f80*/  IADD3 R82, P2, PT, R79, R243.reuse, RZ ;  /* 0x000000f34f527210 */ /* 0x080fe40007f5e0ff */
[----:B------:R-:W-:Y:S01]  /*7f90*/  IADD3 R52, P1, PT, R50, R243, RZ ;  /* 0x000000f332347210 */ /* 0x000fe20007f3e0ff */
[----:B------:R-:W-:Y:S01]  /*7fa0*/  IMAD R32, R32, UR49, RZ ;  /* 0x0000003120207c24 */ /* 0x000fe2000f8e02ff */
[-C--:B------:R-:W-:Y:S02]  /*7fb0*/  LEA.HI.X.SX32 R20, R77, R241.reuse, 0x1, P4 ;  /* 0x000000f14d147211 */ /* 0x080fe400020f0eff */
[----:B------:R-:W-:Y:S01]  /*7fc0*/  LEA.HI.X.SX32 R41, R5, R241, 0x1, P0 ;  /* 0x000000f105297211 */ /* 0x000fe200000f0eff */
[----:B--2---:R-:W-:Y:S01]  /*7fd0*/  IMAD R121, R19, UR22, RZ ;  /* 0x0000001613797c24 */ /* 0x004fe2000f8e02ff */
[----:B------:R-:W-:-:S02]  /*7fe0*/  IADD3 R77, P4, PT, R68, R243, RZ ;  /* 0x000000f3444d7210 */ /* 0x000fc40007f9e0ff */
[----:B------:R-:W-:Y:S01]  /*7ff0*/  IADD3 R99, P0, PT, R33, R243, RZ ;  /* 0x000000f321637210 */ /* 0x000fe20007f1e0ff */
[----:B------:R-:W-:Y:S01]  /*8000*/  IMAD R45, R67, UR33, RZ ;  /* 0x00000021432d7c24 */ /* 0x000fe2000f8e02ff */
[-C--:B------:R-:W-:Y:S01]  /*8010*/  LEA.HI.X.SX32 R84, R84, R241.reuse, 0x1, P5 ;  /* 0x000000f154547211 */ /* 0x080fe200028f0eff */
[----:B------:R-:W-:Y:S01]  /*8020*/  IMAD R62, R62, UR36, RZ ;  /* 0x000000243e3e7c24 */ /* 0x000fe2000f8e02ff */
[-C--:B------:R-:W-:Y:S01]  /*8030*/  LEA.HI.X.SX32 R51, R95, R241.reuse, 0x1, P6 ;  /* 0x000000f15f337211 */ /* 0x080fe200030f0eff */
[----:B------:R-:W-:Y:S01]  /*8040*/  IMAD R64, R64, UR37, RZ ;  /* 0x0000002540407c24 */ /* 0x000fe2000f8e02ff */
[-C--:B------:R-:W-:Y:S02]  /*8050*/  LEA.HI.X.SX32 R79, R79, R241.reuse, 0x1, P2 ;  /* 0x000000f14f4f7211 */ /* 0x080fe400010f0eff */
[----:B------:R-:W-:Y:S02]  /*8060*/  LEA.HI.X.SX32 R50, R50, R241, 0x1, P1 ;  /* 0x000000f132327211 */ /* 0x000fe400008f0eff */
[----:B------:R-:W-:-:S02]  /*8070*/  IADD3 R23, P5, PT, R96, R243, RZ ;  /* 0x000000f360177210 */ /* 0x000fc40007fbe0ff */
[-C--:B------:R-:W-:Y:S02]  /*8080*/  IADD3 R110, P6, PT, R107, R243.reuse, RZ ;  /* 0x000000f36b6e7210 */ /* 0x080fe40007fde0ff */
[-C--:B------:R-:W-:Y:S02]  /*8090*/  IADD3 R19, P2, PT, R76, R243.reuse, RZ ;  /* 0x000000f34c137210 */ /* 0x080fe40007f5e0ff */
[----:B------:R-:W-:Y:S02]  /*80a0*/  IADD3 R108, P1, PT, R106, R243, RZ ;  /* 0x000000f36a6c7210 */ /* 0x000fe40007f3e0ff */
[-C--:B------:R-:W-:Y:S02]  /*80b0*/  LEA.HI.X.SX32 R75, R68, R241.reuse, 0x1, P4 ;  /* 0x000000f1444b7211 */ /* 0x080fe400020f0eff */
[----:B------:R-:W-:Y:S01]  /*80c0*/  LEA.HI.X.SX32 R97, R33, R241, 0x1, P0 ;  /* 0x000000f121617211 */ /* 0x000fe200000f0eff */
[----:B------:R-:W-:Y:S01]  /*80d0*/  IMAD R12, R48, UR39, RZ ;  /* 0x00000027300c7c24 */ /* 0x000fe2000f8e02ff */
[----:B------:R-:W-:Y:S01]  /*80e0*/  IADD3 R68, P0, PT, R32, R243, RZ ;  /* 0x000000f320447210 */ /* 0x000fe20007f1e0ff */
[----:B------:R-:W-:Y:S01]  /*80f0*/  IMAD R69, R46, UR41, RZ ;  /* 0x000000292e457c24 */ /* 0x000fe2000f8e02ff */
[-C--:B------:R-:W-:Y:S01]  /*8100*/  LEA.HI.X.SX32 R22, R96, R241.reuse, 0x1, P5 ;  /* 0x000000f160167211 */ /* 0x080fe200028f0eff */
[----:B------:R-:W-:Y:S01]  /*8110*/  IMAD R70, R70, UR34, RZ ;  /* 0x0000002246467c24 */ /* 0x000fe2000f8e02ff */
[----:B------:R-:W-:-:S02]  /*8120*/  LEA.HI.X.SX32 R107, R107, R241, 0x1, P6 ;  /* 0x000000f16b6b7211 */ /* 0x000fc400030f0eff */
[-C--:B------:R-:W-:Y:S02]  /*8130*/  LEA.HI.X.SX32 R18, R76, R241.reuse, 0x1, P2 ;  /* 0x000000f14c127211 */ /* 0x080fe400010f0eff */
[----:B------:R-:W-:Y:S02]  /*8140*/  LEA.HI.X.SX32 R106, R106, R241, 0x1, P1 ;  /* 0x000000f16a6a7211 */ /* 0x000fe400008f0eff */
[-C--:B------:R-:W-:Y:S02]  /*8150*/  IADD3 R80, P5, PT, R78, R243.reuse, RZ ;  /* 0x000000f34e507210 */ /* 0x080fe40007fbe0ff */
[-C--:B------:R-:W-:Y:S02]  /*8160*/  IADD3 R48, P6, PT, R45, R243.reuse, RZ ;  /* 0x000000f32d307210 */ /* 0x080fe40007fde0ff */
[-C--:B------:R-:W-:Y:S02]  /*8170*/  IADD3 R76, P2, PT, R62, R243.reuse, RZ ;  /* 0x000000f33e4c7210 */ /* 0x080fe40007f5e0ff */
[----:B------:R-:W-:Y:S01]  /*8180*/  IADD3 R46, P1, PT, R64, R243, RZ ;  /* 0x000000f3402e7210 */ /* 0x000fe20007f3e0ff */
[----:B------:R-:W-:Y:S01]  /*8190*/  IMAD R4, R37, UR55, RZ ;  /* 0x0000003725047c24 */ /* 0x000fe2000f8e02ff */
[----:B------:R-:W-:-:S02]  /*81a0*/  LEA.HI.X.SX32 R66, R32, R241, 0x1, P0 ;  /* 0x000000f120427211 */ /* 0x000fc400000f0eff */
[----:B------:R-:W-:Y:S01]  /*81b0*/  IADD3 R37, P0, PT, R36, R243, RZ ;  /* 0x000000f324257210 */ /* 0x000fe20007f1e0ff */
[----:B------:R-:W-:Y:S01]  /*81c0*/  IMAD R3, R42, UR42, RZ ;  /* 0x0000002a2a037c24 */ /* 0x000fe2000f8e02ff */
[-C--:B------:R-:W-:Y:S01]  /*81d0*/  LEA.HI.X.SX32 R78, R78, R241.reuse, 0x1, P5 ;  /* 0x000000f14e4e7211 */ /* 0x080fe200028f0eff */
[----:B------:R-:W-:Y:S01]  /*81e0*/  IMAD R67, R40, UR45, RZ ;  /* 0x0000002d28437c24 */ /* 0x000fe2000f8e02ff */
[-C--:B------:R-:W-:Y:S02]  /*81f0*/  LEA.HI.X.SX32 R45, R45, R241.reuse, 0x1, P6 ;  /* 0x000000f12d2d7211 */ /* 0x080fe400030f0eff */
[-C--:B------:R-:W-:Y:S02]  /*8200*/  LEA.HI.X.SX32 R73, R62, R241.reuse, 0x1, P2 ;  /* 0x000000f13e497211 */ /* 0x080fe400010f0eff */
[----:B------:R-:W-:Y:S02]  /*8210*/  LEA.HI.X.SX32 R44, R64, R241, 0x1, P1 ;  /* 0x000000f1402c7211 */ /* 0x000fe400008f0eff */
[----:B------:R-:W-:-:S02]  /*8220*/  IADD3 R17, P5, PT, R70, R243, RZ ;  /* 0x000000f346117210 */ /* 0x000fc40007fbe0ff */
[-C--:B------:R-:W-:Y:S02]  /*8230*/  IADD3 R104, P6, PT, R101, R243.reuse, RZ ;  /* 0x000000f365687210 */ /* 0x080fe40007fde0ff */
[-C--:B------:R-:W-:Y:S02]  /*8240*/  IADD3 R13, P2, PT, R12, R243.reuse, RZ ;  /* 0x000000f30c0d7210 */ /* 0x080fe40007f5e0ff */
[----:B------:R-:W-:Y:S01]  /*8250*/  IADD3 R102, P1, PT, R100, R243, RZ ;  /* 0x000000f364667210 */ /* 0x000fe20007f3e0ff */
[----:B------:R-:W-:Y:S01]  /*8260*/  IMAD R148, R148, UR56, RZ ;  /* 0x0000003894947c24 */ /* 0x000fe2000f8e02ff */
[----:B------:R-:W-:Y:S02]  /*8270*/  LEA.HI.X.SX32 R36, R36, R241, 0x1, P0 ;  /* 0x000000f124247211 */ /* 0x000fe400000f0eff */
        /* <DEDUP_REMOVED lines=9> */
[----:B------:R-:W-:Y:S01]  /*8310*/  IADD3 R39, P1, PT, R38, R243, RZ ;  /* 0x000000f326277210 */ /* 0x000fe20007f3e0ff */
[----:B------:R-:W-:Y:S01]  /*8320*/  IMAD R2, R132, UR59, RZ ;  /* 0x0000003b84027c24 */ /* 0x000fe2000f8e02ff */
[----:B------:R-:W-:-:S02]  /*8330*/  LEA.HI.X.SX32 R63, R63, R241, 0x1, P0 ;  /* 0x000000f13f3f7211 */ /* 0x000fc400000f0eff */
[----:B------:R-:W-:Y:S02]  /*8340*/  IADD3 R93, P0, PT, R148, R243, RZ ;  /* 0x000000f3945d7210 */ /* 0x000fe40007f1e0ff */
[-C--:B------:R-:W-:Y:S02]  /*8350*/  LEA.HI.X.SX32 R40, R3, R241.reuse, 0x1, P6 ;  /* 0x000000f103287211 */ /* 0x080fe400030f0eff */
[-C--:B------:R-:W-:Y:S02]  /*8360*/  LEA.HI.X.SX32 R67, R67, R241.reuse, 0x1, P2 ;  /* 0x000000f143437211 */ /* 0x080fe400010f0eff */
[----:B------:R-:W-:Y:S02]  /*8370*/  LEA.HI.X.SX32 R38, R38, R241, 0x1, P1 ;  /* 0x000000f126267211 */ /* 0x000fe400008f0eff */
[-C--:B------:R-:W-:Y:S02]  /*8380*/  IADD3 R98, P6, PT, R35, R243.reuse, RZ ;  /* 0x000000f323627210 */ /* 0x080fe40007fde0ff */
[----:B------:R-:W-:-:S02]  /*8390*/  IADD3 R7, P1, PT, R6, R243, RZ ;  /* 0x000000f306077210 */ /* 0x000fc40007f3e0ff */
[----:B------:R-:W-:Y:S01]  /*83a0*/  IADD3 R96, P2, PT, R31, R243, RZ ;  /* 0x000000f31f607210 */ /* 0x000fe20007f5e0ff */
[----:B------:R-:W-:Y:S01]  /*83b0*/  IMAD R144, R144, UR62, RZ ;  /* 0x0000003e90907c24 */ /* 0x000fe2000f8e02ff */
[----:B------:R-:W-:Y:S02]  /*83c0*/  LEA.HI.X.SX32 R91, R148, R241, 0x1, P0 ;  /* 0x000000f1945b7211 */ /* 0x000fe400000f0eff */
[----:B------:R-:W-:Y:S01]  /*83d0*/  IADD3 R3, P0, PT, R2, R243, RZ ;  /* 0x000000f302037210 */ /* 0x000fe20007f1e0ff */
[----:B------:R-:W-:Y:S01]  /*83e0*/  IMAD R147, R147, UR57, RZ ;  /* 0x0000003993937c24 */ /* 0x000fe2000f8e02ff */
[-C--:B------:R-:W-:Y:S01]  /*83f0*/  LEA.HI.X.SX32 R95, R35, R241.reuse, 0x1, P6 ;  /* 0x000000f1235f7211 */ /* 0x080fe200030f0eff */
[----:B------:R-:W-:Y:S01]  /*8400*/  IMAD R138, R138, UR58, RZ ;  /* 0x0000003a8a8a7c24 */ /* 0x000fe2000f8e02ff */
[-C--:B------:R-:W-:Y:S02]  /*8410*/  LEA.HI.X.SX32 R6, R6, R241.reuse, 0x1, P1 ;  /* 0x000000f106067211 */ /* 0x080fe400008f0eff */
[----:B------:R-:W-:-:S02]  /*8420*/  LEA.HI.X.SX32 R94, R31, R241, 0x1, P2 ;  /* 0x000000f11f5e7211 */ /* 0x000fc400010f0eff */
[-C--:B------:R-:W-:Y:S02]  /*8430*/  IADD3 R15, P4, PT, R14, R243.reuse, RZ ;  /* 0x000000f30e0f7210 */ /* 0x080fe40007f9e0ff */
[-C--:B------:R-:W-:Y:S02]  /*8440*/  IADD3 R35, P1, PT, R34, R243.reuse, RZ ;  /* 0x000000f322237210 */ /* 0x080fe40007f3e0ff */
[----:B------:R-:W-:Y:S01]  /*8450*/  IADD3 R5, P2, PT, R4, R243, RZ ;  /* 0x000000f304057210 */ /* 0x000fe20007f5e0ff */
[----:B------:R-:W-:Y:S01]  /*8460*/  VIADD R127, R185, 0x3f ;  /* 0x0000003fb97f7836 */ /* 0x000fe20000000000 */
[----:B------:R-:W-:Y:S02]  /*8470*/  LEA.HI.X.SX32 R2, R2, R241, 0x1, P0 ;  /* 0x000000f102027211 */ /* 0x000fe400000f0eff */
[----:B------:R-:W-:Y:S01]  /*8480*/  IADD3 R31, P0, PT, R144, R243, RZ ;  /* 0x000000f3901f7210 */ /* 0x000fe20007f1e0ff */
[----:B------:R-:W-:Y:S01]  /*8490*/  IMAD R146, R146, UR60, RZ ;  /* 0x0000003c92927c24 */ /* 0x000fe2000f8e02ff */
[-C--:B------:R-:W-:Y:S01]  /*84a0*/  LEA.HI.X.SX32 R14, R14, R241.reuse, 0x1, P4 ;  /* 0x000000f10e0e7211 */ /* 0x080fe200020f0eff */
[----:B------:R-:W-:Y:S01]  /*84b0*/  IMAD R145, R145, UR61, RZ ;  /* 0x0000003d91917c24 */ /* 0x000fe2000f8e02ff */
[----:B------:R-:W-:-:S02]  /*84c0*/  LEA.HI.X.SX32 R34, R34, R241, 0x1, P1 ;  /* 0x000000f122227211 */ /* 0x000fc400008f0eff */
[----:B------:R-:W-:Y:S02]  /*84d0*/  LEA.HI.X.SX32 R4, R4, R241, 0x1, P2 ;  /* 0x000000f104047211 */ /* 0x000fe400010f0eff */
[-C--:B------:R-:W-:Y:S02]  /*84e0*/  IADD3 R74, P5, PT, R72, R243.reuse, RZ ;  /* 0x000000f3484a7210 */ /* 0x080fe40007fbe0ff */
[-C--:B------:R-:W-:Y:S02]  /*84f0*/  IADD3 R71, P4, PT, R69, R243.reuse, RZ ;  /* 0x000000f345477210 */ /* 0x080fe40007f9e0ff */
[-C--:B------:R-:W-:Y:S02]  /*8500*/  IADD3 R64, P1, PT, R147, R243.reuse, RZ ;  /* 0x000000f393407210 */ /* 0x080fe40007f3e0ff */
[----:B------:R-:W-:Y:S02]  /*8510*/  IADD3 R33, P2, PT, R138, R243, RZ ;  /* 0x000000f38a217210 */ /* 0x000fe40007f5e0ff */
[----:B------:R-:W-:-:S02]  /*8520*/  LEA.HI.X.SX32 R30, R144, R241, 0x1, P0 ;  /* 0x000000f1901e7211 */ /* 0x000fc400000f0eff */
[----:B------:R-:W-:Y:S01]  /*8530*/  ISETP.GT.AND P0, PT, R127, 0x3f, PT ;  /* 0x0000003f7f00780c */ /* 0x000fe20003f04270 */
[----:B------:R-:W-:Y:S01]  /*8540*/  IMAD R143, R143, UR63, RZ ;  /* 0x0000003f8f8f7c24 */ /* 0x000fe2000f8e02ff */
[-C--:B------:R-:W-:Y:S01]  /*8550*/  LEA.HI.X.SX32 R72, R72, R241.reuse, 0x1, P5 ;  /* 0x000000f148487211 */ /* 0x080fe200028f0eff */
[----:B------:R-:W-:Y:S01]  /*8560*/  IMAD R142, R142, UR64, RZ ;  /* 0x000000408e8e7c24 */ /* 0x000fe2000f8e02ff */
[-C--:B------:R-:W-:Y:S01]  /*8570*/  LEA.HI.X.SX32 R69, R69, R241.reuse, 0x1, P4 ;  /* 0x000000f145457211 */ /* 0x080fe200020f0eff */
[----:B------:R-:W-:Y:S01]  /*8580*/  IMAD R141, R141, UR65, RZ ;  /* 0x000000418d8d7c24 */ /* 0x000fe2000f8e02ff */
[-C--:B------:R-:W-:Y:S01]  /*8590*/  LEA.HI.X.SX32 R61, R147, R241.reuse, 0x1, P1 ;  /* 0x000000f1933d7211 */ /* 0x080fe200008f0eff */
[----:B------:R-:W-:Y:S01]  /*85a0*/  IMAD R157, R157, UR66, RZ ;  /* 0x000000429d9d7c24 */ /* 0x000fe2000f8e02ff */
[----:B------:R-:W-:Y:S02]  /*85b0*/  LEA.HI.X.SX32 R32, R138, R241, 0x1, P2 ;  /* 0x000000f18a207211 */ /* 0x000fe400010f0eff */
[----:B------:R-:W-:-:S02]  /*85c0*/  IADD3 R11, P5, PT, R10, R243, RZ ;  /* 0x000000f30a0b7210 */ /* 0x000fc40007fbe0ff */
[-C--:B------:R-:W-:Y:S02]  /*85d0*/  IADD3 R9, P4, PT, R8, R243.reuse, RZ ;  /* 0x000000f308097210 */ /* 0x080fe40007f9e0ff */
[-C--:B------:R-:W-:Y:S02]  /*85e0*/  IADD3 R92, P1, PT, R146, R243.reuse, RZ ;  /* 0x000000f3925c7210 */ /* 0x080fe40007f3e0ff */
[----:B------:R-:W-:Y:S02]  /*85f0*/  IADD3 R62, P2, PT, R145, R243, RZ ;  /* 0x000000f3913e7210 */ /* 0x000fe40007f5e0ff */
[----:B------:R-:W-:Y:S02]  /*8600*/  ISETP.LT.AND P0, PT, R124, R185, P0 ;  /* 0x000000b97c00720c */ /* 0x000fe40000701270 */
[-C--:B------:R-:W-:Y:S02]  /*8610*/  LEA.HI.X.SX32 R10, R10, R241.reuse, 0x1, P5 ;  /* 0x000000f10a0a7211 */ /* 0x080fe400028f0eff */
[----:B------:R-:W-:-:S02]  /*8620*/  LEA.HI.X.SX32 R8, R8, R241, 0x1, P4 ;  /* 0x000000f108087211 */ /* 0x000fc400020f0eff */
[-C--:B------:R-:W-:Y:S02]  /*8630*/  LEA.HI.X.SX32 R90, R146, R241.reuse, 0x1, P1 ;  /* 0x000000f1925a7211 */ /* 0x080fe400008f0eff */
[----:B------:R-:W-:Y:S02]  /*8640*/  LEA.HI.X.SX32 R60, R145, R241, 0x1, P2 ;  /* 0x000000f1913c7211 */ /* 0x000fe400010f0eff */
[-C--:B------:R-:W-:Y:S02]  /*8650*/  IADD3 R227, P1, PT, R143, R243.reuse, RZ ;  /* 0x000000f38fe37210 */ /* 0x080fe40007f3e0ff */
[-C--:B------:R-:W-:Y:S02]  /*8660*/  IADD3 R231, P2, PT, R142, R243.reuse, RZ ;  /* 0x000000f38ee77210 */ /* 0x080fe40007f5e0ff */
[-C--:B------:R-:W-:Y:S02]  /*8670*/  IADD3 R235, P4, PT, R141, R243.reuse, RZ ;  /* 0x000000f38deb7210 */ /* 0x080fe40007f9e0ff */
[----:B------:R-:W-:-:S02]  /*8680*/  IADD3 R239, P5, PT, R157, R243, RZ ;  /* 0x000000f39def7210 */ /* 0x000fc40007fbe0ff */
[----:B------:R-:W-:Y:S02]  /*8690*/  IADD3 R243, P6, PT, R121, R243, RZ ;  /* 0x000000f379f37210 */ /* 0x000fe40007fde0ff */
[-C--:B------:R-:W-:Y:S02]  /*86a0*/  LEA.HI.X.SX32 R225, R143, R241.reuse, 0x1, P1 ;  /* 0x000000f18fe17211 */ /* 0x080fe400008f0eff */
[-C--:B------:R-:W-:Y:S02]  /*86b0*/  LEA.HI.X.SX32 R229, R142, R241.reuse, 0x1, P2 ;  /* 0x000000f18ee57211 */ /* 0x080fe400010f0eff */
[-C--:B------:R-:W-:Y:S02]  /*86c0*/  LEA.HI.X.SX32 R233, R141, R241.reuse, 0x1, P4 ;  /* 0x000000f18de97211 */ /* 0x080fe400020f0eff */
[-C--:B------:R-:W-:Y:S02]  /*86d0*/  LEA.HI.X.SX32 R237, R157, R241.reuse, 0x1, P5 ;  /* 0x000000f19ded7211 */ /* 0x080fe400028f0eff */
[----:B------:R-:W-:Y:S01]  /*86e0*/  LEA.HI.X.SX32 R241, R121, R241, 0x1, P6 ;  /* 0x000000f179f17211 */ /* 0x000fe200030f0eff */
[----:B------:R-:W-:Y:S01]  /*86f0*/  @P0 IMAD.MOV.U32 R124, RZ, RZ, R243 ;  /* 0x000000ffff7c0224 */ /* 0x000fe200078e00f3 */
[----:B------:R-:W-:-:S03]  /*8700*/  PRMT R121, RZ, 0x7610, R121 ;  /* 0x00007610ff797816 */ /* 0x000fc60000000079 */
[----:B------:R-:W-:-:S05]  /*8710*/  @P0 IMAD.MOV.U32 R125, RZ, RZ, R241 ;  /* 0x000000ffff7d0224 */ /* 0x000fca00078e00f1 */
[----:B------:R0:W2:Y:S02]  /*8720*/  @P0 LDG.E.U8 R121, desc[UR26][R124.64] ;  /* 0x0000001a7c790981 */ /* 0x0000a4000c1e1100 */
[----:B0-----:R-:W-:-:S06]  /*8730*/  PRMT R124, RZ, 0x7610, R124 ;  /* 0x00007610ff7c7816 */ /* 0x001fcc000000007c */
[----:B------:R-:W3:Y:S01]  /*8740*/  @P0 LDG.E.U8 R124, desc[UR26][R118.64] ;  /* 0x0000001a767c0981 */ /* 0x000ee2000c1e1100 */
[----:B------:R-:W-:Y:S01]  /*8750*/  PRMT R126, RZ, 0x7610, R126 ;  /* 0x00007610ff7e7816 */ /* 0x000fe2000000007e */
[----:B------:R-:W-:Y:S02]  /*8760*/  @P0 IMAD.MOV.U32 R125, RZ, RZ, R115 ;  /* 0x000000ffff7d0224 */ /* 0x000fe400078e0073 */
[----:B---3--:R0:W-:Y:S02]  /*8770*/  STS.U8 [R188+UR13+0x2000], R124 ;  /* 0x0020007cbc007988 */ /* 0x0081e4000800000d */
[----:B0-----:R-:W-:-:S05]  /*8780*/  @P0 IMAD.MOV.U32 R124, RZ, RZ, R120 ;  /* 0x000000ffff7c0224 */ /* 0x001fca00078e0078 */
[----:B------:R0:W3:Y:S02]  /*8790*/  @P0 LDG.E.U8 R126, desc[UR26][R124.64] ;  /* 0x0000001a7c7e0981 */ /* 0x0000e4000c1e1100 */
[----:B0-----:R-:W-:Y:S02]  /*87a0*/  @P0 IMAD.MOV.U32 R124, RZ, RZ, R116 ;  /* 0x000000ffff7c0224 */ /* 0x001fe400078e0074 */
[----:B------:R-:W-:Y:S01]  /*87b0*/  @P0 IMAD.MOV.U32 R125, RZ, RZ, R113 ;  /* 0x000000ffff7d0224 */ /* 0x000fe200078e0071 */
[----:B---3--:R0:W-:Y:S02]  /*87c0*/  STS.U8 [R188+UR13+0x2200], R126 ;  /* 0x0022007ebc007988 */ /* 0x0081e4000800000d */
[----:B0-----:R-:W-:-:S06]  /*87d0*/  PRMT R126, RZ, 0x7610, R126 ;  /* 0x00007610ff7e7816 */ /* 0x001fcc000000007e */
        /* <DEDUP_REMOVED lines=228> */
[----:B---3--:R-:W-:Y:S04]  /*9620*/  STS.U8 [R129+UR13+0x3f00], R126 ;  /* 0x003f007e81007988 */ /* 0x008fe8000800000d */
[----:B--2---:R0:W-:Y:S02]  /*9630*/  STS.U8 [R128+UR13+0x3f80], R121 ;  /* 0x003f807980007988 */ /* 0x0041e4000800000d */
[----:B0-----:R-:W-:-:S06]  /*9640*/  PRMT R121, RZ, 0x7610, R121 ;  /* 0x00007610ff797816 */ /* 0x001fcc0000000079 */
[----:B------:R0:W2:Y:S02]  /*9650*/  @P0 LDG.E.U8 R121, desc[UR26][R124.64] ;  /* 0x0000001a7c790981 */ /* 0x0000a4000c1e1100 */
[----:B0-----:R-:W-:Y:S02]  /*9660*/  @P0 IMAD.MOV.U32 R124, RZ, RZ, R27 ;  /* 0x000000ffff7c0224 */ /* 0x001fe400078e001b */
[----:B------:R-:W-:Y:S01]  /*9670*/  @P0 IMAD.MOV.U32 R125, RZ, RZ, R26 ;  /* 0x000000ffff7d0224 */ /* 0x000fe200078e001a */
        /* <DEDUP_REMOVED lines=67> */
[----:B------:R-:W2:Y:S01]  /*9ab0*/  @P0 LDG.E.U8 R121, desc[UR26][R124.64] ;  /* 0x0000001a7c790981 */ /* 0x000ea2000c1e1100 */
[----:B------:R-:W-:-:S04]  /*9ac0*/  ISETP.NE.U32.AND P0, PT, RZ, UR8, PT ;  /* 0x00000008ff007c0c */ /* 0x000fc8000bf05070 */
[C---:B------:R-:W-:Y:S02]  /*9ad0*/  ISETP.LT.OR P1, PT, R127.reuse, 0x40, P0 ;  /* 0x000000407f00780c */ /* 0x040fe40000721670 */
[----:B------:R-:W-:Y:S01]  /*9ae0*/  ISETP.GE.AND P2, PT, R127, 0x80, PT ;  /* 0x000000807f00780c */ /* 0x000fe20003f46270 */
[----:B--2---:R0:W-:Y:S01]  /*9af0*/  STS.U8 [R128+UR13+0x3d80], R121 ;  /* 0x003d807980007988 */ /* 0x0041e2000800000d */
[----:B------:R1:W-:Y:S06]  /*9b00*/  MEMBAR.ALL.CTA ;  /* 0x0000000000007992 */ /* 0x0003ec0000008000 */
[----:B-1----:R-:W1:Y:S02]  /*9b10*/  FENCE.VIEW.ASYNC.S ;  /* 0x00000000000073c6 */ /* 0x002e640000000000 */
[----:B-1----:R-:W-:Y:S06]  /*9b20*/  BAR.SYNC.DEFER_BLOCKING 0x0 ;  /* 0x0000000000007b1d */ /* 0x002fec0000010000 */
[----:B------:R-:W-:Y:S05]  /*9b30*/  @P1 BRA `(.L_x_6) ;  /* 0x0000000000681947 */ /* 0x000fea0003800000 */
[----:B------:R-:W-:Y:S02]  /*9b40*/  UIADD3 UR4, UPT, UPT, UR13, 0x2000, URZ ;  /* 0x000020000d047890 */ /* 0x000fe4000fffe0ff */
[----:B------:R-:W-:Y:S02]  /*9b50*/  USHF.R.U32.HI UR6, URZ, 0x4, UR13 ;  /* 0x00000004ff067899 */ /* 0x000fe4000801160d */
[----:B------:R-:W-:Y:S02]  /*9b60*/  USHF.R.U32.HI UR4, URZ, 0x4, UR4 ;  /* 0x00000004ff047899 */ /* 0x000fe40008011604 */
[----:B------:R-:W-:Y:S02]  /*9b70*/  USGXT.U32 UR6, UR6, 0xe ;  /* 0x0000000e0606789a */ /* 0x000fe40008000000 */
[----:B------:R-:W-:Y:S01]  /*9b80*/  USGXT.U32 UR8, UR4, 0xe ;  /* 0x0000000e0408789a */ /* 0x000fe20008000000 */
[----:B------:R-:W-:Y:S01]  /*9b90*/  UMOV UR16, 0x100 ;  /* 0x0000010000107882 */ /* 0x000fe20000000000 */
[----:B------:R-:W-:Y:S01]  /*9ba0*/  UMOV UR17, 0x40004040 ;  /* 0x4000404000117882 */ /* 0x000fe20000000000 */
[----:B------:R-:W-:Y:S01]  /*9bb0*/  UMOV UR18, 0xfffffffe ;  /* 0xfffffffe00127882 */ /* 0x000fe20000000000 */
[----:B------:R-:W-:Y:S01]  /*9bc0*/  UMOV UR19, 0x7fffbfdf ;  /* 0x7fffbfdf00137882 */ /* 0x000fe20000000000 */
[----:B------:R-:W-:Y:S01]  /*9bd0*/  UMOV UR7, URZ ;  /* 0x000000ff00077c82 */ /* 0x000fe20008000000 */
[----:B------:R-:W-:Y:S01]  /*9be0*/  UMOV UR9, URZ ;  /* 0x000000ff00097c82 */ /* 0x000fe20008000000 */
[----:B------:R-:W-:-:S02]  /*9bf0*/  UIADD3.64 UR16, UPT, UPT, UR6, UR16, URZ ;  /* 0x0000001006107297 */ /* 0x000fc4000fffe0ff */
[----:B------:R-:W-:Y:S01]  /*9c00*/  UIADD3.64 UR18, UPT, UPT, UR8, -UR18, URZ ;  /* 0x8000001208127297 */ /* 0x000fe2000fffe0ff */
[----:B------:R-:W-:Y:S01]  /*9c10*/  UMOV UR22, 0x0 ;  /* 0x0000000000167882 */ /* 0x000fe20000000000 */
[----:B------:R-:W-:Y:S01]  /*9c20*/  UMOV UR23, 0x8208490 ;  /* 0x0820849000177882 */ /* 0x000fe20000000000 */
[----:B------:R-:W-:Y:S01]  /*9c30*/  UMOV UR4, UR10 ;  /* 0x0000000a00047c82 */ /* 0x000fe20008000000 */
[----:B------:R-:W-:Y:S01]  /*9c40*/  UMOV UR5, URZ ;  /* 0x000000ff00057c82 */ /* 0x000fe20008000000 */
[----:B------:R-:W-:Y:S01]  /*9c50*/  UMOV UR7, 0x40004040 ;  /* 0x4000404000077882 */ /* 0x000fe20000000000 */
[----:B------:R-:W-:Y:S01]  /*9c60*/  UMOV UR9, 0x80004020 ;  /* 0x8000402000097882 */ /* 0x000fe20000000000 */
[----:B------:R-:W-:Y:S01]  /*9c70*/  UMOV UR24, 0x0 ;  /* 0x0000000000187882 */ /* 0x000fe20000000000 */
[----:B------:R-:W-:Y:S01]  /*9c80*/  UMOV UR25, 0x8208490 ;  /* 0x0820849000197882 */ /* 0x000fe20000000000 */
[----:B------:R-:W-:Y:S01]  /*9c90*/  UMOV UR4, UR4 ;  /* 0x0000000400047c82 */ /* 0x000fe20008000000 */
[----:B------:R1:W-:Y:S01]  /*9ca0*/  UTCQMMA gdesc[UR6], gdesc[UR8], tmem[UR12], tmem[UR22], idesc[UR23], !UPT ;  /* 0x00ff1608060075ea */ /* 0x0003e2000f80030c */
[----:B------:R1:W-:Y:S01]  /*9cb0*/  UTCQMMA gdesc[UR16], gdesc[UR18], tmem[UR12], tmem[UR24], idesc[UR25], UPT ;  /* 0x00ff1812100075ea */ /* 0x0003e2000b80030c */
[----:B------:R1:W-:Y:S01]  /*9cc0*/  UTCBAR [UR4], URZ ;  /* 0x000000ff040073e9 */ /* 0x0003e200080000ff */
[----:B------:R-:W-:Y:S01]  /*9cd0*/  NOP ;  /* 0x0000000000007918 */ /* 0x000fe20000000000 */
.L_x_6:
[----:B-1----:R-:W-:Y:S01]  /*9ce0*/  UMOV UR4, URZ ;  /* 0x000000ff00047c82 */ /* 0x002fe20008000000 */
[----:B------:R-:W-:Y:S05]  /*9cf0*/  @!P2 BRA `(.L_x_7) ;  /* 0x000000440014a947 */ /* 0x000fea0003800000 */
[----:B0-----:R-:W-:Y:S01]  /*9d00*/  SHF.R.S32.HI R121, RZ, 0x1f, R127 ;  /* 0x0000001fff797819 */ /* 0x001fe2000001147f */
[----:B------:R-:W-:Y:S01]  /*9d10*/  IMAD.SHL.U32 R122, R122, 0x40, RZ ;  /* 0x000000407a7a7824 */ /* 0x000fe200078e00ff */
[----:B------:R-:W-:Y:S01]  /*9d20*/  UIADD3 UR4, UPT, UPT, UR13, 0x4000, URZ ;  /* 0x000040000d047890 */ /* 0x000fe2000fffe0ff */
[----:B------:R-:W-:Y:S01]  /*9d30*/  IMAD.SHL.U32 R123, R123, 0x40, RZ ;  /* 0x000000407b7b7824 */ /* 0x000fe200078e00ff */
[----:B------:R-:W-:Y:S01]  /*9d40*/  LEA.HI R121, R121, R127, RZ, 0x6 ;  /* 0x0000007f79797211 */ /* 0x000fe200078f30ff */
[----:B------:R-:W-:Y:S01]  /*9d50*/  UIADD3 UR5, UPT, UPT, UR13, 0x6000, URZ ;  /* 0x000060000d057890 */ /* 0x000fe2000fffe0ff */
[----:B------:R0:W-:Y:S01]  /*9d60*/  STL [R1+0x24], R122 ;  /* 0x0000247a01007387 */ /* 0x0001e20000100800 */
[----:B------:R-:W-:Y:S01]  /*9d70*/  USHF.R.U32.HI UR4, URZ, 0x4, UR4 ;  /* 0x00000004ff047899 */ /* 0x000fe20008011604 */
[----:B------:R-:W-:Y:S01]  /*9d80*/  SHF.R.S32.HI R121, RZ, 0x6, R121 ;  /* 0x00000006ff797819 */ /* 0x000fe20000011479 */
[----:B------:R-:W-:Y:S01]  /*9d90*/  USHF.R.U32.HI UR5, URZ, 0x4, UR5 ;  /* 0x00000004ff057899 */ /* 0x000fe20008011605 */
[----:B------:R-:W-:Y:S01]  /*9da0*/  IMAD.MOV.U32 R126, RZ, RZ, RZ ;  /* 0x000000ffff7e7224 */ /* 0x000fe200078e00ff */
[----:B------:R-:W-:Y:S01]  /*9db0*/  USGXT.U32 UR6, UR4, 0xe ;  /* 0x0000000e0406789a */ /* 0x000fe20008000000 */
[----:B------:R-:W-:Y:S01]  /*9dc0*/  VIMNMX R121, PT, PT, R121, 0x2, !PT ;  /* 0x0000000279797848 */ /* 0x000fe20007fe0100 */
[----:B------:R-:W-:Y:S01]  /*9dd0*/  USGXT.U32 UR8, UR5, 0xe ;  /* 0x0000000e0508789a */ /* 0x000fe20008000000 */
[----:B------:R-:W-:Y:S01]  /*9de0*/  SHF.R.S32.HI R124, RZ, 0x1f, R123 ;  /* 0x0000001fff7c7819 */ /* 0x000fe2000001147b */
[----:B------:R-:W-:Y:S01]  /*9df0*/  UMOV UR16, 0x100 ;  /* 0x0000010000107882 */ /* 0x000fe20000000000 */
[----:B------:R-:W-:Y:S01]  /*9e00*/  UMOV UR17, 0x40004040 ;  /* 0x4000404000117882 */ /* 0x000fe20000000000 */
[----:B------:R-:W-:Y:S01]  /*9e10*/  VIADD R121, R121, 0xffffffff ;  /* 0xffffffff79797836 */ /* 0x000fe20000000000 */
[----:B------:R-:W-:Y:S01]  /*9e20*/  UMOV UR18, 0xfffffffe ;  /* 0xfffffffe00127882 */ /* 0x000fe20000000000 */
[----:B------:R-:W-:Y:S01]  /*9e30*/  UMOV UR19, 0x7fffbfdf ;  /* 0x7fffbfdf00137882 */ /* 0x000fe20000000000 */
[----:B------:R-:W-:Y:S01]  /*9e40*/  UMOV UR7, URZ ;  /* 0x000000ff00077c82 */ /* 0x000fe20008000000 */
[----:B------:R-:W-:Y:S01]  /*9e50*/  UMOV UR9, URZ ;  /* 0x000000ff00097c82 */ /* 0x000fe20008000000 */
[----:B------:R-:W-:Y:S01]  /*9e60*/  R2UR UR28, R121 ;  /* 0x00000000791c72ca */ /* 0x000fe200000e0000 */
[----:B------:R-:W1:Y:S01]  /*9e70*/  LDCU UR29, c[0x0][0x3a8] ;  /* 0x00007500ff1d77ac */ /* 0x000e620008000800 */
[----:B------:R-:W-:-:S02]  /*9e80*/  IADD3 R121, P1, P2, R183, UR20, R122 ;  /* 0x00000014b7797c10 */ /* 0x000fc4000fa3e07a */
[----:B0-----:R-:W-:Y:S01]  /*9e90*/  SHF.R.S32.HI R122, RZ, 0x1f, R122 ;  /* 0x0000001fff7a7819 */ /* 0x001fe2000001147a */
[----:B------:R-:W-:Y:S02]  /*9ea0*/  UIADD3.64 UR16, UPT, UPT, UR6, UR16, URZ ;  /* 0x0000001006107297 */ /* 0x000fe4000fffe0ff */
[----:B------:R-:W-:Y:S02]  /*9eb0*/  UIADD3.64 UR18, UPT, UPT, UR8, -UR18, URZ ;  /* 0x8000001208127297 */ /* 0x000fe4000fffe0ff */
[----:B------:R0:W-:Y:S01]  /*9ec0*/  STL [R1+0x128], R122 ;  /* 0x0001287a01007387 */ /* 0x0001e20000100800 */
[----:B------:R-:W-:Y:S01]  /*9ed0*/  UMOV UR15, 0x1 ;  /* 0x00000001000f7882 */ /* 0x000fe20000000000 */
[----:B------:R-:W-:Y:S01]  /*9ee0*/  UMOV UR5, URZ ;  /* 0x000000ff00057c82 */ /* 0x000fe20008000000 */
[----:B01----:R-:W-:-:S07]  /*9ef0*/  IADD3.X R122, PT, PT, R184, UR21, R122, P1, P2 ;  /* 0x00000015b87a7c10 */ /* 0x003fce0008fe447a */
.L_x_10:
[----:B------:R-:W2:Y:S01]  /*9f00*/  LDL R127, [R1+0x120] ;  /* 0x00012000017f7983 */ /* 0x000ea20000100800 */
[----:B------:R-:W-:Y:S01]  /*9f10*/  IMAD.U32 R126, R126, -0x80000000, RZ ;  /* 0x800000007e7e7824 */ /* 0x000fe200078e00ff */
[----:B------:R-:W-:Y:S02]  /*9f20*/  PRMT R128, RZ, 0x7610, R128 ;  /* 0x00007610ff807816 */ /* 0x000fe40000000080 */
[----:B------:R-:W-:Y:S01]  /*9f30*/  IADD3 R124, P5, PT, R121, UR29, RZ ;  /* 0x0000001d797c7c10 */ /* 0x000fe2000ffbe0ff */
[----:B------:R-:W0:Y:S01]  /*9f40*/  SYNCS.PHASECHK.TRANS64.TRYWAIT P2, [UR10], R126 ;  /* 0x0000007eff0075a7 */ /* 0x000e22000804110a */
[C---:B------:R-:W-:Y:S01]  /*9f50*/  ISETP.GT.AND P4, PT, R117.reuse, 0x1, PT ;  /* 0x000000017500780c */ /* 0x040fe20003f84270 */
[----:B------:R1:W-:Y:S01]  /*9f60*/  STL.S16 [R1+0x20], R128 ;  /* 0x0000208001007387 */ /* 0x0003e20000100600 */
[----:B------:R-:W-:Y:S01]  /*9f70*/  ISETP.GT.AND P1, PT, R117, 0x2, PT ;  /* 0x000000027500780c */ /* 0x000fe20003f24270 */
[----:B--2---:R-:W-:Y:S01]  /*9f80*/  IMAD.X R125, R127, 0x1, R122, P5 ;  /* 0x000000017f7d7824 */ /* 0x004fe200028e067a */
[----:B01---5:R-:W-:Y:S11]  /*9f90*/  @!P2 BRA `(.L_x_8) ;  /* 0x000000880084a947 */ /* 0x023ff60003800000 */
.L_x_16:
[----:B------:R-:W2:Y:S04]  /*9fa0*/  LDL R127, [R1+0x11c] ;  /* 0x00011c00017f7983 */ /* 0x000ea80000100800 */
[----:B------:R0:W-:Y:S04]  /*9fb0*/  STL [R1+0x254], R5 ;  /* 0x0002540501007387 */ /* 0x0001e80000100800 */
[----:B0-----:R-:W3:Y:S01]  /*9fc0*/  LDL R5, [R1+0x20] ;  /* 0x0000200001057983 */ /* 0x001ee20000100800 */
[----:B------:R-:W-:-:S03]  /*9fd0*/  ISETP.GT.AND P2, PT, R117, 0x3, PT ;  /* 0x000000037500780c */ /* 0x000fc60003f44270 */
[----:B------:R0:W-:Y:S04]  /*9fe0*/  STL [R1+0x250], R4 ;  /* 0x0002500401007387 */ /* 0x0001e80000100800 */
[----:B------:R-:W-:Y:S04]  /*9ff0*/  STL [R1+0x24c], R248 ;  /* 0x00024cf801007387 */ /* 0x000fe80000100800 */
[----:B------:R-:W-:Y:S04]  /*a000*/  STL [R1+0x248], R3 ;  /* 0x0002480301007387 */ /* 0x000fe80000100800 */
[----:B------:R-:W-:Y:S04]  /*a010*/  STL [R1+0x244], R2 ;  /* 0x0002440201007387 */ /* 0x000fe80000100800 */
[----:B------:R-:W-:Y:S04]  /*a020*/  STL [R1+0x240], R250 ;  /* 0x000240fa01007387 */ /* 0x000fe80000100800 */
[----:B------:R-:W-:Y:S04]  /*a030*/  STL [R1+0x23c], R227 ;  /* 0x00023ce301007387 */ /* 0x000fe80000100800 */
[----:B------:R-:W-:Y:S04]  /*a040*/  STL [R1+0x238], R225 ;  /* 0x000238e101007387 */ /* 0x000fe80000100800 */
[----:B------:R-:W-:Y:S04]  /*a050*/  STL [R1+0x234], R252 ;  /* 0x000234fc01007387 */ /* 0x000fe80000100800 */
[----:B------:R-:W-:Y:S01]  /*a060*/  STL [R1+0x224], R0 ;  /* 0x0002240001007387 */ /* 0x000fe20000100800 */
[----:B--2---:R-:W-:-:S03]  /*a070*/  IADD3 R126, P6, PT, R127, R121, RZ ;  /* 0x000000797f7e7210 */ /* 0x004fc60007fde0ff */
[----:B------:R-:W2:Y:S04]  /*a080*/  LDL R127, [R1+0x220] ;  /* 0x00022000017f7983 */ /* 0x000ea80000100800 */
[----:B---3--:R-:W3:Y:S01]  /*a090*/  @P4 LDG.E.U8 R5, desc[UR26][R124.64] ;  /* 0x0000001a7c054981 */ /* 0x008ee2000c1e1100 */
[----:B0-----:R-:W-:Y:S01]  /*a0a0*/  PRMT R4, RZ, 0x7610, R4 ;  /* 0x00007610ff047816 */ /* 0x001fe20000000004 */
[----:B--2---:R-:W-:-:S05]  /*a0b0*/  IMAD.X R127, R127, 0x1, R122, P6 ;  /* 0x000000017f7f7824 */ /* 0x004fca00030e067a */
[----:B------:R-:W2:Y:S04]  /*a0c0*/  @P1 LDG.E.U8 R4, desc[UR26][R126.64] ;  /* 0x0000001a7e041981 */ /* 0x000ea8000c1e1100 */
[----:B---3--:R0:W-:Y:S04]  /*a0d0*/  @P4 STL [R1+0x20], R5 ;  /* 0x0000200501004387 */ /* 0x0081e80000100800 */
[----:B0-----:R-:W3:Y:S04]  /*a0e0*/  LDL.LU R5, [R1+0x254] ;  /* 0x0002540001057983 */ /* 0x001ee80000300800 */
[----:B------:R-:W4:Y:S02]  /*a0f0*/  LDL R125, [R1+0x118] ;  /* 0x00011800017d7983 */ /* 0x000f240000100800 */
[----:B----4-:R-:W-:-:S02]  /*a100*/  IADD3 R124, P5, PT, R125, R121, RZ ;  /* 0x000000797d7c7210 */ /* 0x010fc40007fbe0ff */
[----:B------:R-:W4:Y:S01]  /*a110*/  LDL R125, [R1+0x21c] ;  /* 0x00021c00017d7983 */ /* 0x000f220000100800 */
[----:B------:R-:W-:Y:S02]  /*a120*/  PRMT R248, RZ, 0x7610, R248 ;  /* 0x00007610fff87816 */ /* 0x000fe400000000f8 */
[----:B------:R-:W-:Y:S01]  /*a130*/  ISETP.GT.AND P4, PT, R117, 0x4, PT ;  /* 0x000000047500780c */ /* 0x000fe20003f84270 */
[----:B--2---:R0:W-:Y:S04]  /*a140*/  STL [R1+0x1c], R4 ;  /* 0x00001c0401007387 */ /* 0x0041e80000100800 */
[----:B0-----:R-:W2:Y:S04]  /*a150*/  LDL.LU R4, [R1+0x250] ;  /* 0x0002500001047983 */ /* 0x001ea80000300800 */
[----:B------:R-:W2:Y:S01]  /*a160*/  LDL R127, [R1+0x114] ;  /* 0x00011400017f7983 */ /* 0x000ea20000100800 */
[----:B----4-:R-:W-:-:S05]  /*a170*/  IMAD.X R125, R125, 0x1, R122, P5 ;  /* 0x000000017d7d7824 */ /* 0x010fca00028e067a */
[----:B------:R-:W4:Y:S01]  /*a180*/  @P2 LDG.E.U8 R248, desc[UR26][R124.64] ;  /* 0x0000001a7cf82981 */ /* 0x000f22000c1e1100 */
[----:B--2---:R-:W-:-:S03]  /*a190*/  IADD3 R126, P6, PT, R127, R121, RZ ;  /* 0x000000797f7e7210 */ /* 0x004fc60007fde0ff */
[----:B------:R-:W2:Y:S01]  /*a1a0*/  LDL R127, [R1+0x218] ;  /* 0x00021800017f7983 */ /* 0x000ea20000100800 */
[----:B------:R-:W-:-:S03]  /*a1b0*/  PRMT R3, RZ, 0x7610, R3 ;  /* 0x00007610ff037816 */ /* 0x000fc60000000003 */
[----:B----4-:R0:W-:Y:S04]  /*a1c0*/  STL [R1+0x18], R248 ;  /* 0x000018f801007387 */ /* 0x0101e80000100800 */
[----:B0-----:R-:W4:Y:S04]  /*a1d0*/  LDL.LU R248, [R1+0x24c] ;  /* 0x00024c0001f87983 */ /* 0x001f280000300800 */
[----:B------:R-:W3:Y:S01]  /*a1e0*/  LDL R125, [R1+0x110] ;  /* 0x00011000017d7983 */ /* 0x000ee20000100800 */
[----:B--2---:R-:W-:-:S05]  /*a1f0*/  IMAD.X R127, R127, 0x1, R122, P6 ;  /* 0x000000017f7f7824 */ /* 0x004fca00030e067a */
[----:B------:R-:W2:Y:S01]  /*a200*/  @P4 LDG.E.U8 R3, desc[UR26][R126.64] ;  /* 0x0000001a7e034981 */ /* 0x000ea2000c1e1100 */
[----:B------:R-:W-:Y:S02]  /*a210*/  ISETP.GT.AND P1, PT, R117, 0x5, PT ;  /* 0x000000057500780c */ /* 0x000fe40003f24270 */
[----:B---3--:R-:W-:Y:S02]  /*a220*/  IADD3 R124, P5, PT, R125, R121, RZ ;  /* 0x000000797d7c7210 */ /* 0x008fe40007fbe0ff */
[----:B------:R-:W3:Y:S04]  /*a230*/  LDL R125, [R1+0x214] ;  /* 0x00021400017d7983 */ /* 0x000ee80000100800 */
[----:B--2---:R0:W-:Y:S04]  /*a240*/  STL [R1+0x14], R3 ;  /* 0x0000140301007387 */ /* 0x0041e80000100800 */
[----:B0-----:R-:W2:Y:S04]  /*a250*/  LDL.LU R3, [R1+0x248] ;  /* 0x0002480001037983 */ /* 0x001ea80000300800 */
[----:B------:R-:W2:Y:S01]  /*a260*/  LDL R127, [R1+0x10c] ;  /* 0x00010c00017f7983 */ /* 0x000ea20000100800 */
[----:B------:R-:W-:Y:S01]  /*a270*/  PRMT R2, RZ, 0x7610, R2 ;  /* 0x00007610ff027816 */ /* 0x000fe20000000002 */
[----:B---3--:R-:W-:-:S05]  /*a280*/  IMAD.X R125, R125, 0x1, R122, P5 ;  /* 0x000000017d7d7824 */ /* 0x008fca00028e067a */
[----:B------:R-:W3:Y:S01]  /*a290*/  @P1 LDG.E.U8 R2, desc[UR26][R124.64] ;  /* 0x0000001a7c021981 */ /* 0x000ee2000c1e1100 */
[----:B--2---:R-:W-:-:S03]  /*a2a0*/  IADD3 R126, P6, PT, R127, R121, RZ ;  /* 0x000000797f7e7210 */ /* 0x004fc60007fde0ff */
[----:B------:R-:W2:Y:S01]  /*a2b0*/  LDL R127, [R1+0x210] ;  /* 0x00021000017f7983 */ /* 0x000ea20000100800 */
[----:B------:R-:W-:Y:S02]  /*a2c0*/  ISETP.GT.AND P2, PT, R117, 0x6, PT ;  /* 0x000000067500780c */ /* 0x000fe40003f44270 */
[----:B------:R-:W-:Y:S01]  /*a2d0*/  PRMT R250, RZ, 0x7610, R250 ;  /* 0x00007610fffa7816 */ /* 0x000fe200000000fa */
[----:B---3--:R0:W-:Y:S04]  /*a2e0*/  STL [R1+0x10], R2 ;  /* 0x0000100201007387 */ /* 0x0081e80000100800 */
[----:B0-----:R-:W3:Y:S04]  /*a2f0*/  LDL.LU R2, [R1+0x244] ;  /* 0x0002440001027983 */ /* 0x001ee80000300800 */
[----:B------:R-:W3:Y:S01]  /*a300*/  LDL R125, [R1+0x108] ;  /* 0x00010800017d7983 */ /* 0x000ee20000100800 */
[----:B--2---:R-:W-:-:S05]  /*a310*/  IMAD.X R127, R127, 0x1, R122, P6 ;  /* 0x000000017f7f7824 */ /* 0x004fca00030e067a */
[----:B------:R-:W2:Y:S01]  /*a320*/  @P2 LDG.E.U8 R250, desc[UR26][R126.64] ;  /* 0x0000001a7efa2981 */ /* 0x000ea2000c1e1100 */
[----:B---3--:R-:W-:-:S03]  /*a330*/  IADD3 R124, P5, PT, R125, R121, RZ ;  /* 0x000000797d7c7210 */ /* 0x008fc60007fbe0ff */
[----:B------:R-:W3:Y:S04]  /*a340*/  LDL R125, [R1+0x20c] ;  /* 0x00020c00017d7983 */ /* 0x000ee80000100800 */
[----:B--2---:R0:W-:Y:S04]  /*a350*/  STL [R1+0xc], R250 ;  /* 0x00000cfa01007387 */ /* 0x0041e80000100800 */
[----:B0-----:R-:W2:Y:S04]  /*a360*/  LDL.LU R250, [R1+0x240] ;  /* 0x0002400001fa7983 */ /* 0x001ea80000300800 */
[----:B------:R-:W2:Y:S01]  /*a370*/  LDL R127, [R1+0x104] ;  /* 0x00010400017f7983 */ /* 0x000ea20000100800 */
[----:B------:R-:W-:-:S02]  /*a380*/  ISETP.GT.AND P4, PT, R117, 0x7, PT ;  /* 0x000000077500780c */ /* 0x000fc40003f84270 */
[----:B------:R-:W-:Y:S02]  /*a390*/  ISETP.GT.AND P1, PT, R117, 0x8, PT ;  /* 0x000000087500780c */ /* 0x000fe40003f24270 */
[----:B------:R-:W-:Y:S02]  /*a3a0*/  PRMT R0, RZ, 0x7610, R0 ;  /* 0x00007610ff007816 */ /* 0x000fe40000000000 */
[----:B--2---:R-:W-:Y:S02]  /*a3b0*/  IADD3 R126, P6, PT, R127, R121, RZ ;  /* 0x000000797f7e7210 */ /* 0x004fe40007fde0ff */
[----:B------:R-:W2:Y:S01]  /*a3c0*/  LDL R127, [R1+0x208] ;  /* 0x00020800017f7983 */ /* 0x000ea20000100800 */
[----:B---3--:R-:W-:Y:S01]  /*a3d0*/  IMAD.X R125, R125, 0x1, R122, P5 ;  /* 0x000000017d7d7824 */ /* 0x008fe200028e067a */
[----:B------:R-:W-:-:S04]  /*a3e0*/  PRMT R227, RZ, 0x7610, R227 ;  /* 0x00007610ffe37816 */ /* 0x000fc800000000e3 */
[----:B------:R-:W3:Y:S04]  /*a3f0*/  @P4 LDG.E.U8 R0, desc[UR26][R124.64] ;  /* 0x0000001a7c004981 */ /* 0x000ee8000c1e1100 */
[----:B------:R-:W4:Y:S01]  /*a400*/  LDL R125, [R1+0x100] ;  /* 0x00010000017d7983 */ /* 0x000f220000100800 */
[----:B--2---:R-:W-:-:S05]  /*a410*/  IMAD.X R127, R127, 0x1, R122, P6 ;  /* 0x000000017f7f7824 */ /* 0x004fca00030e067a */
[----:B------:R-:W2:Y:S04]  /*a420*/  @P1 LDG.E.U8 R227, desc[UR26][R126.64] ;  /* 0x0000001a7ee31981 */ /* 0x000ea8000c1e1100 */
[----:B---3--:R-:W-:Y:S01]  /*a430*/  STL [R1+0x228], R0 ;  /* 0x0002280001007387 */ /* 0x008fe20000100800 */
[----:B----4-:R-:W-:-:S03]  /*a440*/  IADD3 R124, P5, PT, R125, R121, RZ ;  /* 0x000000797d7c7210 */ /* 0x010fc60007fbe0ff */
[----:B------:R-:W3:Y:S04]  /*a450*/  LDL R125, [R1+0x200] ;  /* 0x00020000017d7983 */ /* 0x000ee80000100800 */
[----:B--2---:R0:W-:Y:S04]  /*a460*/  STL [R1+0x8], R227 ;  /* 0x000008e301007387 */ /* 0x0041e80000100800 */
[----:B0-----:R-:W2:Y:S04]  /*a470*/  LDL.LU R227, [R1+0x23c] ;  /* 0x00023c0001e37983 */ /* 0x001ea80000300800 */
[----:B------:R-:W4:Y:S01]  /*a480*/  LDL R127, [R1+0xfc] ;  /* 0x0000fc00017f7983 */ /* 0x000f220000100800 */
[----:B------:R-:W-:Y:S01]  /*a490*/  ISETP.GT.AND P2, PT, R117, 0x9, PT ;  /* 0x000000097500780c */ /* 0x000fe20003f44270 */
[----:B---3--:R-:W-:Y:S01]  /*a4a0*/  IMAD.X R125, R125, 0x1, R122, P5 ;  /* 0x000000017d7d7824 */ /* 0x008fe200028e067a */
[----:B------:R-:W-:-:S11]  /*a4b0*/  PRMT R225, RZ, 0x7610, R225 ;  /* 0x00007610ffe17816 */ /* 0x000fd600000000e1 */
[----:B------:R-:W3:Y:S01]  /*a4c0*/  @P2 LDG.E.U8 R225, desc[UR26][R124.64] ;  /* 0x0000001a7ce12981 */ /* 0x000ee2000c1e1100 */
[----:B----4-:R-:W-:-:S03]  /*a4d0*/  IADD3 R126, P6, PT, R127, R121, RZ ;  /* 0x000000797f7e7210 */ /* 0x010fc60007fde0ff */
[----:B------:R-:W4:Y:S01]  /*a4e0*/  LDL R127, [R1+0x1fc] ;  /* 0x0001fc00017f7983 */ /* 0x000f220000100800 */
[----:B------:R-:W-:Y:S02]  /*a4f0*/  ISETP.GT.AND P4, PT, R117, 0xa, PT ;  /* 0x0000000a7500780c */ /* 0x000fe40003f84270 */
[----:B------:R-:W-:Y:S01]  /*a500*/  PRMT R252, RZ, 0x7610, R252 ;  /* 0x00007610fffc7816 */ /* 0x000fe200000000fc */
[----:B---3--:R0:W-:Y:S04]  /*a510*/  STL [R1+0x4], R225 ;  /* 0x000004e101007387 */ /* 0x0081e80000100800 */
[----:B0-----:R-:W3:Y:S04]  /*a520*/  LDL.LU R225, [R1+0x238] ;  /* 0x0002380001e17983 */ /* 0x001ee80000300800 */
[----:B------:R-:W2:Y:S01]  /*a530*/  LDL R125, [R1+0xf8] ;  /* 0x0000f800017d7983 */ /* 0x000ea20000100800 */
[----:B----4-:R-:W-:-:S05]  /*a540*/  IMAD.X R127, R127, 0x1, R122, P6 ;  /* 0x000000017f7f7824 */ /* 0x010fca00030e067a */
[----:B------:R-:W4:Y:S01]  /*a550*/  @P4 LDG.E.U8 R252, desc[UR26][R126.64] ;  /* 0x0000001a7efc4981 */ /* 0x000f22000c1e1100 */
[----:B--2---:R-:W-:-:S03]  /*a560*/  IADD3 R124, P5, PT, R125, R121, RZ ;  /* 0x000000797d7c7210 */ /* 0x004fc60007fbe0ff */
[----:B------:R-:W2:Y:S04]  /*a570*/  LDL R125, [R1+0x1f4] ;  /* 0x0001f400017d7983 */ /* 0x000ea80000100800 */
[----:B----4-:R0:W-:Y:S04]  /*a580*/  STL [R1], R252 ;  /* 0x000000fc01007387 */ /* 0x0101e80000100800 */
[----:B0-----:R-:W4:Y:S04]  /*a590*/  LDL.LU R252, [R1+0x234] ;  /* 0x0002340001fc7983 */ /* 0x001f280000300800 */
[----:B------:R-:W3:Y:S01]  /*a5a0*/  LDL R127, [R1+0xf4] ;  /* 0x0000f400017f7983 */ /* 0x000ee20000100800 */
[----:B------:R-:W-:-:S02]  /*a5b0*/  ISETP.GT.AND P1, PT, R117, 0xb, PT ;  /* 0x0000000b7500780c */ /* 0x000fc40003f24270 */
[----:B------:R-:W-:Y:S01]  /*a5c0*/  PRMT R0, RZ, 0x7610, R0 ;  /* 0x00007610ff007816 */ /* 0x000fe20000000000 */
[----:B--2---:R-:W-:-:S10]  /*a5d0*/  IMAD.X R125, R125, 0x1, R122, P5 ;  /* 0x000000017d7d7824 */ /* 0x004fd400028e067a */
[----:B------:R-:W2:Y:S04]  /*a5e0*/  @P1 LDG.E.U8 R0, desc[UR26][R124.64] ;  /* 0x0000001a7c001981 */ /* 0x000ea8000c1e1100 */
[----:B------:R-:W4:Y:S01]  /*a5f0*/  LDL R125, [R1+0xf0] ;  /* 0x0000f000017d7983 */ /* 0x000f220000100800 */
[----:B---3--:R-:W-:-:S03]  /*a600*/  IADD3 R126, P6, PT, R127, R121, RZ ;  /* 0x000000797f7e7210 */ /* 0x008fc60007fde0ff */
[----:B------:R-:W3:Y:S01]  /*a610*/  LDL R127, [R1+0x1f0] ;  /* 0x0001f000017f7983 */ /* 0x000ee20000100800 */
[----:B------:R-:W-:Y:S02]  /*a620*/  ISETP.GT.AND P2, PT, R117, 0xc, PT ;  /* 0x0000000c7500780c */ /* 0x000fe40003f44270 */
[----:B------:R-:W-:Y:S01]  /*a630*/  PRMT R251, RZ, 0x7610, R251 ;  /* 0x00007610fffb7816 */ /* 0x000fe200000000fb */
[----:B--2---:R0:W-:Y:S01]  /*a640*/  STL [R1+0x22c], R0 ;  /* 0x00022c0001007387 */ /* 0x0041e20000100800 */
[----:B----4-:R-:W-:-:S03]  /*a650*/  IADD3 R124, P5, PT, R125, R121, RZ ;  /* 0x000000797d7c7210 */ /* 0x010fc60007fbe0ff */
[----:B0-----:R-:W2:Y:S04]  /*a660*/  LDL R0, [R1+0xe4] ;  /* 0x0000e40001007983 */ /* 0x001ea80000100800 */
[----:B------:R-:W4:Y:S01]  /*a670*/  LDL R125, [R1+0x1e4] ;  /* 0x0001e400017d7983 */ /* 0x000f220000100800 */
[----:B---3--:R-:W-:-:S05]  /*a680*/  IMAD.X R127, R127, 0x1, R122, P6 ;  /* 0x000000017f7f7824 */ /* 0x008fca00030e067a */
[----:B------:R-:W3:Y:S04]  /*a690*/  @P2 LDG.E.U8 R251, desc[UR26][R126.64] ;  /* 0x0000001a7efb2981 */ /* 0x000ee8000c1e1100 */
[----:B------:R-:W2:Y:S01]  /*a6a0*/  LDL R127, [R1+0xec] ;  /* 0x0000ec00017f7983 */ /* 0x000ea20000100800 */
[----:B------:R-:W-:Y:S02]  /*a6b0*/  ISETP.GT.AND P4, PT, R117, 0xd, PT ;  /* 0x0000000d7500780c */ /* 0x000fe40003f84270 */
[----:B------:R-:W-:Y:S01]  /*a6c0*/  PRMT R249, RZ, 0x7610, R249 ;  /* 0x00007610fff97816 */ /* 0x000fe200000000f9 */
[----:B----4-:R-:W-:-:S10]  /*a6d0*/  IMAD.X R125, R125, 0x1, R122, P5 ;  /* 0x000000017d7d7824 */ /* 0x010fd400028e067a */
[----:B------:R0:W4:Y:S04]  /*a6e0*/  @P4 LDG.E.U8 R249, desc[UR26][R124.64] ;  /* 0x0000001a7cf94981 */ /* 0x000128000c1e1100 */
[----:B---3--:R1:W-:Y:S04]  /*a6f0*/  STL [R1+0x230], R251 ;  /* 0x000230fb01007387 */ /* 0x0083e80000100800 */
[----:B------:R-:W0:Y:S01]  /*a700*/  LDL R125, [R1+0xe8] ;  /* 0x0000e800017d7983 */ /* 0x000e220000100800 */
[----:B--2---:R-:W-:-:S03]  /*a710*/  IADD3 R126, P6, PT, R127, R121, RZ ;  /* 0x000000797f7e7210 */ /* 0x004fc60007fde0ff */
[----:B-1----:R-:W2:Y:S04]  /*a720*/  LDL R251, [R1+0x1cc] ;  /* 0x0001cc0001fb7983 */ /* 0x002ea80000100800 */
[----:B------:R-:W3:Y:S01]  /*a730*/  LDL R127, [R1+0x1dc] ;  /* 0x0001dc00017f7983 */ /* 0x000ee20000100800 */
[----:B------:R-:W-:Y:S02]  /*a740*/  ISETP.GT.AND P1, PT, R117, 0xe, PT ;  /* 0x0000000e7500780c */ /* 0x000fe40003f24270 */
[----:B------:R-:W-:Y:S02]  /*a750*/  PRMT R247, RZ, 0x7610, R247 ;  /* 0x00007610fff77816 */ /* 0x000fe400000000f7 */
[----:B0-----:R-:W-:Y:S02]  /*a760*/  IADD3 R124, P5, PT, R125, R121, RZ ;  /* 0x000000797d7c7210 */ /* 0x001fe40007fbe0ff */
[----:B------:R-:W2:Y:S01]  /*a770*/  LDL R125, [R1+0x1d8] ;  /* 0x0001d800017d7983 */ /* 0x000ea20000100800 */
[----:B---3--:R-:W-:-:S06]  /*a780*/  IMAD.X R127, R127, 0x1, R122, P6 ;  /* 0x000000017f7f7824 */ /* 0x008fcc00030e067a */
[----:B------:R0:W3:Y:S04]  /*a790*/  @P1 LDG.E.U8 R247, desc[UR26][R126.64] ;  /* 0x0000001a7ef71981 */ /* 0x0000e8000c1e1100 */
[----:B------:R-:W3:Y:S01]  /*a7a0*/  LDL R127, [R1+0xe0] ;  /* 0x0000e000017f7983 */ /* 0x000ee20000100800 */
[C---:B------:R-:W-:Y:S02]  /*a7b0*/  ISETP.GT.AND P2, PT, R117.reuse, 0xf, PT ;  /* 0x0000000f7500780c */ /* 0x040fe40003f44270 */
[----:B------:R-:W-:Y:S02]  /*a7c0*/  ISETP.GT.AND P4, PT, R117, 0x10, PT ;  /* 0x000000107500780c */ /* 0x000fe40003f84270 */
[----:B------:R-:W-:Y:S02]  /*a7d0*/  PRMT R245, RZ, 0x7610, R245 ;  /* 0x00007610fff57816 */ /* 0x000fe400000000f5 */
[----:B0-----:R-:W-:-:S02]  /*a7e0*/  IADD3 R126, P6, PT, R0, R121, RZ ;  /* 0x00000079007e7210 */ /* 0x001fc40007fde0ff */
[----:B------:R-:W-:Y:S01]  /*a7f0*/  PRMT R223, RZ, 0x7610, R223 ;  /* 0x00007610ffdf7816 */ /* 0x000fe200000000df */
[----:B------:R-:W4:Y:S01]  /*a800*/  LDL R0, [R1+0x1c8] ;  /* 0x0001c80001007983 */ /* 0x000f220000100800 */
[----:B--2---:R-:W-:-:S05]  /*a810*/  IMAD.X R125, R125, 0x1, R122, P5 ;  /* 0x000000017d7d7824 */ /* 0x004fca00028e067a */
[----:B------:R3:W2:Y:S04]  /*a820*/  @P2 LDG.E.U8 R245, desc[UR26][R124.64] ;  /* 0x0000001a7cf52981 */ /* 0x0006a8000c1e1100 */
[----:B------:R-:W2:Y:S01]  /*a830*/  LDL R125, [R1+0x1d4] ;  /* 0x0001d400017d7983 */ /* 0x000ea20000100800 */
[----:B---3--:R-:W-:Y:S01]  /*a840*/  IADD3 R124, P5, PT, R127, R121, RZ ;  /* 0x000000797f7c7210 */ /* 0x008fe20007fbe0ff */
[----:B------:R-:W-:Y:S01]  /*a850*/  IMAD.X R127, R251, 0x1, R122, P6 ;  /* 0x00000001fb7f7824 */ /* 0x000fe200030e067a */
[----:B------:R-:W-:Y:S01]  /*a860*/  ISETP.GT.AND P1, PT, R117, 0x11, PT ;  /* 0x000000117500780c */ /* 0x000fe20003f24270 */
[----:B------:R-:W3:Y:S04]  /*a870*/  LDL R251, [R1+0xd4] ;  /* 0x0000d40001fb7983 */ /* 0x000ee80000100800 */
[----:B------:R0:W2:Y:S04]  /*a880*/  @P4 LDG.E.U8 R223, desc[UR26][R126.64] ;  /* 0x0000001a7edf4981 */ /* 0x0000a8000c1e1100 */
[----:B------:R-:W0:Y:S01]  /*a890*/  LDL R127, [R1+0xdc] ;  /* 0x0000dc00017f7983 */ /* 0x000e220000100800 */
[----:B------:R-:W-:-:S02]  /*a8a0*/  PRMT R221, RZ, 0x7610, R221 ;  /* 0x00007610ffdd7816 */ /* 0x000fc400000000dd */
[----:B------:R-:W-:Y:S02]  /*a8b0*/  ISETP.GT.AND P2, PT, R117, 0x12, PT ;  /* 0x000000127500780c */ /* 0x000fe40003f44270 */
[----:B0-----:R-:W-:Y:S02]  /*a8c0*/  IADD3 R126, P6, PT, R127, R121, RZ ;  /* 0x000000797f7e7210 */ /* 0x001fe40007fde0ff */
[----:B------:R-:W3:Y:S01]  /*a8d0*/  LDL R127, [R1+0x1d0] ;  /* 0x0001d000017f7983 */ /* 0x000ee20000100800 */
[----:B--2---:R-:W-:-:S05]  /*a8e0*/  IMAD.X R125, R125, 0x1, R122, P5 ;  /* 0x000000017d7d7824 */ /* 0x004fca00028e067a */
[----:B------:R0:W2:Y:S01]  /*a8f0*/  @P1 LDG.E.U8 R221, desc[UR26][R124.64] ;  /* 0x0000001a7cdd1981 */ /* 0x0000a2000c1e1100 */
[----:B------:R-:W-:-:S03]  /*a900*/  PRMT R219, RZ, 0x7610, R219 ;  /* 0x00007610ffdb7816 */ /* 0x000fc600000000db */
[----:B------:R-:W0:Y:S01]  /*a910*/  LDL R125, [R1+0xd8] ;  /* 0x0000d800017d7983 */ /* 0x000e220000100800 */
[----:B---3--:R-:W-:-:S05]  /*a920*/  IMAD.X R127, R127, 0x1, R122, P6 ;  /* 0x000000017f7f7824 */ /* 0x008fca00030e067a */
[----:B------:R1:W3:Y:S04]  /*a930*/  @P2 LDG.E.U8 R219, desc[UR26][R126.64] ;  /* 0x0000001a7edb2981 */ /* 0x0002e8000c1e1100 */
[----:B------:R-:W2:Y:S01]  /*a940*/  LDL R127, [R1+0x1c4] ;  /* 0x0001c400017f7983 */ /* 0x000ea20000100800 */
[----:B------:R-:W-:Y:S02]  /*a950*/  ISETP.GT.AND P4, PT, R117, 0x13, PT ;  /* 0x000000137500780c */ /* 0x000fe40003f84270 */
[-C--:B0-----:R-:W-:Y:S02]  /*a960*/  IADD3 R124, P5, PT, R125, R121.reuse, RZ ;  /* 0x000000797d7c7210 */ /* 0x081fe40007fbe0ff */
[----:B------:R-:W-:Y:S02]  /*a970*/  ISETP.GT.AND P1, PT, R117, 0x14, PT ;  /* 0x000000147500780c */ /* 0x000fe40003f24270 */
[----:B------:R-:W-:Y:S01]  /*a980*/  PRMT R217, RZ, 0x7610, R217 ;  /* 0x00007610ffd97816 */ /* 0x000fe200000000d9 */
[----:B----4-:R-:W-:Y:S01]  /*a990*/  IMAD.X R125, R0, 0x1, R122, P5 ;  /* 0x00000001007d7824 */ /* 0x010fe200028e067a */
[----:B-1----:R-:W-:Y:S01]  /*a9a0*/  IADD3 R126, P6, PT, R251, R121, RZ ;  /* 0x00000079fb7e7210 */ /* 0x002fe20007fde0ff */
[----:B------:R-:W4:Y:S01]  /*a9b0*/  LDL R0, [R1+0x1bc] ;  /* 0x0001bc0001007983 */ /* 0x000f220000100800 */
[----:B------:R-:W-:-:S03]  /*a9c0*/  PRMT R215, RZ, 0x7610, R215 ;  /* 0x00007610ffd77816 */ /* 0x000fc600000000d7 */
[----:B------:R0:W3:Y:S01]  /*a9d0*/  @P4 LDG.E.U8 R217, desc[UR26][R124.64] ;  /* 0x0000001a7cd94981 */ /* 0x0000e2000c1e1100 */
[----:B------:R-:W-:Y:S02]  /*a9e0*/  ISETP.GT.AND P2, PT, R117, 0x15, PT ;  /* 0x000000157500780c */ /* 0x000fe40003f44270 */
[----:B------:R-:W-:Y:S01]  /*a9f0*/  PRMT R213, RZ, 0x7610, R213 ;  /* 0x00007610ffd57816 */ /* 0x000fe200000000d5 */
[----:B------:R-:W3:Y:S04]  /*aa00*/  LDL R251, [R1+0x1b8] ;  /* 0x0001b80001fb7983 */ /* 0x000ee80000100800 */
[----:B------:R-:W0:Y:S01]  /*aa10*/  LDL R125, [R1+0xd0] ;  /* 0x0000d000017d7983 */ /* 0x000e220000100800 */
[----:B--2---:R-:W-:-:S05]  /*aa20*/  IMAD.X R127, R127, 0x1, R122, P6 ;  /* 0x000000017f7f7824 */ /* 0x004fca00030e067a */
[----:B------:R1:W2:Y:S04]  /*aa30*/  @P1 LDG.E.U8 R215, desc[UR26][R126.64] ;  /* 0x0000001a7ed71981 */ /* 0x0002a8000c1e1100 */
[----:B------:R-:W1:Y:S01]  /*aa40*/  LDL R127, [R1+0xcc] ;  /* 0x0000cc00017f7983 */ /* 0x000e620000100800 */
[----:B0-----:R-:W-:-:S03]  /*aa50*/  IADD3 R124, P5, PT, R125, R121, RZ ;  /* 0x000000797d7c7210 */ /* 0x001fc60007fbe0ff */
[----:B------:R-:W2:Y:S01]  /*aa60*/  LDL R125, [R1+0x1c0] ;  /* 0x0001c000017d7983 */ /* 0x000ea20000100800 */
[----:B-1----:R-:W-:-:S03]  /*aa70*/  IADD3 R126, P6, PT, R127, R121, RZ ;  /* 0x000000797f7e7210 */ /* 0x002fc60007fde0ff */
[----:B------:R-:W3:Y:S01]  /*aa80*/  LDL R127, [R1+0xc8] ;  /* 0x0000c800017f7983 */ /* 0x000ee20000100800 */
[----:B------:R-:W-:Y:S02]  /*aa90*/  ISETP.GT.AND P4, PT, R117, 0x16, PT ;  /* 0x000000167500780c */ /* 0x000fe40003f84270 */
[----:B------:R-:W-:Y:S01]  /*aaa0*/  PRMT R211, RZ, 0x7610, R211 ;  /* 0x00007610ffd37816 */ /* 0x000fe200000000d3 */
[----:B--2---:R-:W-:-:S05]  /*aab0*/  IMAD.X R125, R125, 0x1, R122, P5 ;  /* 0x000000017d7d7824 */ /* 0x004fca00028e067a */
[----:B------:R3:W2:Y:S02]  /*aac0*/  @P2 LDG.E.U8 R213, desc[UR26][R124.64] ;  /* 0x0000001a7cd52981 */ /* 0x0006a4000c1e1100 */
[-C--:B---3--:R-:W-:Y:S01]  /*aad0*/  IADD3 R124, P5, PT, R127, R121.reuse, RZ ;  /* 0x000000797f7c7210 */ /* 0x088fe20007fbe0ff */
[----:B----4-:R-:W-:Y:S01]  /*aae0*/  IMAD.X R127, R0, 0x1, R122, P6 ;  /* 0x00000001007f7824 */ /* 0x010fe200030e067a */
[----:B------:R-:W-:Y:S01]  /*aaf0*/  ISETP.GT.AND P1, PT, R117, 0x17, PT ;  /* 0x000000177500780c */ /* 0x000fe20003f24270 */
[----:B------:R-:W3:Y:S04]  /*ab00*/  LDL R0, [R1+0xbc] ;  /* 0x0000bc0001007983 */ /* 0x000ee80000100800 */
[----:B------:R0:W4:Y:S04]  /*ab10*/  @P4 LDG.E.U8 R211, desc[UR26][R126.64] ;  /* 0x0000001a7ed34981 */ /* 0x000128000c1e1100 */
[----:B------:R-:W0:Y:S01]  /*ab20*/  LDL R127, [R1+0xc4] ;  /* 0x0000c400017f7983 */ /* 0x000e220000100800 */
[----:B------:R-:W-:Y:S01]  /*ab30*/  PRMT R210, RZ, 0x7610, R210 ;  /* 0x00007610ffd27816 */ /* 0x000fe200000000d2 */
[----:B------:R-:W-:Y:S01]  /*ab40*/  IMAD.X R125, R251, 0x1, R122, P5 ;  /* 0x00000001fb7d7824 */ /* 0x000fe200028e067a */
[----:B------:R-:W-:Y:S01]  /*ab50*/  ISETP.GT.AND P2, PT, R117, 0x18, PT ;  /* 0x000000187500780c */ /* 0x000fe20003f44270 */
[----:B------:R-:W2:Y:S04]  /*ab60*/  LDL R251, [R1+0x1b0] ;  /* 0x0001b00001fb7983 */ /* 0x000ea80000100800 */
[----:B------:R1:W2:Y:S04]  /*ab70*/  @P1 LDG.E.U8 R210, desc[UR26][R124.64] ;  /* 0x0000001a7cd21981 */ /* 0x0002a8000c1e1100 */
[----:B------:R-:W1:Y:S01]  /*ab80*/  LDL R125, [R1+0xc0] ;  /* 0x0000c000017d7983 */ /* 0x000e620000100800 */
[----:B0-----:R-:W-:-:S03]  /*ab90*/  IADD3 R126, P6, PT, R127, R121, RZ ;  /* 0x000000797f7e7210 */ /* 0x001fc60007fde0ff */
[----:B------:R-:W2:Y:S01]  /*aba0*/  LDL R127, [R1+0x204] ;  /* 0x00020400017f7983 */ /* 0x000ea20000100800 */
[----:B------:R-:W-:Y:S02]  /*abb0*/  PRMT R209, RZ, 0x7610, R209 ;  /* 0x00007610ffd17816 */ /* 0x000fe400000000d1 */
[----:B-1----:R-:W-:Y:S02]  /*abc0*/  IADD3 R124, P5, PT, R125, R121, RZ ;  /* 0x000000797d7c7210 */ /* 0x002fe40007fbe0ff */
[----:B------:R-:W3:Y:S01]  /*abd0*/  LDL R125, [R1+0x1b4] ;  /* 0x0001b400017d7983 */ /* 0x000ee20000100800 */
[----:B--2---:R-:W-:-:S05]  /*abe0*/  IMAD.X R127, R127, 0x1, R122, P6 ;  /* 0x000000017f7f7824 */ /* 0x004fca00030e067a */
[----:B------:R0:W2:Y:S04]  /*abf0*/  @P2 LDG.E.U8 R209, desc[UR26][R126.64] ;  /* 0x0000001a7ed12981 */ /* 0x0000a8000c1e1100 */
[----:B------:R-:W2:Y:S01]  /*ac00*/  LDL R127, [R1+0xb8] ;  /* 0x0000b800017f7983 */ /* 0x000ea20000100800 */
[C---:B------:R-:W-:Y:S02]  /*ac10*/  ISETP.GT.AND P4, PT, R117.reuse, 0x19, PT ;  /* 0x000000197500780c */ /* 0x040fe40003f84270 */
[----:B------:R-:W-:Y:S01]  /*ac20*/  ISETP.GT.AND P1, PT, R117, 0x1a, PT ;  /* 0x0000001a7500780c */ /* 0x000fe20003f24270 */
[----:B---3--:R-:W-:Y:S01]  /*ac30*/  IMAD.X R125, R125, 0x1, R122, P5 ;  /* 0x000000017d7d7824 */ /* 0x008fe200028e067a */
[----:B------:R-:W-:Y:S02]  /*ac40*/  PRMT R206, RZ, 0x7610, R206 ;  /* 0x00007610ffce7816 */ /* 0x000fe400000000ce */
[----:B0-----:R-:W-:-:S02]  /*ac50*/  IADD3 R126, P6, PT, R0, R121, RZ ;  /* 0x00000079007e7210 */ /* 0x001fc40007fde0ff */
[----:B------:R-:W-:Y:S01]  /*ac60*/  PRMT R205, RZ, 0x7610, R205 ;  /* 0x00007610ffcd7816 */ /* 0x000fe200000000cd */
[----:B------:R-:W3:Y:S04]  /*ac70*/  LDL R0, [R1+0x1a4] ;  /* 0x0001a40001007983 */ /* 0x000ee80000100800 */
[----:B------:R2:W3:Y:S04]  /*ac80*/  @P4 LDG.E.U8 R206, desc[UR26][R124.64] ;  /* 0x0000001a7cce4981 */ /* 0x0004e8000c1e1100 */
[----:B------:R-:W3:Y:S01]  /*ac90*/  LDL R125, [R1+0x1ac] ;  /* 0x0001ac00017d7983 */ /* 0x000ee20000100800 */
[----:B--2---:R-:W-:Y:S01]  /*aca0*/  IADD3 R124, P5, PT, R127, R121, RZ ;  /* 0x000000797f7c7210 */ /* 0x004fe20007fbe0ff */
[----:B------:R-:W-:Y:S01]  /*acb0*/  IMAD.X R127, R251, 0x1, R122, P6 ;  /* 0x00000001fb7f7824 */ /* 0x000fe200030e067a */
[----:B------:R-:W-:Y:S01]  /*acc0*/  ISETP.GT.AND P2, PT, R117, 0x1b, PT ;  /* 0x0000001b7500780c */ /* 0x000fe20003f44270 */
[----:B------:R-:W2:Y:S04]  /*acd0*/  LDL R251, [R1+0xac] ;  /* 0x0000ac0001fb7983 */ /* 0x000ea80000100800 */
[----:B------:R0:W2:Y:S04]  /*ace0*/  @P1 LDG.E.U8 R205, desc[UR26][R126.64] ;  /* 0x0000001a7ecd1981 */ /* 0x0000a8000c1e1100 */
[----:B------:R-:W0:Y:S01]  /*acf0*/  LDL R127, [R1+0xb4] ;  /* 0x0000b400017f7983 */ /* 0x000e220000100800 */
[----:B------:R-:W-:-:S02]  /*ad00*/  PRMT R203, RZ, 0x7610, R203 ;  /* 0x00007610ffcb7816 */ /* 0x000fc400000000cb */
[----:B------:R-:W-:Y:S01]  /*ad10*/  ISETP.GT.AND P4, PT, R117, 0x1c, PT ;  /* 0x0000001c7500780c */ /* 0x000fe20003f84270 */
[----:B---3--:R-:W-:-:S05]  /*ad20*/  IMAD.X R125, R125, 0x1, R122, P5 ;  /* 0x000000017d7d7824 */ /* 0x008fca00028e067a */
[----:B------:R1:W3:Y:S01]  /*ad30*/  @P2 LDG.E.U8 R203, desc[UR26][R124.64] ;  /* 0x0000001a7ccb2981 */ /* 0x0002e2000c1e1100 */
[----:B------:R-:W-:-:S03]  /*ad40*/  PRMT R200, RZ, 0x7610, R200 ;  /* 0x00007610ffc87816 */ /* 0x000fc600000000c8 */
[----:B------:R-:W1:Y:S01]  /*ad50*/  LDL R125, [R1+0xb0] ;  /* 0x0000b000017d7983 */ /* 0x000e620000100800 */
[----:B0-----:R-:W-:-:S03]  /*ad60*/  IADD3 R126, P6, PT, R127, R121, RZ ;  /* 0x000000797f7e7210 */ /* 0x001fc60007fde0ff */
[----:B------:R-:W2:Y:S01]  /*ad70*/  LDL R127, [R1+0x1a8] ;  /* 0x0001a800017f7983 */ /* 0x000ea20000100800 */
[----:B------:R-:W-:Y:S01]  /*ad80*/  ISETP.GT.AND P1, PT, R117, 0x1d, PT ;  /* 0x0000001d7500780c */ /* 0x000fe20003f24270 */
[----:B--2---:R-:W-:-:S05]  /*ad90*/  IMAD.X R127, R127, 0x1, R122, P6 ;  /* 0x000000017f7f7824 */ /* 0x004fca00030e067a */
[----:B------:R0:W2:Y:S04]  /*ada0*/  @P4 LDG.E.U8 R200, desc[UR26][R126.64] ;  /* 0x0000001a7ec84981 */ /* 0x0000a8000c1e1100 */
[----:B------:R-:W2:Y:S01]  /*adb0*/  LDL R127, [R1+0x1a0] ;  /* 0x0001a000017f7983 */ /* 0x000ea20000100800 */
[-C--:B-1----:R-:W-:Y:S02]  /*adc0*/  IADD3 R124, P5, PT, R125, R121.reuse, RZ ;  /* 0x000000797d7c7210 */ /* 0x082fe40007fbe0ff */
[----:B------:R-:W-:Y:S02]  /*add0*/  ISETP.GT.AND P2, PT, R117, 0x1e, PT ;  /* 0x0000001e7500780c */ /* 0x000fe40003f44270 */
[----:B------:R-:W-:Y:S01]  /*ade0*/  PRMT R199, RZ, 0x7610, R199 ;  /* 0x00007610ffc77816 */ /* 0x000fe200000000c7 */
[----:B------:R-:W-:Y:S01]  /*adf0*/  IMAD.X R125, R0, 0x1, R122, P5 ;  /* 0x00000001007d7824 */ /* 0x000fe200028e067a */
[----:B0-----:R-:W-:Y:S01]  /*ae00*/  IADD3 R126, P6, PT, R251, R121, RZ ;  /* 0x00000079fb7e7210 */ /* 0x001fe20007fde0ff */
[----:B------:R-:W3:Y:S01]  /*ae10*/  LDL R0, [R1+0x1f8] ;  /* 0x0001f80001007983 */ /* 0x000ee20000100800 */
        /* <DEDUP_REMOVED lines=13> */
[----:B------:R-:W-:Y:S01]  /*aef0*/  ISETP.GT.AND P1, PT, R117, 0x20, PT ;  /* 0x000000207500780c */ /* 0x000fe20003f24270 */
[----:B--2---:R-:W-:Y:S01]  /*af00*/  IMAD.X R125, R125, 0x1, R122, P5 ;  /* 0x000000017d7d7824 */ /* 0x004fe200028e067a */
[----:B------:R-:W-:-:S04]  /*af10*/  PRMT R193, RZ, 0x7610, R193 ;  /* 0x00007610ffc17816 */ /* 0x000fc800000000c1 */
[----:B------:R3:W2:Y:S02]  /*af20*/  @P4 LDG.E.U8 R194, desc[UR26][R124.64] ;  /* 0x0000001a7cc24981 */ /* 0x0006a4000c1e1100 */
[-C--:B---3--:R-:W-:Y:S01]  /*af30*/  IADD3 R124, P5, PT, R127, R121.reuse, RZ ;  /* 0x000000797f7c7210 */ /* 0x088fe20007fbe0ff */
[--C-:B------:R-:W-:Y:S01]  /*af40*/  IMAD.X R127, R0, 0x1, R122.reuse, P6 ;  /* 0x00000001007f7824 */ /* 0x100fe200030e067a */
[----:B------:R-:W-:Y:S01]  /*af50*/  ISETP.GT.AND P2, PT, R117, 0x21, PT ;  /* 0x000000217500780c */ /* 0x000fe20003f44270 */
[----:B------:R-:W3:Y:S04]  /*af60*/  LDL R0, [R1+0x94] ;  /* 0x0000940001007983 */ /* 0x000ee80000100800 */
[----:B------:R0:W2:Y:S04]  /*af70*/  @P1 LDG.E.U8 R193, desc[UR26][R126.64] ;  /* 0x0000001a7ec11981 */ /* 0x0000a8000c1e1100 */
        /* <DEDUP_REMOVED lines=66> */
[----:B------:R-:W-:Y:S01]  /*b3a0*/  IMAD.X R127, R0, 0x1, R122, P6 ;  /* 0x00000001007f7824 */ /* 0x000fe200030e067a */
        /* <DEDUP_REMOVED lines=98> */
[--C-:B------:R-:W-:Y:S01]  /*b9d0*/  IMAD.X R127, R251, 0x1, R122.reuse, P6 ;  /* 0x00000001fb7f7824 */ /* 0x100fe200030e067a */
[----:B------:R-:W-:Y:S01]  /*b9e0*/  ISETP.GT.AND P2, PT, R117, 0x39, PT ;  /* 0x000000397500780c */ /* 0x000fe20003f44270 */
[----:B------:R-:W2:Y:S04]  /*b9f0*/  LDL R251, [R1+0x34] ;  /* 0x0000340001fb7983 */ /* 0x000ea80000100800 */
[----:B------:R0:W2:Y:S04]  /*ba00*/  @P1 LDG.E.U8 R145, desc[UR26][R126.64] ;  /* 0x0000001a7e911981 */ /* 0x0000a8000c1e1100 */
[----:B------:R-:W0:Y:S01]  /*ba10*/  LDL R127, [R1+0x3c] ;  /* 0x00003c00017f7983 */ /* 0x000e220000100800 */
[----:B------:R-:W-:Y:S01]  /*ba20*/  PRMT R143, RZ, 0x7610, R143 ;  /* 0x00007610ff8f7816 */ /* 0x000fe2000000008f */
[----:B---3--:R-:W-:-:S05]  /*ba30*/  IMAD.X R125, R125, 0x1, R122, P5 ;  /* 0x000000017d7d7824 */ /* 0x008fca00028e067a */
[----:B------:R1:W3:Y:S04]  /*ba40*/  @P2 LDG.E.U8 R143, desc[UR26][R124.64] ;  /* 0x0000001a7c8f2981 */ /* 0x0002e8000c1e1100 */
[----:B------:R-:W1:Y:S01]  /*ba50*/  LDL R125, [R1+0x38] ;  /* 0x00003800017d7983 */ /* 0x000e620000100800 */
[----:B0-----:R-:W-:-:S03]  /*ba60*/  IADD3 R126, P6, PT, R127, R121, RZ ;  /* 0x000000797f7e7210 */ /* 0x001fc60007fde0ff */
[----:B------:R-:W2:Y:S01]  /*ba70*/  LDL R127, [R1+0x140] ;  /* 0x00014000017f7983 */ /* 0x000ea20000100800 */
[C---:B------:R-:W-:Y:S02]  /*ba80*/  ISETP.GT.AND P4, PT, R117.reuse, 0x3a, PT ;  /* 0x0000003a7500780c */ /* 0x040fe40003f84270 */
[----:B------:R-:W-:Y:S02]  /*ba90*/  ISETP.GT.AND P1, PT, R117, 0x3b, PT ;  /* 0x0000003b7500780c */ /* 0x000fe40003f24270 */
[----:B------:R-:W-:Y:S02]  /*baa0*/  PRMT R140, RZ, 0x7610, R140 ;  /* 0x00007610ff8c7816 */ /* 0x000fe4000000008c */
[----:B------:R-:W-:Y:S02]  /*bab0*/  PRMT R139, RZ, 0x7610, R139 ;  /* 0x00007610ff8b7816 */ /* 0x000fe4000000008b */
[----:B-1----:R-:W-:-:S05]  /*bac0*/  IADD3 R124, P5, PT, R125, R121, RZ ;  /* 0x000000797d7c7210 */ /* 0x002fca0007fbe0ff */
[--C-:B------:R-:W-:Y:S01]  /*bad0*/  IMAD.X R125, R0, 0x1, R122.reuse, P5 ;  /* 0x00000001007d7824 */ /* 0x100fe200028e067a */
[----:B------:R-:W-:Y:S01]  /*bae0*/  ISETP.GT.AND P2, PT, R117, 0x3c, PT ;  /* 0x0000003c7500780c */ /* 0x000fe20003f44270 */
[----:B------:R-:W3:Y:S04]  /*baf0*/  LDL R0, [R1+0x130] ;  /* 0x0001300001007983 */ /* 0x000ee80000100800 */
[----:B------:R-:W3:Y:S04]  /*bb00*/  @P1 LDG.E.U8 R139, desc[UR26][R124.64] ;  /* 0x0000001a7c8b1981 */ /* 0x000ee8000c1e1100 */
[----:B------:R-:W3:Y:S01]  /*bb10*/  LDL R125, [R1+0x30] ;  /* 0x00003000017d7983 */ /* 0x000ee20000100800 */
[----:B--2---:R-:W-:-:S05]  /*bb20*/  IMAD.X R127, R127, 0x1, R122, P6 ;  /* 0x000000017f7f7824 */ /* 0x004fca00030e067a */
[----:B------:R0:W2:Y:S04]  /*bb30*/  @P4 LDG.E.U8 R140, desc[UR26][R126.64] ;  /* 0x0000001a7e8c4981 */ /* 0x0000a8000c1e1100 */
[----:B------:R-:W2:Y:S01]  /*bb40*/  LDL R127, [R1+0x138] ;  /* 0x00013800017f7983 */ /* 0x000ea20000100800 */
[-C--:B0-----:R-:W-:Y:S02]  /*bb50*/  IADD3 R126, P6, PT, R251, R121.reuse, RZ ;  /* 0x00000079fb7e7210 */ /* 0x081fe40007fde0ff */
[----:B------:R-:W-:Y:S01]  /*bb60*/  PRMT R137, RZ, 0x7610, R137 ;  /* 0x00007610ff897816 */ /* 0x000fe20000000089 */
[----:B------:R-:W4:Y:S01]  /*bb70*/  LDL R251, [R1+0x12c] ;  /* 0x00012c0001fb7983 */ /* 0x000f220000100800 */
[----:B---3--:R-:W-:-:S03]  /*bb80*/  IADD3 R124, P5, PT, R125, R121, RZ ;  /* 0x000000797d7c7210 */ /* 0x008fc60007fbe0ff */
[----:B------:R-:W3:Y:S01]  /*bb90*/  LDL R125, [R1+0x134] ;  /* 0x00013400017d7983 */ /* 0x000ee20000100800 */
[----:B--2---:R-:W-:-:S05]  /*bba0*/  IMAD.X R127, R127, 0x1, R122, P6 ;  /* 0x000000017f7f7824 */ /* 0x004fca00030e067a */
[----:B------:R0:W2:Y:S04]  /*bbb0*/  @P2 LDG.E.U8 R137, desc[UR26][R126.64] ;  /* 0x0000001a7e892981 */ /* 0x0000a8000c1e1100 */
[----:B------:R-:W0:Y:S01]  /*bbc0*/  LDL R127, [R1+0x2c] ;  /* 0x00002c00017f7983 */ /* 0x000e220000100800 */
[----:B---3--:R-:W-:Y:S01]  /*bbd0*/  IMAD.X R125, R125, 0x1, R122, P5 ;  /* 0x000000017d7d7824 */ /* 0x008fe200028e067a */
[----:B0-----:R-:W-:Y:S02]  /*bbe0*/  IADD3 R126, P5, PT, R127, R121, RZ ;  /* 0x000000797f7e7210 */ /* 0x001fe40007fbe0ff */
[----:B------:R-:W3:Y:S01]  /*bbf0*/  LDL R127, [R1+0x28] ;  /* 0x00002800017f7983 */ /* 0x000ee20000100800 */
[----:B------:R-:W-:Y:S02]  /*bc00*/  ISETP.GT.AND P4, PT, R117, 0x3d, PT ;  /* 0x0000003d7500780c */ /* 0x000fe40003f84270 */
[----:B------:R-:W-:-:S11]  /*bc10*/  PRMT R134, RZ, 0x7610, R134 ;  /* 0x00007610ff867816 */ /* 0x000fd60000000086 */
[----:B------:R3:W2:Y:S01]  /*bc20*/  @P4 LDG.E.U8 R134, desc[UR26][R124.64] ;  /* 0x0000001a7c864981 */ /* 0x0006a2000c1e1100 */
[C---:B------:R-:W-:Y:S02]  /*bc30*/  ISETP.GT.AND P1, PT, R117.reuse, 0x3e, PT ;  /* 0x0000003e7500780c */ /* 0x040fe40003f24270 */
[----:B------:R-:W-:Y:S02]  /*bc40*/  ISETP.GT.AND P2, PT, R117, 0x3f, PT ;  /* 0x0000003f7500780c */ /* 0x000fe40003f44270 */
[----:B------:R-:W-:Y:S02]  /*bc50*/  PRMT R133, RZ, 0x7610, R133 ;  /* 0x00007610ff857816 */ /* 0x000fe40000000085 */
[----:B------:R-:W-:Y:S02]  /*bc60*/  PRMT R131, RZ, 0x7610, R131 ;  /* 0x00007610ff837816 */ /* 0x000fe40000000083 */
[----:B------:R-:W-:Y:S02]  /*bc70*/  PRMT R128, RZ, 0x7610, R128 ;  /* 0x00007610ff807816 */ /* 0x000fe40000000080 */
        /* <DEDUP_REMOVED lines=28> */
[----:B---3--:R-:W-:Y:S01]  /*be40*/  IADD3 R124, P4, PT, R127, R121, RZ ;  /* 0x000000797f7c7210 */ /* 0x008fe20007f9e0ff */
[--C-:B------:R-:W-:Y:S02]  /*be50*/  IMAD.X R127, R0, 0x1, R122.reuse, P5 ;  /* 0x00000001007f7824 */ /* 0x100fe400028e067a */
[----:B------:R-:W0:Y:S01]  /*be60*/  S2R R0, SR_TID.X ;  /* 0x0000000000007919 */ /* 0x000e220000002100 */
[----:B------:R-:W-:Y:S01]  /*be70*/  ISETP.GT.AND P5, PT, R117, RZ, PT ;  /* 0x000000ff7500720c */ /* 0x000fe20003fa4270 */
[----:B----4-:R-:W-:Y:S01]  /*be80*/  IMAD.X R125, R251, 0x1, R122, P4 ;  /* 0x00000001fb7d7824 */ /* 0x010fe200020e067a */
[----:B------:R-:W-:Y:S01]  /*be90*/  SHF.R.S32.HI R251, RZ, 0x1f, R123 ;  /* 0x0000001ffffb7819 */ /* 0x000fe2000001147b */
[----:B------:R-:W3:Y:S01]  /*bea0*/  @P1 LDG.E.U8 R133, desc[UR26][R126.64] ;  /* 0x0000001a7e851981 */ /* 0x000ee2000c1e1100 */
[----:B------:R-:W-:-:S03]  /*beb0*/  IADD3 R243, P1, PT, R123, R243, RZ ;  /* 0x000000f37bf37210 */ /* 0x000fc60007f3e0ff */
[----:B------:R1:W4:Y:S02]  /*bec0*/  @P2 LDG.E.U8 R131, desc[UR26][R124.64] ;  /* 0x0000001a7c832981 */ /* 0x000324000c1e1100 */
[----:B------:R-:W-:Y:S01]  /*bed0*/  IMAD.X R241, R251, 0x1, R241, P1 ;  /* 0x00000001fbf17824 */ /* 0x000fe200008e06f1 */
[----:B------:R-:W-:-:S03]  /*bee0*/  IADD3 R120, P1, PT, R123, R120, RZ ;  /* 0x000000787b787210 */ /* 0x000fc60007f3e0ff */
[----:B-1----:R-:W-:Y:S02]  /*bef0*/  @P5 IMAD.MOV.U32 R124, RZ, RZ, R121 ;  /* 0x000000ffff7c5224 */ /* 0x002fe400078e0079 */
[----:B------:R-:W-:-:S05]  /*bf00*/  @P5 IMAD.MOV.U32 R125, RZ, RZ, R122 ;  /* 0x000000ffff7d5224 */ /* 0x000fca00078e007a */
[----:B------:R1:W2:Y:S01]  /*bf10*/  @P5 LDG.E.U8 R128, desc[UR26][R124.64] ;  /* 0x0000001a7c805981 */ /* 0x0002a2000c1e1100 */
[----:B------:R-:W-:Y:S01]  /*bf20*/  IMAD.X R115, R251, 0x1, R115, P1 ;  /* 0x00000001fb737824 */ /* 0x000fe200008e0673 */
[----:B------:R-:W-:Y:S02]  /*bf30*/  IADD3 R114, P1, PT, R123, R114, RZ ;  /* 0x000000727b727210 */ /* 0x000fe40007f3e0ff */
[----:B0-----:R-:W-:-:S03]  /*bf40*/  LOP3.LUT R0, R0, 0x3f, RZ, 0xc0, !PT ;  /* 0x0000003f00007812 */ /* 0x001fc600078ec0ff */
[----:B------:R-:W-:Y:S01]  /*bf50*/  IMAD.X R112, R251, 0x1, R112, P1 ;  /* 0x00000001fb707824 */ /* 0x000fe200008e0670 */
[----:B------:R-:W-:Y:S02]  /*bf60*/  ISETP.GE.AND P4, PT, R0, R117, PT ;  /* 0x000000750000720c */ /* 0x000fe40003f86270 */
[C---:B------:R-:W-:Y:S01]  /*bf70*/  IADD3 R111, P1, PT, R123.reuse, R111, RZ ;  /* 0x0000006f7b6f7210 */ /* 0x040fe20007f3e0ff */
[----:B------:R-:W2:Y:S01]  /*bf80*/  LDL.LU R0, [R1+0x8] ;  /* 0x0000080001007983 */ /* 0x000ea20000300800 */
[----:B------:R-:W-:-:S03]  /*bf90*/  IADD3 R118, P2, PT, R123, R118, RZ ;  /* 0x000000767b767210 */ /* 0x000fc60007f5e0ff */
[----:B------:R-:W-:Y:S01]  /*bfa0*/  IMAD.X R109, R251, 0x1, R109, P1 ;  /* 0x00000001fb6d7824 */ /* 0x000fe200008e066d */
[----:B------:R-:W-:Y:S02]  /*bfb0*/  IADD3 R108, P1, PT, R123, R108, RZ ;  /* 0x0000006c7b6c7210 */ /* 0x000fe40007f3e0ff */
[----:B-1----:R-:W-:Y:S01]  /*bfc0*/  PRMT R124, RZ, 0x7610, R124 ;  /* 0x00007610ff7c7816 */ /* 0x002fe2000000007c */
[C---:B------:R-:W-:Y:S02]  /*bfd0*/  IMAD.X R119, R251.reuse, 0x1, R119, P2 ;  /* 0x00000001fb777824 */ /* 0x040fe400010e0677 */
[----:B------:R-:W-:Y:S02]  /*bfe0*/  @!P4 IMAD.MOV.U32 R126, RZ, RZ, R243 ;  /* 0x000000ffff7ec224 */ /* 0x000fe400078e00f3 */
[----:B------:R-:W-:Y:S01]  /*bff0*/  @!P4 IMAD.MOV.U32 R127, RZ, RZ, R241 ;  /* 0x000000ffff7fc224 */ /* 0x000fe200078e00f1 */
[----:B------:R-:W-:Y:S01]  /*c000*/  BAR.SYNC.DEFER_BLOCKING 0x0 ;  /* 0x0000000000007b1d */ /* 0x000fe20000010000 */
[----:B------:R-:W-:Y:S01]  /*c010*/  IMAD.X R106, R251, 0x1, R106, P1 ;  /* 0x00000001fb6a7824 */ /* 0x000fe200008e066a */
[----:B------:R-:W-:-:S02]  /*c020*/  IADD3 R116, P2, PT, R123, R116, RZ ;  /* 0x000000747b747210 */ /* 0x000fc40007f5e0ff */
[----:B------:R-:W-:-:S03]  /*c030*/  IADD3 R105, P1, PT, R123, R105, RZ ;  /* 0x000000697b697210 */ /* 0x000fc60007f3e0ff */
[C---:B------:R-:W-:Y:S02]  /*c040*/  IMAD.X R113, R251.reuse, 0x1, R113, P2 ;  /* 0x00000001fb717824 */ /* 0x040fe400010e0671 */
[----:B------:R-:W-:Y:S01]  /*c050*/  IMAD.X R103, R251, 0x1, R103, P1 ;  /* 0x00000001fb677824 */ /* 0x000fe200008e0667 */
[----:B------:R-:W-:-:S05]  /*c060*/  IADD3 R102, P1, PT, R123, R102, RZ ;  /* 0x000000667b667210 */ /* 0x000fca0007f3e0ff */
[----:B------:R-:W-:Y:S01]  /*c070*/  IMAD.X R100, R251, 0x1, R100, P1 ;  /* 0x00000001fb647824 */ /* 0x000fe200008e0664 */
[----:B------:R0:W2:Y:S01]  /*c080*/  @!P4 LDG.E.U8 R124, desc[UR26][R126.64] ;  /* 0x0000001a7e7cc981 */ /* 0x0000a2000c1e1100 */
[----:B------:R-:W-:Y:S01]  /*c090*/  IADD3 R99, P1, PT, R123, R99, RZ ;  /* 0x000000637b637210 */ /* 0x000fe20007f3e0ff */
[----:B0-----:R-:W-:Y:S02]  /*c0a0*/  @!P4 IMAD.MOV.U32 R126, RZ, RZ, R120 ;  /* 0x000000ffff7ec224 */ /* 0x001fe400078e0078 */
[----:B------:R-:W-:-:S05]  /*c0b0*/  @!P4 IMAD.MOV.U32 R127, RZ, RZ, R115 ;  /* 0x000000ffff7fc224 */ /* 0x000fca00078e0073 */
[----:B------:R0:W2:Y:S01]  /*c0c0*/  @!P4 LDG.E.U8 R129, desc[UR26][R126.64] ;  /* 0x0000001a7e81c981 */ /* 0x0000a2000c1e1100 */
[----:B------:R-:W-:Y:S02]  /*c0d0*/  IMAD.X R97, R251, 0x1, R97, P1 ;  /* 0x00000001fb617824 */ /* 0x000fe400008e0661 */
[----:B0-----:R-:W-:Y:S02]  /*c0e0*/  @!P4 IMAD.MOV.U32 R126, RZ, RZ, R116 ;  /* 0x000000ffff7ec224 */ /* 0x001fe400078e0074 */
[----:B------:R-:W-:Y:S01]  /*c0f0*/  @!P4 IMAD.MOV.U32 R127, RZ, RZ, R113 ;  /* 0x000000ffff7fc224 */ /* 0x000fe200078e0071 */
[----:B------:R-:W-:-:S04]  /*c100*/  IADD3 R110, P2, PT, R123, R110, RZ ;  /* 0x0000006e7b6e7210 */ /* 0x000fc80007f5e0ff */
[----:B------:R0:W2:Y:S01]  /*c110*/  @!P4 LDG.E.U8 R130, desc[UR26][R126.64] ;  /* 0x0000001a7e82c981 */ /* 0x0000a2000c1e1100 */
[----:B------:R-:W-:Y:S01]  /*c120*/  IADD3 R96, P1, PT, R123, R96, RZ ;  /* 0x000000607b607210 */ /* 0x000fe20007f3e0ff */
[C---:B------:R-:W-:Y:S02]  /*c130*/  IMAD.X R107, R251.reuse, 0x1, R107, P2 ;  /* 0x00000001fb6b7824 */ /* 0x040fe400010e066b */
[----:B0-----:R-:W-:Y:S02]  /*c140*/  @!P4 IMAD.MOV.U32 R126, RZ, RZ, R114 ;  /* 0x000000ffff7ec224 */ /* 0x001fe400078e0072 */
[----:B------:R-:W-:Y:S02]  /*c150*/  @!P4 IMAD.MOV.U32 R127, RZ, RZ, R112 ;  /* 0x000000ffff7fc224 */ /* 0x000fe400078e0070 */
[----:B------:R-:W-:-:S03]  /*c160*/  IMAD.X R94, R251, 0x1, R94, P1 ;  /* 0x00000001fb5e7824 */ /* 0x000fc600008e065e */
[----:B------:R0:W2:Y:S01]  /*c170*/  @!P4 LDG.E.U8 R132, desc[UR26][R126.64] ;  /* 0x0000001a7e84c981 */ /* 0x0000a2000c1e1100 */
[----:B------:R-:W-:Y:S01]  /*c180*/  IADD3 R93, P1, PT, R123, R93, RZ ;  /* 0x0000005d7b5d7210 */ /* 0x000fe20007f3e0ff */
[----:B0-----:R-:W-:Y:S02]  /*c190*/  @!P4 IMAD.MOV.U32 R126, RZ, RZ, R111 ;  /* 0x000000ffff7ec224 */ /* 0x001fe400078e006f */
[----:B------:R-:W-:Y:S02]  /*c1a0*/  @!P4 IMAD.MOV.U32 R127, RZ, RZ, R109 ;  /* 0x000000ffff7fc224 */ /* 0x000fe400078e006d */
[----:B------:R-:W-:-:S03]  /*c1b0*/  IMAD.X R91, R251, 0x1, R91, P1 ;  /* 0x00000001fb5b7824 */ /* 0x000fc600008e065b */
[----:B------:R0:W2:Y:S01]  /*c1c0*/  @!P4 LDG.E.U8 R135, desc[UR26][R126.64] ;  /* 0x0000001a7e87c981 */ /* 0x0000a2000c1e1100 */
[C---:B------:R-:W-:Y:S01]  /*c1d0*/  IADD3 R231, P1, PT, R123.reuse, R231, RZ ;  /* 0x000000e77be77210 */ /* 0x040fe20007f3e0ff */
[----:B0-----:R-:W-:Y:S02]  /*c1e0*/  @!P4 IMAD.MOV.U32 R126, RZ, RZ, R110 ;  /* 0x000000ffff7ec224 */ /* 0x001fe400078e006e */
[----:B------:R-:W-:Y:S01]  /*c1f0*/  @!P4 IMAD.MOV.U32 R127, RZ, RZ, R107 ;  /* 0x000000ffff7fc224 */ /* 0x000fe200078e006b */
[----:B------:R-:W-:Y:S01]  /*c200*/  IADD3 R104, P2, PT, R123, R104, RZ ;  /* 0x000000687b687210 */ /* 0x000fe20007f5e0ff */
[----:B------:R-:W-:-:S03]  /*c210*/  IMAD.X R229, R251, 0x1, R229, P1 ;  /* 0x00000001fbe57824 */ /* 0x000fc600008e06e5 */
        /* <DEDUP_REMOVED lines=126> */
[----:B------:R-:W-:Y:S02]  /*ca00*/  IADD3 R239, P1, PT, R123, R239, RZ ;  /* 0x000000ef7bef7210 */ /* 0x000fe40007f3e0ff */
[----:B------:R-:W-:Y:S01]  /*ca10*/  PRMT R184, RZ, 0x7610, R184 ;  /* 0x00007610ffb87816 */ /* 0x000fe200000000b8 */
[----:B0-----:R-:W-:Y:S02]  /*ca20*/  @!P4 IMAD.MOV.U32 R126, RZ, RZ, R65 ;  /* 0x000000ffff7ec224 */ /* 0x001fe400078e0041 */
[----:B------:R-:W-:Y:S02]  /*ca30*/  @!P4 IMAD.MOV.U32 R127, RZ, RZ, R63 ;  /* 0x000000ffff7fc224 */ /* 0x000fe400078e003f */
[----:B------:R-:W-:-:S03]  /*ca40*/  IMAD.X R237, R251, 0x1, R237, P1 ;  /* 0x00000001fbed7824 */ /* 0x000fc600008e06ed */
[----:B------:R0:W2:Y:S01]  /*ca50*/  @!P4 LDG.E.U8 R183, desc[UR26][R126.64] ;  /* 0x0000001a7eb7c981 */ /* 0x0000a2000c1e1100 */
[C---:B------:R-:W-:Y:S02]  /*ca60*/  IADD3 R29, P1, PT, R123.reuse, R29, RZ ;  /* 0x0000001d7b1d7210 */ /* 0x040fe40007f3e0ff */
[----:B------:R-:W-:Y:S01]  /*ca70*/  PRMT R186, RZ, 0x7610, R186 ;  /* 0x00007610ffba7816 */ /* 0x000fe200000000ba */
[----:B0-----:R-:W-:Y:S02]  /*ca80*/  @!P4 IMAD.MOV.U32 R126, RZ, RZ, R64 ;  /* 0x000000ffff7ec224 */ /* 0x001fe400078e0040 */
[----:B------:R-:W-:Y:S01]  /*ca90*/  @!P4 IMAD.MOV.U32 R127, RZ, RZ, R61 ;  /* 0x000000ffff7fc224 */ /* 0x000fe200078e003d */
[----:B------:R-:W-:Y:S01]  /*caa0*/  IADD3 R59, P2, PT, R123, R59, RZ ;  /* 0x0000003b7b3b7210 */ /* 0x000fe20007f5e0ff */
        /* <DEDUP_REMOVED lines=8> */
[----:B------:R-:W-:Y:S01]  /*cb30*/  IMAD.X R26, R251, 0x1, R26, P1 ;  /* 0x00000001fb1a7824 */ /* 0x000fe200008e061a */
        /* <DEDUP_REMOVED lines=12> */
[----:B------:R0:W3:Y:S01]  /*cc00*/  @!P4 LDG.E.U8 R190, desc[UR26][R126.64] ;  /* 0x0000001a7ebec981 */ /* 0x0000e2000c1e1100 */
[----:B------:R-:W-:Y:S02]  /*cc10*/  IADD3 R21, P1, PT, R123, R21, RZ ;  /* 0x000000157b157210 */ /* 0x000fe40007f3e0ff */
[----:B------:R-:W-:Y:S01]  /*cc20*/  PRMT R195, RZ, 0x7610, R195 ;  /* 0x00007610ffc37816 */ /* 0x000fe200000000c3 */
[----:B0-----:R-:W-:Y:S02]  /*cc30*/  @!P4 IMAD.MOV.U32 R126, RZ, RZ, R58 ;  /* 0x000000ffff7ec224 */ /* 0x001fe400078e003a */
[----:B------:R-:W-:Y:S02]  /*cc40*/  @!P4 IMAD.MOV.U32 R127, RZ, RZ, R56 ;  /* 0x000000ffff7fc224 */ /* 0x000fe400078e0038 */
[----:B------:R-:W-:-:S03]  /*cc50*/  IMAD.X R51, R251, 0x1, R51, P2 ;  /* 0x00000001fb337824 */ /* 0x000fc600010e0633 */
[----:B------:R0:W3:Y:S01]  /*cc60*/  @!P4 LDG.E.U8 R192, desc[UR26][R126.64] ;  /* 0x0000001a7ec0c981 */ /* 0x0000e2000c1e1100 */
[----:B------:R-:W-:Y:S01]  /*cc70*/  IMAD.X R20, R251, 0x1, R20, P1 ;  /* 0x00000001fb147824 */ /* 0x000fe200008e0614 */
[----:B------:R-:W-:Y:S02]  /*cc80*/  IADD3 R19, P1, PT, R123, R19, RZ ;  /* 0x000000137b137210 */ /* 0x000fe40007f3e0ff */
[----:B------:R-:W-:Y:S01]  /*cc90*/  PRMT R196, RZ, 0x7610, R196 ;  /* 0x00007610ffc47816 */ /* 0x000fe200000000c4 */
[----:B0-----:R-:W-:Y:S02]  /*cca0*/  @!P4 IMAD.MOV.U32 R126, RZ, RZ, R55 ;  /* 0x000000ffff7ec224 */ /* 0x001fe400078e0037 */
[----:B------:R-:W-:Y:S02]  /*ccb0*/  @!P4 IMAD.MOV.U32 R127, RZ, RZ, R53 ;  /* 0x000000ffff7fc224 */ /* 0x000fe400078e0035 */
[----:B------:R-:W-:-:S03]  /*ccc0*/  IMAD.X R18, R251, 0x1, R18, P1 ;  /* 0x00000001fb127824 */ /* 0x000fc600008e0612 */
[----:B------:R0:W3:Y:S01]  /*ccd0*/  @!P4 LDG.E.U8 R195, desc[UR26][R126.64] ;  /* 0x0000001a7ec3c981 */ /* 0x0000e2000c1e1100 */
        /* <DEDUP_REMOVED lines=58> */
[----:B------:R-:W-:Y:S01]  /*d080*/  PRMT R218, RZ, 0x7610, R218 ;  /* 0x00007610ffda7816 */ /* 0x000fe200000000da */
[----:B------:R-:W1:Y:S01]  /*d090*/  S2R R251, SR_TID.X ;  /* 0x0000000000fb7919 */ /* 0x000e620000002100 */
[----:B0-----:R-:W-:Y:S02]  /*d0a0*/  @!P4 IMAD.MOV.U32 R126, RZ, RZ, R35 ;  /* 0x000000ffff7ec224 */ /* 0x001fe400078e0023 */
[----:B------:R-:W-:-:S05]  /*d0b0*/  @!P4 IMAD.MOV.U32 R127, RZ, RZ, R34 ;  /* 0x000000ffff7fc224 */ /* 0x000fca00078e0022 */
[----:B------:R0:W3:Y:S01]  /*d0c0*/  @!P4 LDG.E.U8 R216, desc[UR26][R126.64] ;  /* 0x0000001a7ed8c981 */ /* 0x0000e2000c1e1100 */
[----:B------:R-:W-:Y:S01]  /*d0d0*/  PRMT R220, RZ, 0x7610, R220 ;  /* 0x00007610ffdc7816 */ /* 0x000fe200000000dc */
        /* <DEDUP_REMOVED lines=15> */
[----:B------:R-:W-:Y:S02]  /*d1d0*/  PRMT R228, RZ, 0x7610, R228 ;  /* 0x00007610ffe47816 */ /* 0x000fe400000000e4 */
[----:B-1----:R-:W-:Y:S01]  /*d1e0*/  LOP3.LUT R251, R251, 0x7f, RZ, 0xc0, !PT ;  /* 0x0000007ffbfb7812 */ /* 0x002fe200078ec0ff */
[----:B0-----:R-:W-:Y:S02]  /*d1f0*/  @!P4 IMAD.MOV.U32 R126, RZ, RZ, R27 ;  /* 0x000000ffff7ec224 */ /* 0x001fe400078e001b */
[----:B------:R-:W-:-:S05]  /*d200*/  @!P4 IMAD.MOV.U32 R127, RZ, RZ, R26 ;  /* 0x000000ffff7fc224 */ /* 0x000fca00078e001a */
[----:B------:R0:W3:Y:S01]  /*d210*/  @!P4 LDG.E.U8 R226, desc[UR26][R126.64] ;  /* 0x0000001a7ee2c981 */ /* 0x0000e2000c1e1100 */
[----:B------:R-:W-:-:S03]  /*d220*/  PRMT R230, RZ, 0x7610, R230 ;  /* 0x00007610ffe67816 */ /* 0x000fc600000000e6 */
[----:B--2---:R1:W-:Y:S01]  /*d230*/  STS.U8 [R251+UR13+0x4000], R128 ;  /* 0x00400080fb007988 */ /* 0x0043e2000800000d */
[----:B0-----:R-:W-:Y:S02]  /*d240*/  @!P4 IMAD.MOV.U32 R126, RZ, RZ, R25 ;  /* 0x000000ffff7ec224 */ /* 0x001fe400078e0019 */
[----:B------:R-:W-:Y:S01]  /*d250*/  @!P4 IMAD.MOV.U32 R127, RZ, RZ, R24 ;  /* 0x000000ffff7fc224 */ /* 0x000fe200078e0018 */
[----:B-1----:R-:W0:Y:S04]  /*d260*/  S2R R128, SR_TID.X ;  /* 0x0000000000807919 */ /* 0x002e280000002100 */
[----:B------:R1:W2:Y:S01]  /*d270*/  @!P4 LDG.E.U8 R228, desc[UR26][R126.64] ;  /* 0x0000001a7ee4c981 */ /* 0x0002a2000c1e1100 */
[----:B------:R-:W-:Y:S01]  /*d280*/  PRMT R232, RZ, 0x7610, R232 ;  /* 0x00007610ffe87816 */ /* 0x000fe200000000e8 */
[----:B-1----:R-:W-:-:S02]  /*d290*/  @!P4 IMAD.MOV.U32 R126, RZ, RZ, R23 ;  /* 0x000000ffff7ec224 */ /* 0x002fc400078e0017 */
[----:B------:R-:W-:-:S05]  /*d2a0*/  @!P4 IMAD.MOV.U32 R127, RZ, RZ, R22 ;  /* 0x000000ffff7fc224 */ /* 0x000fca00078e0016 */
[----:B------:R1:W2:Y:S01]  /*d2b0*/  @!P4 LDG.E.U8 R230, desc[UR26][R126.64] ;  /* 0x0000001a7ee6c981 */ /* 0x0002a2000c1e1100 */
[----:B------:R-:W-:Y:S01]  /*d2c0*/  PRMT R234, RZ, 0x7610, R234 ;  /* 0x00007610ffea7816 */ /* 0x000fe200000000ea */
[----:B-1----:R-:W-:Y:S02]  /*d2d0*/  @!P4 IMAD.MOV.U32 R126, RZ, RZ, R21 ;  /* 0x000000ffff7ec224 */ /* 0x002fe400078e0015 */
        /* <DEDUP_REMOVED lines=10> */
[----:B------:R-:W-:Y:S02]  /*d380*/  PRMT R240, RZ, 0x7610, R240 ;  /* 0x00007610fff07816 */ /* 0x000fe400000000f0 */
[----:B0-----:R-:W-:Y:S01]  /*d390*/  LOP3.LUT R128, R128, 0x7f, RZ, 0xc0, !PT ;  /* 0x0000007f80807812 */ /* 0x001fe200078ec0ff */
[----:B-1----:R-:W-:Y:S02]  /*d3a0*/  @!P4 IMAD.MOV.U32 R126, RZ, RZ, R15 ;  /* 0x000000ffff7ec224 */ /* 0x002fe400078e000f */
[----:B------:R-:W-:-:S05]  /*d3b0*/  @!P4 IMAD.MOV.U32 R127, RZ, RZ, R14 ;  /* 0x000000ffff7fc224 */ /* 0x000fca00078e000e */
[----:B------:R0:W2:Y:S01]  /*d3c0*/  @!P4 LDG.E.U8 R238, desc[UR26][R126.64] ;  /* 0x0000001a7eeec981 */ /* 0x0000a2000c1e1100 */
[----:B------:R-:W-:-:S03]  /*d3d0*/  PRMT R242, RZ, 0x7610, R242 ;  /* 0x00007610fff27816 */ /* 0x000fc600000000f2 */
[----:B------:R-:W-:Y:S01]  /*d3e0*/  STS.U8 [R128+UR13+0x4400], R0 ;  /* 0x0044000080007988 */ /* 0x000fe2000800000d */
[----:B0-----:R-:W-:Y:S02]  /*d3f0*/  @!P4 IMAD.MOV.U32 R126, RZ, RZ, R13 ;  /* 0x000000ffff7ec224 */ /* 0x001fe400078e000d */
[----:B------:R-:W-:Y:S01]  /*d400*/  @!P4 IMAD.MOV.U32 R127, RZ, RZ, R12 ;  /* 0x000000ffff7fc224 */ /* 0x000fe200078e000c */
[----:B------:R0:W-:Y:S04]  /*d410*/  STS.U8 [R128+UR13+0x4800], R223 ;  /* 0x004800df80007988 */ /* 0x0001e8000800000d */
[----:B------:R1:W2:Y:S01]  /*d420*/  @!P4 LDG.E.U8 R240, desc[UR26][R126.64] ;  /* 0x0000001a7ef0c981 */ /* 0x0002a2000c1e1100 */
[----:B------:R-:W-:Y:S01]  /*d430*/  PRMT R244, RZ, 0x7610, R244 ;  /* 0x00007610fff47816 */ /* 0x000fe200000000f4 */
[----:B0-----:R-:W0:Y:S01]  /*d440*/  S2R R223, SR_TID.X ;  /* 0x0000000000df7919 */ /* 0x001e220000002100 */
        /* <DEDUP_REMOVED lines=19> */
[----:B0-----:R-:W-:Y:S01]  /*d580*/  LOP3.LUT R223, R223, 0x7f, RZ, 0xc0, !PT ;  /* 0x0000007fdfdf7812 */ /* 0x001fe200078ec0ff */
[----:B-1----:R-:W-:Y:S02]  /*d590*/  @!P4 IMAD.MOV.U32 R126, RZ, RZ, R227 ;  /* 0x000000ffff7ec224 */ /* 0x002fe400078e00e3 */
[----:B------:R-:W-:Y:S02]  /*d5a0*/  @!P4 IMAD.MOV.U32 R127, RZ, RZ, R225 ;  /* 0x000000ffff7fc224 */ /* 0x000fe400078e00e1 */
[----:B------:R0:W-:Y:S04]  /*d5b0*/  STS.U8 [R223+UR13+0x4c00], R209 ;  /* 0x004c00d1df007988 */ /* 0x0001e8000800000d */
[----:B------:R1:W2:Y:S04]  /*d5c0*/  @!P4 LDG.E.U8 R252, desc[UR26][R126.64] ;  /* 0x0000001a7efcc981 */ /* 0x0002a8000c1e1100 */
[----:B------:R-:W2:Y:S04]  /*d5d0*/  LDL.LU R127, [R1+0x4] ;  /* 0x00000400017f7983 */ /* 0x000ea80000300800 */
[----:B------:R-:W2:Y:S04]  /*d5e0*/  LDL.LU R126, [R1] ;  /* 0x00000000017e7983 */ /* 0x000ea80000300800 */
[----:B------:R-:W2:Y:S04]  /*d5f0*/  LDL.LU R251, [R1+0x230] ;  /* 0x0002300001fb7983 */ /* 0x000ea80000300800 */
[----:B------:R-:W2:Y:S04]  /*d600*/  LDL.LU R0, [R1+0x22c] ;  /* 0x00022c0001007983 */ /* 0x000ea80000300800 */
[----:B0-----:R-:W2:Y:S04]  /*d610*/  LDL.LU R209, [R1+0x20] ;  /* 0x0000200001d17983 */ /* 0x001ea80000300800 */
[----:B------:R0:W-:Y:S04]  /*d620*/  STS.U8 [R223+UR13+0x5000], R193 ;  /* 0x005000c1df007988 */ /* 0x0001e8000800000d */
[----:B0-----:R-:W3:Y:S04]  /*d630*/  LDL.LU R193, [R1+0x1c] ;  /* 0x00001c0001c17983 */ /* 0x001ee80000300800 */
[----:B------:R0:W-:Y:S04]  /*d640*/  STS.U8 [R223+UR13+0x5400], R176 ;  /* 0x005400b0df007988 */ /* 0x0001e8000800000d */
[----:B0-----:R-:W3:Y:S04]  /*d650*/  LDL.LU R176, [R1+0x18] ;  /* 0x0000180001b07983 */ /* 0x001ee80000300800 */
[----:B------:R-:W-:Y:S01]  /*d660*/  STS.U8 [R223+UR13+0x5800], R161 ;  /* 0x005800a1df007988 */ /* 0x000fe2000800000d */
[----:B------:R-:W-:-:S03]  /*d670*/  LOP3.LUT R128, R223, 0x10, RZ, 0x3c, !PT ;  /* 0x00000010df807812 */ /* 0x000fc600078e3cff */
[----:B------:R0:W-:Y:S04]  /*d680*/  STS.U8 [R223+UR13+0x5c00], R145 ;  /* 0x005c0091df007988 */ /* 0x0001e8000800000d */
[----:B0-----:R-:W4:Y:S01]  /*d690*/  LDL.LU R145, [R1+0x14] ;  /* 0x0000140001917983 */ /* 0x001f220000300800 */
[----:B------:R-:W-:-:S06]  /*d6a0*/  PRMT R125, RZ, 0x7610, R125 ;  /* 0x00007610ff7d7816 */ /* 0x000fcc000000007d */
[----:B------:R-:W4:Y:S04]  /*d6b0*/  @!P4 LDG.E.U8 R125, desc[UR26][R118.64] ;  /* 0x0000001a767dc981 */ /* 0x000f28000c1e1100 */
[----:B--2---:R0:W-:Y:S04]  /*d6c0*/  STS.U8 [R128+UR13+0x4080], R209 ;  /* 0x004080d180007988 */ /* 0x0041e8000800000d */
[----:B0-----:R-:W2:Y:S04]  /*d6d0*/  LDL.LU R209, [R1+0x10] ;  /* 0x0000100001d17983 */ /* 0x001ea80000300800 */
[----:B------:R1:W-:Y:S04]  /*d6e0*/  STS.U8 [R128+UR13+0x4480], R127 ;  /* 0x0044807f80007988 */ /* 0x0003e8000800000d */
[----:B------:R-:W-:Y:S04]  /*d6f0*/  STS.U8 [R128+UR13+0x4880], R221 ;  /* 0x004880dd80007988 */ /* 0x000fe8000800000d */
[----:B------:R-:W-:Y:S01]  /*d700*/  STS.U8 [R128+UR13+0x4c80], R206 ;  /* 0x004c80ce80007988 */ /* 0x000fe2000800000d */
[----:B-1----:R-:W-:-:S03]  /*d710*/  LOP3.LUT R127, R223, 0x20, RZ, 0x3c, !PT ;  /* 0x00000020df7f7812 */ /* 0x002fc600078e3cff */
[----:B------:R-:W-:Y:S04]  /*d720*/  STS.U8 [R128+UR13+0x5080], R191 ;  /* 0x005080bf80007988 */ /* 0x000fe8000800000d */
[----:B------:R-:W-:Y:S04]  /*d730*/  STS.U8 [R128+UR13+0x5480], R175 ;  /* 0x005480af80007988 */ /* 0x000fe8000800000d */
[----:B------:R-:W-:Y:S04]  /*d740*/  STS.U8 [R128+UR13+0x5880], R158 ;  /* 0x0058809e80007988 */ /* 0x000fe8000800000d */
[----:B------:R-:W-:Y:S04]  /*d750*/  STS.U8 [R128+UR13+0x5c80], R143 ;  /* 0x005c808f80007988 */ /* 0x000fe8000800000d */
[----:B---3--:R0:W-:Y:S04]  /*d760*/  STS.U8 [R127+UR13+0x4100], R193 ;  /* 0x004100c17f007988 */ /* 0x0081e8000800000d */
[----:B------:R1:W-:Y:S04]  /*d770*/  STS.U8 [R127+UR13+0x4500], R126 ;  /* 0x0045007e7f007988 */ /* 0x0003e8000800000d */
[----:B------:R-:W-:Y:S04]  /*d780*/  STS.U8 [R127+UR13+0x4900], R219 ;  /* 0x004900db7f007988 */ /* 0x000fe8000800000d */
[----:B0-----:R-:W3:Y:S01]  /*d790*/  LDL.LU R193, [R1+0xc] ;  /* 0x00000c0001c17983 */ /* 0x001ee20000300800 */
[----:B-1----:R-:W-:-:S03]  /*d7a0*/  LOP3.LUT R126, R223, 0x30, RZ, 0x3c, !PT ;  /* 0x00000030df7e7812 */ /* 0x002fc600078e3cff */
[----:B------:R-:W-:Y:S04]  /*d7b0*/  STS.U8 [R127+UR13+0x4d00], R205 ;  /* 0x004d00cd7f007988 */ /* 0x000fe8000800000d */
[----:B------:R-:W-:Y:S04]  /*d7c0*/  STS.U8 [R127+UR13+0x5100], R188 ;  /* 0x005100bc7f007988 */ /* 0x000fe8000800000d */
[----:B------:R-:W-:Y:S04]  /*d7d0*/  STS.U8 [R127+UR13+0x5500], R173 ;  /* 0x005500ad7f007988 */ /* 0x000fe8000800000d */
[----:B------:R-:W-:Y:S04]  /*d7e0*/  STS.U8 [R127+UR13+0x5900], R157 ;  /* 0x0059009d7f007988 */ /* 0x000fe8000800000d */
[----:B------:R-:W-:Y:S04]  /*d7f0*/  STS.U8 [R127+UR13+0x5d00], R140 ;  /* 0x005d008c7f007988 */ /* 0x000fe8000800000d */
[----:B------:R-:W-:Y:S04]  /*d800*/  STS.U8 [R126+UR13+0x4180], R176 ;  /* 0x004180b07e007988 */ /* 0x000fe8000800000d */
[----:B------:R0:W-:Y:S04]  /*d810*/  STS.U8 [R126+UR13+0x4580], R0 ;  /* 0x004580007e007988 */ /* 0x0001e8000800000d */
[----:B0-----:R-:W3:Y:S01]  /*d820*/  LDL.LU R0, [R1+0x228] ;  /* 0x0002280001007983 */ /* 0x001ee20000300800 */
[----:B------:R-:W0:Y:S03]  /*d830*/  S2R R176, SR_TID.X ;  /* 0x0000000000b07919 */ /* 0x000e260000002100 */
[----:B------:R-:W-:Y:S04]  /*d840*/  STS.U8 [R126+UR13+0x4980], R217 ;  /* 0x004980d97e007988 */ /* 0x000fe8000800000d */
[----:B------:R-:W-:Y:S04]  /*d850*/  STS.U8 [R126+UR13+0x4d80], R203 ;  /* 0x004d80cb7e007988 */ /* 0x000fe8000800000d */
[----:B------:R-:W-:Y:S04]  /*d860*/  STS.U8 [R126+UR13+0x5180], R187 ;  /* 0x005180bb7e007988 */ /* 0x000fe8000800000d */
[----:B------:R-:W-:Y:S04]  /*d870*/  STS.U8 [R126+UR13+0x5580], R170 ;  /* 0x005580aa7e007988 */ /* 0x000fe8000800000d */
[----:B------:R-:W-:Y:S04]  /*d880*/  STS.U8 [R126+UR13+0x5980], R155 ;  /* 0x0059809b7e007988 */ /* 0x000fe8000800000d */
[----:B------:R-:W-:Y:S01]  /*d890*/  STS.U8 [R126+UR13+0x5d80], R139 ;  /* 0x005d808b7e007988 */ /* 0x000fe2000800000d */
[----:B0-----:R-:W-:-:S04]  /*d8a0*/  LOP3.LUT R176, R176, 0x7f, RZ, 0xc0, !PT ;  /* 0x0000007fb0b07812 */ /* 0x001fc800078ec0ff */
[----:B------:R-:W-:-:S05]  /*d8b0*/  LOP3.LUT R161, R176, 0x40, RZ, 0x3c, !PT ;  /* 0x00000040b0a17812 */ /* 0x000fca00078e3cff */
[----:B----4-:R0:W-:Y:S04]  /*d8c0*/  STS.U8 [R161+UR13+0x4200], R145 ;  /* 0x00420091a1007988 */ /* 0x0101e8000800000d */
[----:B------:R-:W-:Y:S04]  /*d8d0*/  STS.U8 [R161+UR13+0x4600], R251 ;  /* 0x004600fba1007988 */ /* 0x000fe8000800000d */
[----:B------:R-:W-:Y:S01]  /*d8e0*/  STS.U8 [R161+UR13+0x4a00], R215 ;  /* 0x004a00d7a1007988 */ /* 0x000fe2000800000d */
[----:B0-----:R-:W-:-:S03]  /*d8f0*/  LOP3.LUT R145, R176, 0x50, RZ, 0x3c, !PT ;  /* 0x00000050b0917812 */ /* 0x001fc600078e3cff */
[----:B------:R-:W-:Y:S04]  /*d900*/  STS.U8 [R161+UR13+0x4e00], R200 ;  /* 0x004e00c8a1007988 */ /* 0x000fe8000800000d */
[----:B------:R-:W-:Y:S04]  /*d910*/  STS.U8 [R161+UR13+0x5200], R185 ;  /* 0x005200b9a1007988 */ /* 0x000fe8000800000d */
[----:B------:R-:W-:Y:S04]  /*d920*/  STS.U8 [R161+UR13+0x5600], R169 ;  /* 0x005600a9a1007988 */ /* 0x000fe8000800000d */
[----:B------:R-:W-:Y:S04]  /*d930*/  STS.U8 [R161+UR13+0x5a00], R152 ;  /* 0x005a0098a1007988 */ /* 0x000fe8000800000d */
[----:B------:R-:W-:Y:S04]  /*d940*/  STS.U8 [R161+UR13+0x5e00], R137 ;  /* 0x005e0089a1007988 */ /* 0x000fe8000800000d */
[----:B--2---:R0:W-:Y:S02]  /*d950*/  STS.U8 [R145+UR13+0x4280], R209 ;  /* 0x004280d191007988 */ /* 0x0041e4000800000d */
[----:B0-----:R-:W0:Y:S02]  /*d960*/  S2R R209, SR_TID.X ;  /* 0x0000000000d17919 */ /* 0x001e240000002100 */
[----:B------:R-:W-:Y:S04]  /*d970*/  STS.U8 [R145+UR13+0x4680], R249 ;  /* 0x004680f991007988 */ /* 0x000fe8000800000d */
[----:B------:R-:W-:Y:S04]  /*d980*/  STS.U8 [R145+UR13+0x4a80], R213 ;  /* 0x004a80d591007988 */ /* 0x000fe8000800000d */
[----:B------:R-:W-:Y:S04]  /*d990*/  STS.U8 [R145+UR13+0x4e80], R199 ;  /* 0x004e80c791007988 */ /* 0x000fe8000800000d */
[----:B------:R-:W-:Y:S04]  /*d9a0*/  STS.U8 [R145+UR13+0x5280], R182 ;  /* 0x005280b691007988 */ /* 0x000fe8000800000d */
[----:B------:R-:W-:Y:S04]  /*d9b0*/  STS.U8 [R145+UR13+0x5680], R167 ;  /* 0x005680a791007988 */ /* 0x000fe8000800000d */
[----:B------:R-:W-:Y:S01]  /*d9c0*/  STS.U8 [R145+UR13+0x5a80], R151 ;  /* 0x005a809791007988 */ /* 0x000fe2000800000d */
[----:B0-----:R-:W-:-:S04]  /*d9d0*/  LOP3.LUT R209, R209, 0x7f, RZ, 0xc0, !PT ;  /* 0x0000007fd1d17812 */ /* 0x001fc800078ec0ff */
[C---:B------:R-:W-:Y:S01]  /*d9e0*/  LOP3.LUT R143, R209.reuse, 0x60, RZ, 0x3c, !PT ;  /* 0x00000060d18f7812 */ /* 0x040fe200078e3cff */
[----:B------:R-:W-:Y:S01]  /*d9f0*/  STS.U8 [R145+UR13+0x5e80], R134 ;  /* 0x005e808691007988 */ /* 0x000fe2000800000d */
[----:B------:R-:W-:-:S03]  /*da00*/  LOP3.LUT R140, R209, 0x70, RZ, 0x3c, !PT ;  /* 0x00000070d18c7812 */ /* 0x000fc600078e3cff */
[----:B---3--:R-:W-:Y:S04]  /*da10*/  STS.U8 [R143+UR13+0x4300], R193 ;  /* 0x004300c18f007988 */ /* 0x008fe8000800000d */
[----:B------:R-:W-:Y:S04]  /*da20*/  STS.U8 [R143+UR13+0x4700], R247 ;  /* 0x004700f78f007988 */ /* 0x000fe8000800000d */
[----:B------:R-:W-:Y:S04]  /*da30*/  STS.U8 [R143+UR13+0x4b00], R211 ;  /* 0x004b00d38f007988 */ /* 0x000fe8000800000d */
[----:B------:R-:W-:Y:S04]  /*da40*/  STS.U8 [R143+UR13+0x4f00], R197 ;  /* 0x004f00c58f007988 */ /* 0x000fe8000800000d */
[----:B------:R-:W-:Y:S04]  /*da50*/  STS.U8 [R143+UR13+0x5300], R181 ;  /* 0x005300b58f007988 */ /* 0x000fe8000800000d */
[----:B------:R-:W-:Y:S04]  /*da60*/  STS.U8 [R143+UR13+0x5700], R164 ;  /* 0x005700a48f007988 */ /* 0x000fe8000800000d */
[----:B------:R-:W-:Y:S04]  /*da70*/  STS.U8 [R143+UR13+0x5b00], R149 ;  /* 0x005b00958f007988 */ /* 0x000fe8000800000d */
[----:B------:R-:W-:Y:S04]  /*da80*/  STS.U8 [R143+UR13+0x5f00], R133 ;  /* 0x005f00858f007988 */ /* 0x000fe8000800000d */
[----:B------:R0:W-:Y:S04]  /*da90*/  STS.U8 [R140+UR13+0x4380], R0 ;  /* 0x004380008c007988 */ /* 0x0001e8000800000d */
[----:B0-----:R0:W5:Y:S04]  /*daa0*/  LDL.LU R0, [R1+0x224] ;  /* 0x0002240001007983 */ /* 0x0011680000300800 */
[----:B------:R0:W-:Y:S04]  /*dab0*/  STS.U8 [R140+UR13+0x4780], R245 ;  /* 0x004780f58c007988 */ /* 0x0001e8000800000d */
        /* <DEDUP_REMOVED lines=69> */
[----:B------:R0:W-:Y:S01]  /*df10*/  STS.U8 [R126+UR13+0x7d80], R252 ;  /* 0x007d80fc7e007988 */ /* 0x0001e2000800000d */
[----:B------:R1:W-:Y:S06]  /*df20*/  MEMBAR.ALL.CTA ;  /* 0x0000000000007992 */ /* 0x0003ec0000008000 */
[----:B-1----:R-:W1:Y:S01]  /*df30*/  FENCE.VIEW.ASYNC.S ;  /* 0x00000000000073c6 */ /* 0x002e620000000000 */
[----:B------:R-:W-:Y:S01]  /*df40*/  ULEA UR10, UR15, UR13, 0x3 ;  /* 0x0000000d0f0a7291 */ /* 0x000fe2000f8e18ff */
[----:B------:R-:W-:-:S03]  /*df50*/  UMOV UR4, UR5 ;  /* 0x0000000500047c82 */ /* 0x000fc60008000000 */
[----:B------:R-:W-:Y:S01]  /*df60*/  UIADD3 UR10, UPT, UPT, UR10, 0x8000, URZ ;  /* 0x000080000a0a7890 */ /* 0x000fe2000fffe0ff */
[----:B-1----:R-:W-:Y:S06]  /*df70*/  BAR.SYNC.DEFER_BLOCKING 0x0 ;  /* 0x0000000000007b1d */ /* 0x002fec0000010000 */
[----:B0-----:R-:W-:Y:S05]  /*df80*/  @P0 BRA `(.L_x_9) ;  /* 0x0000000000380947 */ /* 0x001fea0003800000 */
[----:B------:R-:W-:Y:S01]  /*df90*/  UMOV UR20, UR6 ;  /* 0x0000000600147c82 */ /* 0x000fe20008000000 */
[----:B------:R-:W-:Y:S01]  /*dfa0*/  UMOV UR21, 0x40004040 ;  /* 0x4000404000157882 */ /* 0x000fe20000000000 */
[----:B------:R-:W-:Y:S01]  /*dfb0*/  UMOV UR22, UR8 ;  /* 0x0000000800167c82 */ /* 0x000fe20008000000 */
[----:B------:R-:W-:Y:S01]  /*dfc0*/  UMOV UR23, 0x80004020 ;  /* 0x8000402000177882 */ /* 0x000fe20000000000 */
[----:B------:R-:W-:Y:S01]  /*dfd0*/  UMOV UR24, 0x0 ;  /* 0x0000000000187882 */ /* 0x000fe20000000000 */
[----:B------:R-:W-:Y:S01]  /*dfe0*/  UMOV UR25, 0x8208490 ;  /* 0x0820849000197882 */ /* 0x000fe20000000000 */
[----:B------:R-:W-:Y:S01]  /*dff0*/  UMOV UR11, URZ ;  /* 0x000000ff000b7c82 */ /* 0x000fe20008000000 */
[----:B------:R-:W-:Y:S01]  /*e000*/  UMOV UR30, 0x0 ;  /* 0x00000000001e7882 */ /* 0x000fe20000000000 */
[----:B------:R-:W-:Y:S01]  /*e010*/  UMOV UR31, 0x8208490 ;  /* 0x08208490001f7882 */ /* 0x000fe20000000000 */
[----:B------:R0:W-:Y:S01]  /*e020*/  UTCQMMA gdesc[UR20], gdesc[UR22], tmem[UR12], tmem[UR24], idesc[UR25], UPT ;  /* 0x00ff1816140075ea */ /* 0x0001e2000b80030c */
[----:B------:R-:W-:Y:S01]  /*e030*/  UMOV UR5, UR10 ;  /* 0x0000000a00057c82 */ /* 0x000fe20008000000 */
[----:B------:R0:W-:Y:S01]  /*e040*/  UTCQMMA gdesc[UR16], gdesc[UR18], tmem[UR12], tmem[UR30], idesc[UR31], UPT ;  /* 0x00ff1e12100075ea */ /* 0x0001e2000b80030c */
[----:B------:R0:W-:Y:S01]  /*e050*/  UTCBAR [UR5], URZ ;  /* 0x000000ff050073e9 */ /* 0x0001e200080000ff */
[----:B------:R-:W-:-:S02]  /*e060*/  NOP ;  /* 0x0000000000007918 */ /* 0x000fc40000000000 */
.L_x_9:
[----:B------:R-:W2:Y:S04]  /*e070*/  LDL R125, [R1+0x24] ;  /* 0x00002400017d7983 */ /* 0x000ea80000100800 */
[----:B------:R-:W3:Y:S01]  /*e080*/  LDL R124, [R1+0x128] ;  /* 0x00012800017c7983 */ /* 0x000ee20000100800 */
[----:B------:R-:W-:Y:S01]  /*e090*/  UIADD3 UR15, UPT, UPT, UR15, 0x1, URZ ;  /* 0x000000010f0f7890 */ /* 0x000fe2000fffe0ff */
[----:B------:R-:W-:Y:S01]  /*e0a0*/  VIADD R117, R117, 0xffffffc0 ;  /* 0xffffffc075757836 */ /* 0x000fe20000000000 */
[----:B------:R-:W-:Y:S01]  /*e0b0*/  UIADD3 UR28, UPT, UPT, UR28, -0x1, URZ ;  /* 0xffffffff1c1c7890 */ /* 0x000fe2000fffe0ff */
[----:B------:R-:W-:Y:S01]  /*e0c0*/  IMAD.U32 R126, RZ, RZ, UR4 ;  /* 0x00000004ff7e7e24 */ /* 0x000fe2000f8e00ff */
[----:B------:R-:W-:-:S04]  /*e0d0*/  UISETP.GT.AND UP1, UPT, UR15, 0x1, UPT ;  /* 0x000000010f00788c */ /* 0x000fc8000bf24270 */
[----:B0-----:R-:W-:Y:S02]  /*e0e0*/  USEL UR5, URZ, 0x1, !UP1 ;  /* 0x00000001ff057887 */ /* 0x001fe4000c800000 */
[----:B------:R-:W-:Y:S02]  /*e0f0*/  USEL UR15, UR15, URZ, !UP1 ;  /* 0x000000ff0f0f7287 */ /* 0x000fe4000c800000 */
[----:B------:R-:W-:Y:S02]  /*e100*/  UISETP.NE.U32.AND UP1, UPT, UR28, URZ, UPT ;  /* 0x000000ff1c00728c */ /* 0x000fe4000bf25070 */
[----:B------:R-:W-:Y:S01]  /*e110*/  ULOP3.LUT UR5, UR4, UR5, URZ, 0x3c, !UPT ;  /* 0x0000000504057292 */ /* 0x000fe2000f8e3cff */
[----:B--2---:R-:W-:-:S05]  /*e120*/  IADD3 R121, P1, PT, R125, R121, RZ ;  /* 0x000000797d797210 */ /* 0x004fca0007f3e0ff */
[----:B---3--:R-:W-:Y:S01]  /*e130*/  IMAD.X R122, R124, 0x1, R122, P1 ;  /* 0x000000017c7a7824 */ /* 0x008fe200008e067a */
[----:B------:R-:W-:Y:S07]  /*e140*/  BRA.U UP1, `(.L_x_10) ;  /* 0xffffffbd016c7547 */ /* 0x000fee000b83ffff */
.L_x_7:
[----:B------:R-:W1:Y:S01]  /*e150*/  LDC R124, c[0x0][0x3a0] ;  /* 0x0000e800ff7c7b82 */ /* 0x000e620000000800 */
[----:B------:R-:W2:Y:S01]  /*e160*/  LDCU UR5, c[0x0][0x3b8] ;  /* 0x00007700ff0577ac */ /* 0x000ea20008000800 */
[----:B------:R-:W3:Y:S01]  /*e170*/  LDCU UR6, c[0x0][0x3b4] ;  /* 0x00007680ff0677ac */ /* 0x000ee20008000800 */
[----:B------:R-:W4:Y:S01]  /*e180*/  LDCU.128 UR16, c[0x0][0x390] ;  /* 0x00007200ff1077ac */ /* 0x000f220008000c00 */
[----:B--2--5:R-:W-:-:S04]  /*e190*/  IMAD R133, R0, UR5, RZ ;  /* 0x0000000500857c24 */ /* 0x024fc8000f8e02ff */
[----:B------:R-:W-:Y:S02]  /*e1a0*/  VIADD R135, R133, UR5 ;  /* 0x0000000585877c36 */ /* 0x000fe40008000000 */
[----:B-1----:R-:W-:Y:S02]  /*e1b0*/  VIADD R124, R124, 0x3f ;  /* 0x0000003f7c7c7836 */ /* 0x002fe40000000000 */
[----:B------:R-:W-:-:S03]  /*e1c0*/  VIADD R137, R135, UR5 ;  /* 0x0000000587897c36 */ /* 0x000fc60008000000 */
[----:B------:R-:W-:-:S13]  /*e1d0*/  ISETP.GE.AND P0, PT, R124, 0x40, PT ;  /* 0x000000407c00780c */ /* 0x000fda0003f06270 */
[----:B---34-:R-:W-:Y:S05]  /*e1e0*/  @!P0 BRA `(.L_x_11) ;  /* 0x0000000000108947 */ /* 0x018fea0003800000 */
[----:B------:R-:W-:-:S06]  /*e1f0*/  USHF.L.U32 UR4, UR4, 0x1f, URZ ;  /* 0x0000001f04047899 */ /* 0x000fcc00080006ff */
[----:B------:R-:W-:-:S04]  /*e200*/  IMAD.U32 R2, RZ, RZ, UR4 ;  /* 0x00000004ff027e24 */ /* 0x000fc8000f8e00ff */
[----:B------:R-:W1:Y:S02]  /*e210*/  SYNCS.PHASECHK.TRANS64.TRYWAIT P0, [UR10], R2 ;  /* 0x00000002ff0075a7 */ /* 0x000e64000800110a */
[----:B-1----:R-:W-:Y:S05]  /*e220*/  @!P0 BRA `(.L_x_12) ;  /* 0x0000004400ec8947 */ /* 0x002fea0003800000 */
.L_x_11:
[----:B------:R-:W2:Y:S01]  /*e230*/  LDL.LU R3, [R1+0x124] ;  /* 0x0001240001037983 */ /* 0x000ea20000300800 */
[----:B------:R-:W-:Y:S01]  /*e240*/  VIADD R139, R137, UR5 ;  /* 0x00000005898b7c36 */ /* 0x000fe20008000000 */
[----:B------:R-:W1:Y:S01]  /*e250*/  LDCU UR4, c[0x0][0x39c] ;  /* 0x00007380ff0477ac */ /* 0x000e620008000800 */
[C---:B------:R-:W-:Y:S01]  /*e260*/  VIADD R2, R0.reuse, 0x2 ;  /* 0x0000000200027836 */ /* 0x040fe20000000000 */
[----:B------:R-:W-:Y:S01]  /*e270*/  BAR.SYNC.DEFER_BLOCKING 0x0 ;  /* 0x0000000000007b1d */ /* 0x000fe20000010000 */
[----:B------:R-:W-:Y:S02]  /*e280*/  VIADD R140, R139, UR5 ;  /* 0x000000058b8c7c36 */ /* 0x000fe40008000000 */
[----:B------:R-:W-:Y:S02]  /*e290*/  VIADD R132, R0, 0x1 ;  /* 0x0000000100847836 */ /* 0x000fe40000000000 */
[----:B------:R-:W-:Y:S01]  /*e2a0*/  VIADD R141, R140, UR5 ;  /* 0x000000058c8d7c36 */ /* 0x000fe20008000000 */
[----:B------:R-:W3:Y:S01]  /*e2b0*/  LDCU UR7, c[0x0][0x39c] ;  /* 0x00007380ff0777ac */ /* 0x000ee20008000800 */
[----:B------:R-:W-:-:S02]  /*e2c0*/  VIADD R195, R0, 0x4 ;  /* 0x0000000400c37836 */ /* 0x000fc40000000000 */
[----:B------:R-:W-:Y:S02]  /*e2d0*/  VIADD R143, R141, UR5 ;  /* 0x000000058d8f7c36 */ /* 0x000fe40008000000 */
[----:B------:R-:W-:Y:S02]  /*e2e0*/  VIADD R194, R0, 0x5 ;  /* 0x0000000500c27836 */ /* 0x000fe40000000000 */
[----:B------:R-:W-:-:S04]  /*e2f0*/  VIADD R146, R143, UR5 ;  /* 0x000000058f927c36 */ /* 0x000fc80008000000 */
[----:B------:R-:W-:-:S04]  /*e300*/  VIADD R147, R146, UR5 ;  /* 0x0000000592937c36 */ /* 0x000fc80008000000 */
[----:B------:R-:W-:Y:S01]  /*e310*/  VIADD R149, R147, UR5 ;  /* 0x0000000593957c36 */ /* 0x000fe20008000000 */
[----:B------:R-:W4:Y:S02]  /*e320*/  @!P3 SYNCS.CCTL.IV [UR13+0x8000] ;  /* 0x00800000ff00b9b1 */ /* 0x000f24000800000d */
[----:B----4-:R-:W-:Y:S01]  /*e330*/  BAR.SYNC.DEFER_BLOCKING 0x0 ;  /* 0x0000000000007b1d */ /* 0x010fe20000010000 */
[----:B------:R-:W-:-:S04]  /*e340*/  VIADD R150, R149, UR5 ;  /* 0x0000000595967c36 */ /* 0x000fc80008000000 */
[----:B------:R-:W-:Y:S01]  /*e350*/  VIADD R151, R150, UR5 ;  /* 0x0000000596977c36 */ /* 0x000fe20008000000 */
[----:B0-----:R-:W0:Y:S03]  /*e360*/  LDTM.x128 R4, tmem[UR14] ;  /* 0x0000000e000479ee */ /* 0x001e2600083c0000 */
[----:B------:R-:W-:-:S04]  /*e370*/  VIADD R155, R151, UR5 ;  /* 0x00000005979b7c36 */ /* 0x000fc80008000000 */
[----:B------:R-:W-:-:S04]  /*e380*/  VIADD R158, R155, UR5 ;  /* 0x000000059b9e7c36 */ /* 0x000fc80008000000 */
[----:B------:R-:W-:-:S04]  /*e390*/  VIADD R159, R158, UR5 ;  /* 0x000000059e9f7c36 */ /* 0x000fc80008000000 */
[----:B------:R-:W-:Y:S01]  /*e3a0*/  VIADD R161, R159, UR5 ;  /* 0x000000059fa17c36 */ /* 0x000fe20008000000 */
[----:B------:R-:W4:Y:S03]  /*e3b0*/  @!P3 SYNCS.CCTL.IV [UR13+0x8008] ;  /* 0x00800800ff00b9b1 */ /* 0x000f26000800000d */
[----:B------:R-:W-:Y:S01]  /*e3c0*/  VIADD R162, R161, UR5 ;  /* 0x00000005a1a27c36 */ /* 0x000fe20008000000 */
[----:B------:R-:W-:-:S03]  /*e3d0*/  NOP ;  /* 0x0000000000007918 */ /* 0x000fc60000000000 */
[----:B------:R-:W-:Y:S01]  /*e3e0*/  VIADD R163, R162, UR5 ;  /* 0x00000005a2a37c36 */ /* 0x000fe20008000000 */
[----:B0-----:R-:W-:-:S03]  /*e3f0*/  F2FP.SATFINITE.E5M2.F32.PACK_AB_MERGE_C R193, R5, R4, RZ ;  /* 0x0000000405c1723e */ /* 0x001fc600048060ff */
[----:B------:R-:W-:Y:S01]  /*e400*/  VIADD R167, R163, UR5 ;  /* 0x00000005a3a77c36 */ /* 0x000fe20008000000 */
[----:B------:R-:W-:Y:S01]  /*e410*/  F2FP.SATFINITE.E5M2.F32.PACK_AB_MERGE_C R7, R7, R6, RZ ;  /* 0x000000060707723e */ /* 0x000fe200048060ff */
[C---:B------:R-:W-:Y:S01]  /*e420*/  VIADD R6, R0.reuse, 0x6 ;  /* 0x0000000600067836 */ /* 0x040fe20000000000 */
[----:B------:R-:W-:Y:S01]  /*e430*/  F2FP.SATFINITE.E5M2.F32.PACK_AB_MERGE_C R9, R9, R8, RZ ;  /* 0x000000080909723e */ /* 0x000fe200048060ff */
[----:B------:R-:W-:Y:S01]  /*e440*/  VIADD R170, R167, UR5 ;  /* 0x00000005a7aa7c36 */ /* 0x000fe20008000000 */
[----:B------:R-:W-:Y:S01]  /*e450*/  F2FP.SATFINITE.E5M2.F32.PACK_AB_MERGE_C R11, R11, R10, RZ ;  /* 0x0000000a0b0b723e */ /* 0x000fe200048060ff */
[----:B------:R-:W-:Y:S01]  /*e460*/  VIADD R8, R0, 0x8 ;  /* 0x0000000800087836 */ /* 0x000fe20000000000 */
[----:B------:R-:W-:Y:S01]  /*e470*/  F2FP.SATFINITE.E5M2.F32.PACK_AB_MERGE_C R13, R13, R12, RZ ;  /* 0x0000000c0d0d723e */ /* 0x000fe200048060ff */
        /* <DEDUP_REMOVED lines=9> */
[----:B------:R-:W-:-:S02]  /*e510*/  F2FP.SATFINITE.E5M2.F32.PACK_AB_MERGE_C R23, R23, R22, RZ ;  /* 0x000000161717723e */ /* 0x000fc400048060ff */
[----:B------:R-:W-:Y:S01]  /*e520*/  F2FP.SATFINITE.E5M2.F32.PACK_AB_MERGE_C R25, R25, R24, RZ ;  /* 0x000000181919723e */ /* 0x000fe200048060ff */
[----:B------:R-:W-:Y:S01]  /*e530*/  VIADD R175, R174, UR5 ;  /* 0x00000005aeaf7c36 */ /* 0x000fe20008000000 */
[----:B------:R-:W-:Y:S02]  /*e540*/  F2FP.SATFINITE.E5M2.F32.PACK_AB_MERGE_C R27, R27, R26, RZ ;  /* 0x0000001a1b1b723e */ /* 0x000fe400048060ff */
[----:B------:R-:W-:Y:S01]  /*e550*/  F2FP.SATFINITE.E5M2.F32.PACK_AB_MERGE_C R29, R29, R28, RZ ;  /* 0x0000001c1d1d723e */ /* 0x000fe200048060ff */
[----:B------:R-:W-:Y:S01]  /*e560*/  VIADD R179, R175, UR5 ;  /* 0x00000005afb37c36 */ /* 0x000fe20008000000 */
[----:B------:R-:W-:Y:S02]  /*e570*/  F2FP.SATFINITE.E5M2.F32.PACK_AB_MERGE_C R31, R31, R30, RZ ;  /* 0x0000001e1f1f723e */ /* 0x000fe400048060ff */
[----:B------:R-:W-:Y:S01]  /*e580*/  F2FP.SATFINITE.E5M2.F32.PACK_AB_MERGE_C R33, R33, R32, RZ ;  /* 0x000000202121723e */ /* 0x000fe200048060ff */
[----:B------:R-:W-:Y:S01]  /*e590*/  VIADD R182, R179, UR5 ;  /* 0x00000005b3b67c36 */ /* 0x000fe20008000000 */
[----:B------:R-:W-:-:S02]  /*e5a0*/  F2FP.SATFINITE.E5M2.F32.PACK_AB_MERGE_C R35, R35, R34, RZ ;  /* 0x000000222323723e */ /* 0x000fc400048060ff */
[----:B------:R-:W-:Y:S01]  /*e5b0*/  F2FP.SATFINITE.E5M2.F32.PACK_AB_MERGE_C R37, R37, R36, RZ ;  /* 0x000000242525723e */ /* 0x000fe200048060ff */
[----:B------:R-:W-:Y:S01]  /*e5c0*/  VIADD R183, R182, UR5 ;  /* 0x00000005b6b77c36 */ /* 0x000fe20008000000 */
[----:B------:R-:W-:Y:S02]  /*e5d0*/  F2FP.SATFINITE.E5M2.F32.PACK_AB_MERGE_C R39, R39, R38, RZ ;  /* 0x000000262727723e */ /* 0x000fe400048060ff */
[----:B------:R-:W-:Y:S01]  /*e5e0*/  PRMT R12, R37, 0x9910, RZ ;  /* 0x00009910250c7816 */ /* 0x000fe200000000ff */
        /* <DEDUP_REMOVED lines=11> */
[----:B------:R-:W-:Y:S02]  /*e6a0*/  F2FP.SATFINITE.E5M2.F32.PACK_AB_MERGE_C R55, R55, R54, RZ ;  /* 0x000000363737723e */ /* 0x000fe400048060ff */
[----:B------:R-:W-:-:S02]  /*e6b0*/  F2FP.SATFINITE.E5M2.F32.PACK_AB_MERGE_C R57, R57, R56, RZ ;  /* 0x000000383939723e */ /* 0x000fc400048060ff */
[----:B------:R-:W-:Y:S02]  /*e6c0*/  F2FP.SATFINITE.E5M2.F32.PACK_AB_MERGE_C R59, R59, R58, RZ ;  /* 0x0000003a3b3b723e */ /* 0x000fe400048060ff */
[----:B------:R-:W-:Y:S02]  /*e6d0*/  F2FP.SATFINITE.E5M2.F32.PACK_AB_MERGE_C R61, R61, R60, RZ ;  /* 0x0000003c3d3d723e */ /* 0x000fe400048060ff */
[----:B------:R-:W-:Y:S02]  /*e6e0*/  F2FP.SATFINITE.E5M2.F32.PACK_AB_MERGE_C R63, R63, R62, RZ ;  /* 0x0000003e3f3f723e */ /* 0x000fe400048060ff */
        /* <DEDUP_REMOVED lines=34> */
[C---:B--2---:R-:W-:Y:S01]  /*e910*/  ISETP.GE.AND P0, PT, R3.reuse, UR18, PT ;  /* 0x0000001203007c0c */ /* 0x044fe2000bf06270 */
[----:B------:R-:W-:Y:S01]  /*e920*/  IMAD R3, R3, UR6, RZ ;  /* 0x0000000603037c24 */ /* 0x000fe2000f8e02ff */
[----:B------:R-:W0:Y:S02]  /*e930*/  LDCU UR6, c[0x0][0x39c] ;  /* 0x00007380ff0677ac */ /* 0x000e240008000800 */
[----:B------:R-:W-:Y:S02]  /*e940*/  ISETP.LT.AND P4, PT, R2, UR19, !P0 ;  /* 0x0000001302007c0c */ /* 0x000fe4000c781270 */
[C---:B------:R-:W-:Y:S02]  /*e950*/  IADD3 R2, P5, PT, R3.reuse, UR16, RZ ;  /* 0x0000001003027c10 */ /* 0x040fe4000ffbe0ff */
[----:B------:R-:W-:Y:S01]  /*e960*/  ISETP.LT.AND P2, PT, R132, UR19, !P0 ;  /* 0x0000001384007c0c */ /* 0x000fe2000c741270 */
[----:B------:R-:W-:Y:S01]  /*e970*/  VIADD R132, R0, 0x3 ;  /* 0x0000000300847836 */ /* 0x000fe20000000000 */
[----:B------:R-:W-:-:S02]  /*e980*/  LEA.HI.X.SX32 R3, R3, UR17, 0x1, P5 ;  /* 0x0000001103037c11 */ /* 0x000fc4000a8f0eff */
[-C--:B------:R-:W-:Y:S02]  /*e990*/  IADD3 R4, P5, PT, R133, R2.reuse, RZ ;  /* 0x0000000285047210 */ /* 0x080fe40007fbe0ff */
[----:B------:R-:W-:Y:S02]  /*e9a0*/  ISETP.LT.AND P1, PT, R132, UR19, !P0 ;  /* 0x0000001384007c0c */ /* 0x000fe4000c721270 */
[-C--:B------:R-:W-:Y:S02]  /*e9b0*/  IADD3 R132, P6, PT, R135, R2.reuse, RZ ;  /* 0x0000000287847210 */ /* 0x080fe40007fde0ff */
[-C--:B------:R-:W-:Y:S02]  /*e9c0*/  LEA.HI.X.SX32 R5, R133, R3.reuse, 0x1, P5 ;  /* 0x0000000385057211 */ /* 0x080fe400028f0eff */
[----:B------:R-:W-:Y:S02]  /*e9d0*/  IADD3 R134, P5, PT, R137, R2, RZ ;  /* 0x0000000289867210 */ /* 0x000fe40007fbe0ff */
[----:B------:R-:W-:-:S02]  /*e9e0*/  LEA.HI.X.SX32 R133, R135, R3, 0x1, P6 ;  /* 0x0000000387857211 */ /* 0x000fc400030f0eff */
[-C--:B------:R-:W-:Y:S02]  /*e9f0*/  IADD3 R136, P6, PT, R139, R2.reuse, RZ ;  /* 0x000000028b887210 */ /* 0x080fe40007fde0ff */
[-C--:B------:R-:W-:Y:S02]  /*ea00*/  LEA.HI.X.SX32 R135, R137, R3.reuse, 0x1, P5 ;  /* 0x0000000389877211 */ /* 0x080fe400028f0eff */
[CC--:B------:R-:W-:Y:S02]  /*ea10*/  IADD3 R138, P5, PT, R140.reuse, R2.reuse, RZ ;  /* 0x000000028c8a7210 */ /* 0x0c0fe40007fbe0ff */
[-C--:B------:R-:W-:Y:S02]  /*ea20*/  LEA.HI.X.SX32 R137, R139, R3.reuse, 0x1, P6 ;  /* 0x000000038b897211 */ /* 0x080fe400030f0eff */
[----:B------:R-:W-:Y:S02]  /*ea30*/  LEA.HI.X.SX32 R139, R140, R3, 0x1, P5 ;  /* 0x000000038c8b7211 */ /* 0x000fe400028f0eff */
[----:B------:R-:W-:-:S02]  /*ea40*/  IADD3 R140, P3, PT, R141, R2, RZ ;  /* 0x000000028d8c7210 */ /* 0x000fc40007f7e0ff */
[-C--:B------:R-:W-:Y:S02]  /*ea50*/  IADD3 R144, P5, PT, R143, R2.reuse, RZ ;  /* 0x000000028f907210 */ /* 0x080fe40007fbe0ff */
[CC--:B------:R-:W-:Y:S02]  /*ea60*/  IADD3 R142, P6, PT, R146.reuse, R2.reuse, RZ ;  /* 0x00000002928e7210 */ /* 0x0c0fe40007fde0ff */
[-C--:B------:R-:W-:Y:S02]  /*ea70*/  LEA.HI.X.SX32 R141, R141, R3.reuse, 0x1, P3 ;  /* 0x000000038d8d7211 */ /* 0x080fe400018f0eff */
        /* <DEDUP_REMOVED lines=40> */
[----:B------:R-:W-:Y:S02]  /*ed00*/  ISETP.LT.AND P6, PT, R0, UR19, !P0 ;  /* 0x0000001300007c0c */ /* 0x000fe4000c7c1270 */
[-C--:B------:R-:W-:Y:S02]  /*ed10*/  LEA.HI.X.SX32 R185, R183, R3.reuse, 0x1, P3 ;  /* 0x00000003b7b97211 */ /* 0x080fe400018f0eff */
[----:B------:R-:W-:Y:S02]  /*ed20*/  LEA.HI.X.SX32 R183, R186, R3, 0x1, P5 ;  /* 0x00000003bab77211 */ /* 0x000fe400028f0eff */
[-C--:B------:R-:W-:Y:S02]  /*ed30*/  IADD3 R188, P5, PT, R189, R2.reuse, RZ ;  /* 0x00000002bdbc7210 */ /* 0x080fe40007fbe0ff */
[----:B------:R-:W-:-:S02]  /*ed40*/  IADD3 R190, P3, PT, R187, R2, RZ ;  /* 0x00000002bbbe7210 */ /* 0x000fc40007f7e0ff */
[-C--:B------:R-:W-:Y:S02]  /*ed50*/  LEA.HI.X.SX32 R189, R189, R3.reuse, 0x1, P5 ;  /* 0x00000003bdbd7211 */ /* 0x080fe400028f0eff */
[-C--:B------:R-:W-:Y:S01]  /*ed60*/  LEA.HI.X.SX32 R191, R187, R3.reuse, 0x1, P3 ;  /* 0x00000003bbbf7211 */ /* 0x080fe200018f0eff */
[----:B------:R2:W-:Y:S01]  /*ed70*/  @P6 STG.E.U8 desc[UR26][R4.64], R193 ;  /* 0x000000c104006986 */ /* 0x0005e2000c10111a */
[----:B------:R-:W-:Y:S02]  /*ed80*/  ISETP.LT.AND P5, PT, R195, UR19, !P0 ;  /* 0x00000013c3007c0c */ /* 0x000fe4000c7a1270 */
[C---:B------:R-:W-:Y:S02]  /*ed90*/  IADD3 R186, P3, PT, R192.reuse, R2, RZ ;  /* 0x00000002c0ba7210 */ /* 0x040fe40007f7e0ff */
[----:B------:R-:W-:Y:S02]  /*eda0*/  PRMT R195, R193, 0x9910, RZ ;  /* 0x00009910c1c37816 */ /* 0x000fe400000000ff */
[C---:B------:R-:W-:Y:S01]  /*edb0*/  LEA.HI.X.SX32 R187, R192.reuse, R3, 0x1, P3 ;  /* 0x00000003c0bb7211 */ /* 0x040fe200018f0eff */
[----:B------:R-:W-:Y:S01]  /*edc0*/  VIADD R192, R192, UR5 ;  /* 0x00000005c0c07c36 */ /* 0x000fe20008000000 */
[----:B------:R-:W-:-:S02]  /*edd0*/  SHF.R.S32.HI R195, RZ, 0x8, R195 ;  /* 0x00000008ffc37819 */ /* 0x000fc400000114c3 */
[----:B------:R-:W-:Y:S01]  /*ede0*/  ISETP.LT.AND P6, PT, R6, UR19, !P0 ;  /* 0x0000001306007c0c */ /* 0x000fe2000c7c1270 */
[----:B------:R-:W-:Y:S01]  /*edf0*/  VIADD R6, R0, 0x7 ;  /* 0x0000000700067836 */ /* 0x000fe20000000000 */
[----:B------:R-:W-:Y:S01]  /*ee00*/  ISETP.LT.AND P3, PT, R194, UR19, !P0 ;  /* 0x00000013c2007c0c */ /* 0x000fe2000c761270 */
[----:B------:R-:W-:Y:S01]  /*ee10*/  @P2 STG.E.U8 desc[UR26][R132.64], R195 ;  /* 0x000000c384002986 */ /* 0x000fe2000c10111a */
[----:B------:R-:W-:Y:S01]  /*ee20*/  PRMT R194, R7, 0x9910, RZ ;  /* 0x0000991007c27816 */ /* 0x000fe200000000ff */
[----:B--2---:R-:W-:Y:S01]  /*ee30*/  VIADD R4, R0, 0x9 ;  /* 0x0000000900047836 */ /* 0x004fe20000000000 */
[----:B------:R-:W-:Y:S01]  /*ee40*/  ISETP.LT.AND P2, PT, R6, UR19, !P0 ;  /* 0x0000001306007c0c */ /* 0x000fe2000c741270 */
[----:B------:R2:W-:Y:S01]  /*ee50*/  @P4 STG.E.U8 desc[UR26][R134.64], R7 ;  /* 0x0000000786004986 */ /* 0x0005e2000c10111a */
[----:B------:R-:W-:Y:S01]  /*ee60*/  ISETP.LT.AND P4, PT, R8, UR19, !P0 ;  /* 0x0000001308007c0c */ /* 0x000fe2000c781270 */
[----:B------:R-:W-:-:S05]  /*ee70*/  IMAD.MOV.U32 R6, RZ, RZ, R194 ;  /* 0x000000ffff067224 */ /* 0x000fca00078e00c2 */
[----:B------:R-:W-:Y:S02]  /*ee80*/  SHF.R.S32.HI R5, RZ, 0x8, R6 ;  /* 0x00000008ff057819 */ /* 0x000fe40000011406 */
[----:B------:R-:W-:-:S03]  /*ee90*/  PRMT R6, R9, 0x9910, RZ ;  /* 0x0000991009067816 */ /* 0x000fc600000000ff */
[----:B------:R5:W-:Y:S01]  /*eea0*/  @P1 STG.E.U8 desc[UR26][R136.64], R5 ;  /* 0x0000000588001986 */ /* 0x000be2000c10111a */
[----:B------:R-:W-:Y:S01]  /*eeb0*/  ISETP.LT.AND P1, PT, R4, UR19, !P0 ;  /* 0x0000001304007c0c */ /* 0x000fe2000c721270 */
[----:B------:R-:W-:Y:S02]  /*eec0*/  IMAD.MOV.U32 R4, RZ, RZ, R6 ;  /* 0x000000ffff047224 */ /* 0x000fe400078e0006 */
[C---:B------:R-:W-:Y:S01]  /*eed0*/  VIADD R6, R0.reuse, 0xa ;  /* 0x0000000a00067836 */ /* 0x040fe20000000000 */
[----:B------:R-:W-:Y:S02]  /*eee0*/  @P5 STG.E.U8 desc[UR26][R138.64], R9 ;  /* 0x000000098a005986 */ /* 0x000fe4000c10111a */
[----:B--2---:R-:W-:Y:S01]  /*eef0*/  SHF.R.S32.HI R7, RZ, 0x8, R4 ;  /* 0x00000008ff077819 */ /* 0x004fe20000011404 */
[----:B------:R-:W-:Y:S01]  /*ef00*/  VIADD R4, R0, 0xb ;  /* 0x0000000b00047836 */ /* 0x000fe20000000000 */
[----:B------:R-:W-:Y:S02]  /*ef10*/  ISETP.LT.AND P5, PT, R6, UR19, !P0 ;  /* 0x0000001306007c0c */ /* 0x000fe4000c7a1270 */
[----:B------:R-:W-:Y:S01]  /*ef20*/  PRMT R6, R11, 0x9910, RZ ;  /* 0x000099100b067816 */ /* 0x000fe200000000ff */
[----:B------:R2:W-:Y:S01]  /*ef30*/  @P3 STG.E.U8 desc[UR26][R140.64], R7 ;  /* 0x000000078c003986 */ /* 0x0005e2000c10111a */
[----:B------:R-:W-:Y:S01]  /*ef40*/  ISETP.LT.AND P3, PT, R4, UR19, !P0 ;  /* 0x0000001304007c0c */ /* 0x000fe2000c761270 */
[----:B------:R-:W-:-:S02]  /*ef50*/  VIADD R4, R0, 0xc ;  /* 0x0000000c00047836 */ /* 0x000fc40000000000 */
[----:B-----5:R-:W-:Y:S01]  /*ef60*/  IMAD.MOV.U32 R5, RZ, RZ, R6 ;  /* 0x000000ffff057224 */ /* 0x020fe200078e0006 */
[----:B------:R5:W-:Y:S01]  /*ef70*/  @P6 STG.E.U8 desc[UR26][R144.64], R11 ;  /* 0x0000000b90006986 */ /* 0x000be2000c10111a */
[----:B------:R-:W-:Y:S02]  /*ef80*/  PRMT R6, R13, 0x9910, RZ ;  /* 0x000099100d067816 */ /* 0x000fe400000000ff */
[----:B------:R-:W-:Y:S01]  /*ef90*/  ISETP.LT.AND P6, PT, R4, UR19, !P0 ;  /* 0x0000001304007c0c */ /* 0x000fe2000c7c1270 */
[----:B------:R-:W-:Y:S01]  /*efa0*/  VIADD R4, R0, 0xd ;  /* 0x0000000d00047836 */ /* 0x000fe20000000000 */
[----:B------:R-:W-:Y:S01]  /*efb0*/  SHF.R.S32.HI R5, RZ, 0x8, R5 ;  /* 0x00000008ff057819 */ /* 0x000fe20000011405 */
[----:B--2---:R-:W-:Y:S01]  /*efc0*/  IMAD.MOV.U32 R7, RZ, RZ, R6 ;  /* 0x000000ffff077224 */ /* 0x004fe200078e0006 */
[----:B------:R-:W-:-:S03]  /*efd0*/  PRMT R6, R15, 0x9910, RZ ;  /* 0x000099100f067816 */ /* 0x000fc600000000ff */
[----:B------:R2:W-:Y:S01]  /*efe0*/  @P2 STG.E.U8 desc[UR26][R142.64], R5 ;  /* 0x000000058e002986 */ /* 0x0005e2000c10111a */
[----:B------:R-:W-:Y:S01]  /*eff0*/  ISETP.LT.AND P2, PT, R4, UR19, !P0 ;  /* 0x0000001304007c0c */ /* 0x000fe2000c741270 */
[----:B------:R-:W-:Y:S01]  /*f000*/  VIADD R4, R0, 0xe ;  /* 0x0000000e00047836 */ /* 0x000fe20000000000 */
[----:B------:R-:W-:Y:S01]  /*f010*/  SHF.R.S32.HI R7, RZ, 0x8, R7 ;  /* 0x00000008ff077819 */ /* 0x000fe20000011407 */
[----:B------:R0:W-:Y:S01]  /*f020*/  @P4 STG.E.U8 desc[UR26][R152.64], R13 ;  /* 0x0000000d98004986 */ /* 0x0001e2000c10111a */
[----:B-----5:R-:W-:Y:S02]  /*f030*/  PRMT R11, R35, 0x9910, RZ ;  /* 0x00009910230b7816 */ /* 0x020fe400000000ff */
[----:B------:R-:W-:Y:S01]  /*f040*/  ISETP.LT.AND P4, PT, R4, UR19, !P0 ;  /* 0x0000001304007c0c */ /* 0x000fe2000c781270 */
[----:B------:R-:W-:Y:S01]  /*f050*/  VIADD R4, R0, 0xf ;  /* 0x0000000f00047836 */ /* 0x000fe20000000000 */
[----:B------:R5:W-:Y:S01]  /*f060*/  @P1 STG.E.U8 desc[UR26][R148.64], R7 ;  /* 0x0000000794001986 */ /* 0x000be2000c10111a */
[----:B------:R-:W-:Y:S01]  /*f070*/  SHF.R.S32.HI R11, RZ, 0x8, R11 ;  /* 0x00000008ff0b7819 */ /* 0x000fe2000001140b */
[----:B--2---:R-:W-:-:S02]  /*f080*/  IMAD.MOV.U32 R5, RZ, RZ, R6 ;  /* 0x000000ffff057224 */ /* 0x004fc400078e0006 */
[----:B------:R-:W-:Y:S01]  /*f090*/  ISETP.LT.AND P1, PT, R4, UR19, !P0 ;  /* 0x0000001304007c0c */ /* 0x000fe2000c721270 */
[C---:B------:R-:W-:Y:S01]  /*f0a0*/  VIADD R4, R0.reuse, 0x10 ;  /* 0x0000001000047836 */ /* 0x040fe20000000000 */
[----:B------:R-:W-:Y:S01]  /*f0b0*/  @P5 STG.E.U8 desc[UR26][R146.64], R15 ;  /* 0x0000000f92005986 */ /* 0x000fe2000c10111a */
[C---:B------:R-:W-:Y:S01]  /*f0c0*/  VIADD R6, R0.reuse, 0x24 ;  /* 0x0000002400067836 */ /* 0x040fe20000000000 */
[----:B------:R-:W-:Y:S01]  /*f0d0*/  SHF.R.S32.HI R5, RZ, 0x8, R5 ;  /* 0x00000008ff057819 */ /* 0x000fe20000011405 */
[----:B0-----:R-:W-:Y:S01]  /*f0e0*/  VIADD R13, R0, 0x25 ;  /* 0x00000025000d7836 */ /* 0x001fe20000000000 */
[----:B------:R-:W-:Y:S01]  /*f0f0*/  ISETP.LT.AND P5, PT, R4, UR19, !P0 ;  /* 0x0000001304007c0c */ /* 0x000fe2000c7a1270 */
[----:B------:R-:W-:Y:S01]  /*f100*/  VIADD R4, R0, 0x11 ;  /* 0x0000001100047836 */ /* 0x000fe20000000000 */
[----:B-----5:R-:W-:Y:S01]  /*f110*/  PRMT R7, R17, 0x9910, RZ ;  /* 0x0000991011077816 */ /* 0x020fe200000000ff */
[----:B------:R0:W-:Y:S03]  /*f120*/  @P3 STG.E.U8 desc[UR26][R156.64], R5 ;  /* 0x000000059c003986 */ /* 0x0001e6000c10111a */
[----:B------:R-:W-:Y:S01]  /*f130*/  ISETP.LT.AND P3, PT, R4, UR19, !P0 ;  /* 0x0000001304007c0c */ /* 0x000fe2000c761270 */
[----:B------:R-:W-:Y:S01]  /*f140*/  VIADD R4, R0, 0x12 ;  /* 0x0000001200047836 */ /* 0x000fe20000000000 */
[----:B------:R2:W-:Y:S01]  /*f150*/  @P6 STG.E.U8 desc[UR26][R154.64], R17 ;  /* 0x000000119a006986 */ /* 0x0005e2000c10111a */
[----:B------:R-:W-:-:S03]  /*f160*/  SHF.R.S32.HI R7, RZ, 0x8, R7 ;  /* 0x00000008ff077819 */ /* 0x000fc60000011407 */
[----:B-1----:R-:W-:Y:S01]  /*f170*/  ISETP.LT.AND P6, PT, R4, UR4, !P0 ;  /* 0x0000000404007c0c */ /* 0x002fe2000c7c1270 */
[----:B------:R-:W1:Y:S01]  /*f180*/  LDCU UR4, c[0x0][0x39c] ;  /* 0x00007380ff0477ac */ /* 0x000e620008000800 */
[----:B------:R-:W-:Y:S01]  /*f190*/  VIADD R4, R0, 0x13 ;  /* 0x0000001300047836 */ /* 0x000fe20000000000 */
[----:B------:R5:W-:Y:S01]  /*f1a0*/  @P2 STG.E.U8 desc[UR26][R150.64], R7 ;  /* 0x0000000796002986 */ /* 0x000be2000c10111a */
[----:B0-----:R-:W-:-:S03]  /*f1b0*/  PRMT R5, R19, 0x9910, RZ ;  /* 0x0000991013057816 */ /* 0x001fc600000000ff */
[----:B------:R-:W-:Y:S01]  /*f1c0*/  ISETP.LT.AND P2, PT, R4, UR6, !P0 ;  /* 0x0000000604007c0c */ /* 0x000fe2000c741270 */
[----:B------:R-:W0:Y:S01]  /*f1d0*/  LDCU UR6, c[0x0][0x39c] ;  /* 0x00007380ff0677ac */ /* 0x000e220008000800 */
[----:B------:R-:W-:Y:S01]  /*f1e0*/  VIADD R4, R0, 0x14 ;  /* 0x0000001400047836 */ /* 0x000fe20000000000 */
[----:B------:R0:W-:Y:S01]  /*f1f0*/  @P4 STG.E.U8 desc[UR26][R164.64], R19 ;  /* 0x00000013a4004986 */ /* 0x0001e2000c10111a */
[----:B------:R-:W-:Y:S02]  /*f200*/  SHF.R.S32.HI R5, RZ, 0x8, R5 ;  /* 0x00000008ff057819 */ /* 0x000fe40000011405 */
[----:B--2---:R-:W-:Y:S02]  /*f210*/  PRMT R17, R125, 0x9910, RZ ;  /* 0x000099107d117816 */ /* 0x004fe400000000ff */
[----:B---3--:R-:W-:Y:S01]  /*f220*/  ISETP.LT.AND P4, PT, R4, UR7, !P0 ;  /* 0x0000000704007c0c */ /* 0x008fe2000c781270 */
[----:B------:R-:W2:Y:S01]  /*f230*/  LDCU UR7, c[0x0][0x39c] ;  /* 0x00007380ff0777ac */ /* 0x000ea20008000800 */
[----:B------:R-:W-:Y:S01]  /*f240*/  VIADD R4, R0, 0x15 ;  /* 0x0000001500047836 */ /* 0x000fe20000000000 */
[----:B------:R3:W-:Y:S01]  /*f250*/  @P1 STG.E.U8 desc[UR26][R160.64], R5 ;  /* 0x00000005a0001986 */ /* 0x0007e2000c10111a */
[----:B-----5:R-:W-:-:S02]  /*f260*/  PRMT R7, R21, 0x9910, RZ ;  /* 0x0000991015077816 */ /* 0x020fc400000000ff */
[----:B------:R-:W-:Y:S01]  /*f270*/  SHF.R.S32.HI R17, RZ, 0x8, R17 ;  /* 0x00000008ff117819 */ /* 0x000fe20000011411 */
[----:B------:R-:W-:Y:S01]  /*f280*/  @P5 STG.E.U8 desc[UR26][R158.64], R21 ;  /* 0x000000159e005986 */ /* 0x000fe2000c10111a */
[----:B-1----:R-:W-:Y:S01]  /*f290*/  ISETP.LT.AND P1, PT, R4, UR4, !P0 ;  /* 0x0000000404007c0c */ /* 0x002fe2000c721270 */
[----:B------:R-:W1:Y:S01]  /*f2a0*/  LDCU UR4, c[0x0][0x39c] ;  /* 0x00007380ff0477ac */ /* 0x000e620008000800 */
[----:B------:R-:W-:Y:S01]  /*f2b0*/  VIADD R4, R0, 0x16 ;  /* 0x0000001600047836 */ /* 0x000fe20000000000 */
[----:B------:R-:W-:Y:S02]  /*f2c0*/  SHF.R.S32.HI R7, RZ, 0x8, R7 ;  /* 0x00000008ff077819 */ /* 0x000fe40000011407 */
[----:B0-----:R-:W-:Y:S02]  /*f2d0*/  PRMT R19, R131, 0x9910, RZ ;  /* 0x0000991083137816 */ /* 0x001fe400000000ff */
[----:B------:R-:W-:Y:S01]  /*f2e0*/  ISETP.LT.AND P5, PT, R4, UR6, !P0 ;  /* 0x0000000604007c0c */ /* 0x000fe2000c7a1270 */
[----:B------:R-:W0:Y:S01]  /*f2f0*/  LDCU UR6, c[0x0][0x39c] ;  /* 0x00007380ff0677ac */ /* 0x000e220008000800 */
[----:B------:R-:W-:Y:S01]  /*f300*/  VIADD R4, R0, 0x17 ;  /* 0x0000001700047836 */ /* 0x000fe20000000000 */
[----:B------:R5:W-:Y:S01]  /*f310*/  @P3 STG.E.U8 desc[UR26][R168.64], R7 ;  /* 0x00000007a8003986 */ /* 0x000be2000c10111a */
[----:B---3--:R-:W-:-:S02]  /*f320*/  PRMT R5, R23, 0x9910, RZ ;  /* 0x0000991017057816 */ /* 0x008fc400000000ff */
[----:B------:R-:W-:Y:S01]  /*f330*/  SHF.R.S32.HI R19, RZ, 0x8, R19 ;  /* 0x00000008ff137819 */ /* 0x000fe20000011413 */
[----:B------:R-:W-:Y:S01]  /*f340*/  @P6 STG.E.U8 desc[UR26][R166.64], R23 ;  /* 0x00000017a6006986 */ /* 0x000fe2000c10111a */
[----:B--2---:R-:W-:Y:S01]  /*f350*/  ISETP.LT.AND P3, PT, R4, UR7, !P0 ;  /* 0x0000000704007c0c */ /* 0x004fe2000c761270 */
[----:B------:R-:W2:Y:S01]  /*f360*/  LDCU UR7, c[0x0][0x39c] ;  /* 0x00007380ff0777ac */ /* 0x000ea20008000800 */
[----:B------:R-:W-:Y:S01]  /*f370*/  VIADD R4, R0, 0x18 ;  /* 0x0000001800047836 */ /* 0x000fe20000000000 */
[----:B------:R-:W-:-:S04]  /*f380*/  SHF.R.S32.HI R5, RZ, 0x8, R5 ;  /* 0x00000008ff057819 */ /* 0x000fc80000011405 */
[----:B-1----:R-:W-:Y:S01]  /*f390*/  ISETP.LT.AND P6, PT, R4, UR4, !P0 ;  /* 0x0000000404007c0c */ /* 0x002fe2000c7c1270 */
[----:B------:R-:W1:Y:S01]  /*f3a0*/  LDCU UR4, c[0x0][0x39c] ;  /* 0x00007380ff0477ac */ /* 0x000e620008000800 */
[----:B------:R-:W-:Y:S01]  /*f3b0*/  VIADD R4, R0, 0x19 ;  /* 0x0000001900047836 */ /* 0x000fe20000000000 */
[----:B------:R3:W-:Y:S01]  /*f3c0*/  @P2 STG.E.U8 desc[UR26][R162.64], R5 ;  /* 0x00000005a2002986 */ /* 0x0007e2000c10111a */
[----:B-----5:R-:W-:-:S03]  /*f3d0*/  PRMT R7, R25, 0x9910, RZ ;  /* 0x0000991019077816 */ /* 0x020fc600000000ff */
[----:B0-----:R-:W-:Y:S01]  /*f3e0*/  ISETP.LT.AND P2, PT, R4, UR6, !P0 ;  /* 0x0000000604007c0c */ /* 0x001fe2000c741270 */
[----:B------:R-:W0:Y:S01]  /*f3f0*/  LDCU UR6, c[0x0][0x39c] ;  /* 0x00007380ff0677ac */ /* 0x000e220008000800 */
[----:B------:R-:W-:Y:S01]  /*f400*/  VIADD R4, R0, 0x1a ;  /* 0x0000001a00047836 */ /* 0x000fe20000000000 */
[----:B------:R-:W-:Y:S01]  /*f410*/  @P4 STG.E.U8 desc[UR26][R176.64], R25 ;  /* 0x00000019b0004986 */ /* 0x000fe2000c10111a */
[----:B------:R-:W-:-:S03]  /*f420*/  SHF.R.S32.HI R7, RZ, 0x8, R7 ;  /* 0x00000008ff077819 */ /* 0x000fc60000011407 */
[----:B--2---:R-:W-:Y:S01]  /*f430*/  ISETP.LT.AND P4, PT, R4, UR7, !P0 ;  /* 0x0000000704007c0c */ /* 0x004fe2000c781270 */
[----:B------:R-:W2:Y:S01]  /*f440*/  LDCU UR7, c[0x0][0x39c] ;  /* 0x00007380ff0777ac */ /* 0x000ea20008000800 */
[----:B------:R-:W-:Y:S01]  /*f450*/  VIADD R4, R0, 0x1b ;  /* 0x0000001b00047836 */ /* 0x000fe20000000000 */
[----:B------:R5:W-:Y:S01]  /*f460*/  @P1 STG.E.U8 desc[UR26][R172.64], R7 ;  /* 0x00000007ac001986 */ /* 0x000be2000c10111a */
[----:B---3--:R-:W-:-:S03]  /*f470*/  PRMT R5, R27, 0x9910, RZ ;  /* 0x000099101b057816 */ /* 0x008fc600000000ff */
[----:B-1----:R-:W-:Y:S01]  /*f480*/  ISETP.LT.AND P1, PT, R4, UR4, !P0 ;  /* 0x0000000404007c0c */ /* 0x002fe2000c721270 */
[----:B------:R-:W1:Y:S01]  /*f490*/  LDCU UR4, c[0x0][0x39c] ;  /* 0x00007380ff0477ac */ /* 0x000e620008000800 */
[----:B------:R-:W-:Y:S01]  /*f4a0*/  VIADD R4, R0, 0x1c ;  /* 0x0000001c00047836 */ /* 0x000fe20000000000 */
[----:B------:R-:W-:Y:S01]  /*f4b0*/  @P5 STG.E.U8 desc[UR26][R170.64], R27 ;  /* 0x0000001baa005986 */ /* 0x000fe2000c10111a */
[----:B------:R-:W-:-:S03]  /*f4c0*/  SHF.R.S32.HI R5, RZ, 0x8, R5 ;  /* 0x00000008ff057819 */ /* 0x000fc60000011405 */
[----:B0-----:R-:W-:Y:S01]  /*f4d0*/  ISETP.LT.AND P5, PT, R4, UR6, !P0 ;  /* 0x0000000604007c0c */ /* 0x001fe2000c7a1270 */
[----:B------:R-:W0:Y:S01]  /*f4e0*/  LDCU UR6, c[0x0][0x39c] ;  /* 0x00007380ff0677ac */ /* 0x000e220008000800 */
[----:B------:R-:W-:Y:S01]  /*f4f0*/  VIADD R4, R0, 0x1d ;  /* 0x0000001d00047836 */ /* 0x000fe20000000000 */
[----:B------:R3:W-:Y:S01]  /*f500*/  @P3 STG.E.U8 desc[UR26][R180.64], R5 ;  /* 0x00000005b4003986 */ /* 0x0007e2000c10111a */
[----:B-----5:R-:W-:-:S03]  /*f510*/  PRMT R7, R29, 0x9910, RZ ;  /* 0x000099101d077816 */ /* 0x020fc600000000ff */
[----:B--2---:R-:W-:Y:S01]  /*f520*/  ISETP.LT.AND P3, PT, R4, UR7, !P0 ;  /* 0x0000000704007c0c */ /* 0x004fe2000c761270 */
[----:B------:R-:W2:Y:S01]  /*f530*/  LDCU UR7, c[0x0][0x39c] ;  /* 0x00007380ff0777ac */ /* 0x000ea20008000800 */
[----:B------:R-:W-:Y:S01]  /*f540*/  VIADD R4, R0, 0x1e ;  /* 0x0000001e00047836 */ /* 0x000fe20000000000 */
[----:B------:R-:W-:Y:S01]  /*f550*/  @P6 STG.E.U8 desc[UR26][R178.64], R29 ;  /* 0x0000001db2006986 */ /* 0x000fe2000c10111a */
[----:B------:R-:W-:-:S03]  /*f560*/  SHF.R.S32.HI R7, RZ, 0x8, R7 ;  /* 0x00000008ff077819 */ /* 0x000fc60000011407 */
[----:B-1----:R-:W-:Y:S01]  /*f570*/  ISETP.LT.AND P6, PT, R4, UR4, !P0 ;  /* 0x0000000404007c0c */ /* 0x002fe2000c7c1270 */
[----:B------:R-:W1:Y:S01]  /*f580*/  LDCU UR4, c[0x0][0x39c] ;  /* 0x00007380ff0477ac */ /* 0x000e620008000800 */
[----:B------:R-:W-:Y:S01]  /*f590*/  VIADD R4, R0, 0x1f ;  /* 0x0000001f00047836 */ /* 0x000fe20000000000 */
[----:B------:R5:W-:Y:S01]  /*f5a0*/  @P2 STG.E.U8 desc[UR26][R174.64], R7 ;  /* 0x00000007ae002986 */ /* 0x000be2000c10111a */
[----:B---3--:R-:W-:-:S03]  /*f5b0*/  PRMT R5, R31, 0x9910, RZ ;  /* 0x000099101f057816 */ /* 0x008fc600000000ff */
[----:B0-----:R-:W-:Y:S01]  /*f5c0*/  ISETP.LT.AND P2, PT, R4, UR6, !P0 ;  /* 0x0000000604007c0c */ /* 0x001fe2000c741270 */
[----:B------:R-:W-:Y:S01]  /*f5d0*/  VIADD R4, R0, 0x20 ;  /* 0x0000002000047836 */ /* 0x000fe20000000000 */
[----:B------:R-:W0:Y:S01]  /*f5e0*/  LDCU UR6, c[0x0][0x39c] ;  /* 0x00007380ff0677ac */ /* 0x000e220008000800 */
[----:B------:R-:W-:Y:S01]  /*f5f0*/  @P4 STG.E.U8 desc[UR26][R184.64], R31 ;  /* 0x0000001fb8004986 */ /* 0x000fe2000c10111a */
[----:B------:R-:W-:Y:S02]  /*f600*/  SHF.R.S32.HI R5, RZ, 0x8, R5 ;  /* 0x00000008ff057819 */ /* 0x000fe40000011405 */
[----:B--2---:R-:W-:Y:S01]  /*f610*/  ISETP.LT.AND P4, PT, R4, UR7, !P0 ;  /* 0x0000000704007c0c */ /* 0x004fe2000c781270 */
[----:B------:R-:W2:Y:S01]  /*f620*/  LDCU UR7, c[0x0][0x39c] ;  /* 0x00007380ff0777ac */ /* 0x000ea20008000800 */
[----:B------:R-:W-:Y:S01]  /*f630*/  VIADD R4, R0, 0x21 ;  /* 0x0000002100047836 */ /* 0x000fe20000000000 */
[----:B------:R3:W-:Y:S01]  /*f640*/  @P1 STG.E.U8 desc[UR26][R182.64], R5 ;  /* 0x00000005b6001986 */ /* 0x0007e2000c10111a */
[----:B-----5:R-:W-:-:S03]  /*f650*/  PRMT R7, R33, 0x9910, RZ ;  /* 0x0000991021077816 */ /* 0x020fc600000000ff */
[----:B-1----:R-:W-:Y:S01]  /*f660*/  ISETP.LT.AND P1, PT, R4, UR4, !P0 ;  /* 0x0000000404007c0c */ /* 0x002fe2000c721270 */
[----:B------:R-:W1:Y:S01]  /*f670*/  LDCU UR4, c[0x0][0x39c] ;  /* 0x00007380ff0477ac */ /* 0x000e620008000800 */
[----:B------:R-:W-:Y:S01]  /*f680*/  VIADD R4, R0, 0x22 ;  /* 0x0000002200047836 */ /* 0x000fe20000000000 */
[----:B------:R-:W-:Y:S01]  /*f690*/  SHF.R.S32.HI R7, RZ, 0x8, R7 ;  /* 0x00000008ff077819 */ /* 0x000fe20000011407 */
[----:B------:R-:W-:Y:S03]  /*f6a0*/  @P5 STG.E.U8 desc[UR26][R190.64], R33 ;  /* 0x00000021be005986 */ /* 0x000fe6000c10111a */
[----:B0-----:R-:W-:Y:S01]  /*f6b0*/  ISETP.LT.AND P5, PT, R4, UR6, !P0 ;  /* 0x0000000604007c0c */ /* 0x001fe2000c7a1270 */
[----:B---3--:R-:W-:Y:S01]  /*f6c0*/  VIADD R5, R0, 0x23 ;  /* 0x0000002300057836 */ /* 0x008fe20000000000 */
[----:B------:R0:W-:Y:S01]  /*f6d0*/  @P3 STG.E.U8 desc[UR26][R188.64], R7 ;  /* 0x00000007bc003986 */ /* 0x0001e2000c10111a */
[CC--:B------:R-:W-:Y:S01]  /*f6e0*/  IADD3 R4, P3, PT, R192.reuse, R2.reuse, RZ ;  /* 0x00000002c0047210 */ /* 0x0c0fe20007f7e0ff */
[----:B------:R-:W3:Y:S02]  /*f6f0*/  LDCU UR6, c[0x0][0x39c] ;  /* 0x00007380ff0677ac */ /* 0x000ee40008000800 */
[----:B------:R-:W-:Y:S01]  /*f700*/  @P6 STG.E.U8 desc[UR26][R186.64], R35 ;  /* 0x00000023ba006986 */ /* 0x000fe2000c10111a */
[----:B--2---:R-:W-:Y:S01]  /*f710*/  ISETP.LT.AND P6, PT, R5, UR7, !P0 ;  /* 0x0000000705007c0c */ /* 0x004fe2000c7c1270 */
[----:B------:R-:W2:Y:S01]  /*f720*/  LDCU UR7, c[0x0][0x39c] ;  /* 0x00007380ff0777ac */ /* 0x000ea20008000800 */
[C---:B------:R-:W-:Y:S01]  /*f730*/  LEA.HI.X.SX32 R5, R192.reuse, R3, 0x1, P3 ;  /* 0x00000003c0057211 */ /* 0x040fe200018f0eff */
[----:B------:R-:W-:Y:S01]  /*f740*/  VIADD R192, R192, UR5 ;  /* 0x00000005c0c07c36 */ /* 0x000fe20008000000 */
[----:B-1----:R-:W-:Y:S01]  /*f750*/  ISETP.LT.AND P3, PT, R6, UR4, !P0 ;  /* 0x0000000406007c0c */ /* 0x002fe2000c761270 */
[----:B------:R-:W1:Y:S02]  /*f760*/  LDCU UR4, c[0x0][0x39c] ;  /* 0x00007380ff0477ac */ /* 0x000e640008000800 */
[----:B------:R5:W-:Y:S01]  /*f770*/  @P2 STG.E.U8 desc[UR26][R4.64], R11 ;  /* 0x0000000b04002986 */ /* 0x000be2000c10111a */
[C---:B------:R-:W-:Y:S01]  /*f780*/  IADD3 R6, P2, PT, R192.reuse, R2, RZ ;  /* 0x00000002c0067210 */ /* 0x040fe20007f5e0ff */
[----:B------:R-:W-:-:S03]  /*f790*/  VIADD R10, R192, UR5 ;  /* 0x00000005c00a7c36 */ /* 0x000fc60008000000 */
[----:B0-----:R-:W-:Y:S02]  /*f7a0*/  LEA.HI.X.SX32 R7, R192, R3, 0x1, P2 ;  /* 0x00000003c0077211 */ /* 0x001fe400010f0eff */
[----:B------:R-:W-:-:S03]  /*f7b0*/  IADD3 R8, P2, PT, R10, R2, RZ ;  /* 0x000000020a087210 */ /* 0x000fc60007f5e0ff */
[----:B------:R0:W-:Y:S01]  /*f7c0*/  @P4 STG.E.U8 desc[UR26][R6.64], R37 ;  /* 0x0000002506004986 */ /* 0x0001e2000c10111a */
[C---:B------:R-:W-:Y:S01]  /*f7d0*/  LEA.HI.X.SX32 R9, R10.reuse, R3, 0x1, P2 ;  /* 0x000000030a097211 */ /* 0x040fe200010f0eff */
[----:B------:R-:W-:Y:S01]  /*f7e0*/  VIADD R10, R10, UR5 ;  /* 0x000000050a0a7c36 */ /* 0x000fe20008000000 */
[----:B-----5:R-:W-:Y:S01]  /*f7f0*/  SHF.R.S32.HI R11, RZ, 0x8, R12 ;  /* 0x00000008ff0b7819 */ /* 0x020fe2000001140c */
[C---:B------:R-:W-:Y:S02]  /*f800*/  VIADD R5, R0.reuse, 0x26 ;  /* 0x0000002600057836 */ /* 0x040fe40000000000 */
[----:B------:R-:W-:Y:S01]  /*f810*/  VIADD R12, R0, 0x27 ;  /* 0x00000027000c7836 */ /* 0x000fe20000000000 */
[----:B-1----:R-:W-:Y:S01]  /*f820*/  ISETP.LT.AND P2, PT, R13, UR4, !P0 ;  /* 0x000000040d007c0c */ /* 0x002fe2000c741270 */
[----:B------:R1:W-:Y:S01]  /*f830*/  @P1 STG.E.U8 desc[UR26][R8.64], R11 ;  /* 0x0000000b08001986 */ /* 0x0003e2000c10111a */
[----:B------:R-:W-:Y:S01]  /*f840*/  IADD3 R4, P1, PT, R10, R2, RZ ;  /* 0x000000020a047210 */ /* 0x000fe20007f3e0ff */
[----:B------:R-:W5:Y:S01]  /*f850*/  LDCU UR4, c[0x0][0x39c] ;  /* 0x00007380ff0477ac */ /* 0x000f620008000800 */
[----:B---3--:R-:W-:-:S02]  /*f860*/  ISETP.LT.AND P4, PT, R5, UR6, !P0 ;  /* 0x0000000605007c0c */ /* 0x008fc4000c781270 */
[CC--:B------:R-:W-:Y:S01]  /*f870*/  LEA.HI.X.SX32 R5, R10.reuse, R3.reuse, 0x1, P1 ;  /* 0x000000030a057211 */ /* 0x0c0fe200008f0eff */
[----:B------:R-:W-:Y:S01]  /*f880*/  VIADD R10, R10, UR5 ;  /* 0x000000050a0a7c36 */ /* 0x000fe20008000000 */
[----:B------:R-:W-:Y:S01]  /*f890*/  PRMT R13, R39, 0x9910, RZ ;  /* 0x00009910270d7816 */ /* 0x000fe200000000ff */
[----:B------:R-:W3:Y:S01]  /*f8a0*/  LDCU UR6, c[0x0][0x39c] ;  /* 0x00007380ff0677ac */ /* 0x000ee20008000800 */
[----:B--2---:R-:W-:Y:S01]  /*f8b0*/  ISETP.LT.AND P1, PT, R12, UR7, !P0 ;  /* 0x000000070c007c0c */ /* 0x004fe2000c721270 */
[----:B------:R2:W-:Y:S01]  /*f8c0*/  @P5 STG.E.U8 desc[UR26][R4.64], R39 ;  /* 0x0000002704005986 */ /* 0x0005e2000c10111a */
[CC--:B0-----:R-:W-:Y:S01]  /*f8d0*/  IADD3 R6, P5, PT, R10.reuse, R2.reuse, RZ ;  /* 0x000000020a067210 */ /* 0x0c1fe20007fbe0ff */
[C---:B-1----:R-:W-:Y:S01]  /*f8e0*/  VIADD R11, R10.reuse, UR5 ;  /* 0x000000050a0b7c36 */ /* 0x042fe20008000000 */
[----:B------:R-:W-:Y:S01]  /*f8f0*/  SHF.R.S32.HI R13, RZ, 0x8, R13 ;  /* 0x00000008ff0d7819 */ /* 0x000fe2000001140d */
[----:B------:R-:W0:Y:S01]  /*f900*/  LDCU UR7, c[0x0][0x39c] ;  /* 0x00007380ff0777ac */ /* 0x000e220008000800 */
[----:B------:R-:W-:Y:S01]  /*f910*/  LEA.HI.X.SX32 R7, R10, R3, 0x1, P5 ;  /* 0x000000030a077211 */ /* 0x000fe200028f0eff */
[C---:B------:R-:W-:Y:S01]  /*f920*/  VIADD R10, R0.reuse, 0x28 ;  /* 0x00000028000a7836 */ /* 0x040fe20000000000 */
[----:B------:R-:W-:Y:S01]  /*f930*/  IADD3 R8, P5, PT, R11, R2, RZ ;  /* 0x000000020b087210 */ /* 0x000fe20007fbe0ff */
[----:B------:R-:W-:-:S02]  /*f940*/  VIADD R12, R0, 0x29 ;  /* 0x00000029000c7836 */ /* 0x000fc40000000000 */
[----:B------:R1:W-:Y:S01]  /*f950*/  @P6 STG.E.U8 desc[UR26][R6.64], R13 ;  /* 0x0000000d06006986 */ /* 0x0003e2000c10111a */
[C---:B------:R-:W-:Y:S01]  /*f960*/  LEA.HI.X.SX32 R9, R11.reuse, R3, 0x1, P5 ;  /* 0x000000030b097211 */ /* 0x040fe200028f0eff */
[----:B------:R-:W-:Y:S01]  /*f970*/  VIADD R11, R11, UR5 ;  /* 0x000000050b0b7c36 */ /* 0x000fe20008000000 */
[----:B-----5:R-:W-:Y:S01]  /*f980*/  ISETP.LT.AND P5, PT, R10, UR4, !P0 ;  /* 0x000000040a007c0c */ /* 0x020fe2000c7a1270 */
[----:B------:R-:W5:Y:S01]  /*f990*/  LDCU UR4, c[0x0][0x39c] ;  /* 0x00007380ff0477ac */ /* 0x000f620008000800 */
[----:B------:R-:W-:Y:S01]  /*f9a0*/  PRMT R10, R41, 0x9910, RZ ;  /* 0x00009910290a7816 */ /* 0x000fe200000000ff */
[----:B------:R0:W-:Y:S01]  /*f9b0*/  @P3 STG.E.U8 desc[UR26][R8.64], R41 ;  /* 0x0000002908003986 */ /* 0x0001e2000c10111a */
[----:B--2---:R-:W-:-:S04]  /*f9c0*/  IADD3 R4, P3, PT, R11, R2, RZ ;  /* 0x000000020b047210 */ /* 0x004fc80007f7e0ff */
[CC--:B------:R-:W-:Y:S01]  /*f9d0*/  LEA.HI.X.SX32 R5, R11.reuse, R3.reuse, 0x1, P3 ;  /* 0x000000030b057211 */ /* 0x0c0fe200018f0eff */
[----:B------:R-:W-:Y:S01]  /*f9e0*/  VIADD R11, R11, UR5 ;  /* 0x000000050b0b7c36 */ /* 0x000fe20008000000 */
[----:B-1----:R-:W-:Y:S02]  /*f9f0*/  SHF.R.S32.HI R13, RZ, 0x8, R10 ;  /* 0x00000008ff0d7819 */ /* 0x002fe4000001140a */
[----:B---3--:R-:W-:Y:S01]  /*fa00*/  ISETP.LT.AND P3, PT, R12, UR6, !P0 ;  /* 0x000000060c007c0c */ /* 0x008fe2000c761270 */
[----:B------:R-:W1:Y:S01]  /*fa10*/  LDCU UR6, c[0x0][0x39c] ;  /* 0x00007380ff0677ac */ /* 0x000e620008000800 */
[C---:B------:R-:W-:Y:S01]  /*fa20*/  VIADD R10, R11.reuse, UR5 ;  /* 0x000000050b0a7c36 */ /* 0x040fe20008000000 */
[----:B------:R2:W-:Y:S01]  /*fa30*/  @P2 STG.E.U8 desc[UR26][R4.64], R13 ;  /* 0x0000000d04002986 */ /* 0x0005e2000c10111a */
[----:B------:R-:W-:Y:S01]  /*fa40*/  IADD3 R6, P2, PT, R11, R2, RZ ;  /* 0x000000020b067210 */ /* 0x000fe20007f5e0ff */
[C---:B0-----:R-:W-:Y:S01]  /*fa50*/  VIADD R8, R0.reuse, 0x2a ;  /* 0x0000002a00087836 */ /* 0x041fe20000000000 */
[----:B------:R-:W-:Y:S01]  /*fa60*/  PRMT R12, R43, 0x9910, RZ ;  /* 0x000099102b0c7816 */ /* 0x000fe200000000ff */
[----:B------:R-:W-:Y:S01]  /*fa70*/  VIADD R9, R0, 0x2b ;  /* 0x0000002b00097836 */ /* 0x000fe20000000000 */
[----:B------:R-:W-:-:S02]  /*fa80*/  LEA.HI.X.SX32 R7, R11, R3, 0x1, P2 ;  /* 0x000000030b077211 */ /* 0x000fc400010f0eff */
[----:B-----5:R-:W-:Y:S01]  /*fa90*/  ISETP.LT.AND P2, PT, R8, UR4, !P0 ;  /* 0x0000000408007c0c */ /* 0x020fe2000c741270 */
[----:B------:R-:W-:Y:S01]  /*faa0*/  IMAD.MOV.U32 R11, RZ, RZ, R12 ;  /* 0x000000ffff0b7224 */ /* 0x000fe200078e000c */
[C---:B------:R-:W-:Y:S01]  /*fab0*/  IADD3 R8, P6, PT, R10.reuse, R2, RZ ;  /* 0x000000020a087210 */ /* 0x040fe20007fde0ff */
[----:B------:R0:W-:Y:S01]  /*fac0*/  @P4 STG.E.U8 desc[UR26][R6.64], R43 ;  /* 0x0000002b06004986 */ /* 0x0001e2000c10111a */
[----:B------:R-:W-:Y:S01]  /*fad0*/  ISETP.LT.AND P4, PT, R9, UR7, !P0 ;  /* 0x0000000709007c0c */ /* 0x000fe2000c781270 */
[----:B------:R-:W3:Y:S01]  /*fae0*/  LDCU UR4, c[0x0][0x39c] ;  /* 0x00007380ff0477ac */ /* 0x000ee20008000800 */
[C---:B------:R-:W-:Y:S01]  /*faf0*/  LEA.HI.X.SX32 R9, R10.reuse, R3, 0x1, P6 ;  /* 0x000000030a097211 */ /* 0x040fe200030f0eff */
[----:B------:R-:W-:Y:S01]  /*fb00*/  VIADD R10, R10, UR5 ;  /* 0x000000050a0a7c36 */ /* 0x000fe20008000000 */
[----:B------:R-:W-:Y:S01]  /*fb10*/  SHF.R.S32.HI R11, RZ, 0x8, R11 ;  /* 0x00000008ff0b7819 */ /* 0x000fe2000001140b */
[----:B--2---:R-:W-:Y:S01]  /*fb20*/  VIADD R5, R0, 0x2c ;  /* 0x0000002c00057836 */ /* 0x004fe20000000000 */
[----:B------:R-:W2:Y:S01]  /*fb30*/  LDCU UR7, c[0x0][0x39c] ;  /* 0x00007380ff0777ac */ /* 0x000ea20008000800 */
[----:B------:R-:W-:-:S02]  /*fb40*/  PRMT R13, R45, 0x9910, RZ ;  /* 0x000099102d0d7816 */ /* 0x000fc400000000ff */
[-C--:B------:R-:W-:Y:S01]  /*fb50*/  IADD3 R4, P6, PT, R10, R2.reuse, RZ ;  /* 0x000000020a047210 */ /* 0x080fe20007fde0ff */
[----:B------:R5:W-:Y:S01]  /*fb60*/  @P1 STG.E.U8 desc[UR26][R8.64], R11 ;  /* 0x0000000b08001986 */ /* 0x000be2000c10111a */
[----:B-1----:R-:W-:Y:S01]  /*fb70*/  ISETP.LT.AND P1, PT, R5, UR6, !P0 ;  /* 0x0000000605007c0c */ /* 0x002fe2000c721270 */
[----:B0-----:R-:W-:Y:S01]  /*fb80*/  VIADD R7, R0, 0x2d ;  /* 0x0000002d00077836 */ /* 0x001fe20000000000 */
[C---:B------:R-:W-:Y:S01]  /*fb90*/  LEA.HI.X.SX32 R5, R10.reuse, R3, 0x1, P6 ;  /* 0x000000030a057211 */ /* 0x040fe200030f0eff */
[----:B------:R-:W-:Y:S01]  /*fba0*/  VIADD R10, R10, UR5 ;  /* 0x000000050a0a7c36 */ /* 0x000fe20008000000 */
[----:B------:R-:W0:Y:S01]  /*fbb0*/  LDCU UR6, c[0x0][0x39c] ;  /* 0x00007380ff0677ac */ /* 0x000e220008000800 */
[----:B------:R-:W-:Y:S02]  /*fbc0*/  SHF.R.S32.HI R13, RZ, 0x8, R13 ;  /* 0x00000008ff0d7819 */ /* 0x000fe4000001140d */
[----:B------:R1:W-:Y:S01]  /*fbd0*/  @P5 STG.E.U8 desc[UR26][R4.64], R45 ;  /* 0x0000002d04005986 */ /* 0x0003e2000c10111a */
[----:B------:R-:W-:-:S02]  /*fbe0*/  IADD3 R6, P6, PT, R10, R2, RZ ;  /* 0x000000020a067210 */ /* 0x000fc40007fde0ff */
[----:B---3--:R-:W-:Y:S01]  /*fbf0*/  ISETP.LT.AND P5, PT, R7, UR4, !P0 ;  /* 0x0000000407007c0c */ /* 0x008fe2000c7a1270 */
[C---:B-----5:R-:W-:Y:S01]  /*fc00*/  VIADD R11, R10.reuse, UR5 ;  /* 0x000000050a0b7c36 */ /* 0x060fe20008000000 */
[-C--:B------:R-:W-:Y:S01]  /*fc10*/  LEA.HI.X.SX32 R7, R10, R3.reuse, 0x1, P6 ;  /* 0x000000030a077211 */ /* 0x080fe200030f0eff */
[C---:B------:R-:W-:Y:S01]  /*fc20*/  VIADD R9, R0.reuse, 0x2e ;  /* 0x0000002e00097836 */ /* 0x040fe20000000000 */
[----:B------:R-:W3:Y:S01]  /*fc30*/  LDCU UR4, c[0x0][0x39c] ;  /* 0x00007380ff0477ac */ /* 0x000ee20008000800 */
[----:B------:R-:W-:Y:S01]  /*fc40*/  VIADD R10, R0, 0x2f ;  /* 0x0000002f000a7836 */ /* 0x000fe20000000000 */
[----:B------:R-:W-:Y:S01]  /*fc50*/  IADD3 R8, P6, PT, R11, R2, RZ ;  /* 0x000000020b087210 */ /* 0x000fe20007fde0ff */
[----:B------:R5:W-:Y:S01]  /*fc60*/  @P3 STG.E.U8 desc[UR26][R6.64], R13 ;  /* 0x0000000d06003986 */ /* 0x000be2000c10111a */
[----:B--2---:R-:W-:Y:S01]  /*fc70*/  ISETP.LT.AND P3, PT, R9, UR7, !P0 ;  /* 0x0000000709007c0c */ /* 0x004fe2000c761270 */
[----:B------:R-:W2:Y:S01]  /*fc80*/  LDCU UR7, c[0x0][0x39c] ;  /* 0x00007380ff0777ac */ /* 0x000ea20008000800 */
[C---:B------:R-:W-:Y:S01]  /*fc90*/  LEA.HI.X.SX32 R9, R11.reuse, R3, 0x1, P6 ;  /* 0x000000030b097211 */ /* 0x040fe200030f0eff */
[----:B------:R-:W-:Y:S01]  /*fca0*/  VIADD R11, R11, UR5 ;  /* 0x000000050b0b7c36 */ /* 0x000fe20008000000 */
[----:B-1----:R-:W-:-:S02]  /*fcb0*/  PRMT R5, R47, 0x9910, RZ ;  /* 0x000099102f057816 */ /* 0x002fc400000000ff */
[----:B0-----:R-:W-:Y:S01]  /*fcc0*/  ISETP.LT.AND P6, PT, R10, UR6, !P0 ;  /* 0x000000060a007c0c */ /* 0x001fe2000c7c1270 */
[----:B------:R0:W-:Y:S01]  /*fcd0*/  @P2 STG.E.U8 desc[UR26][R8.64], R47 ;  /* 0x0000002f08002986 */ /* 0x0001e2000c10111a */
[CC--:B------:R-:W-:Y:S01]  /*fce0*/  IADD3 R4, P2, PT, R11.reuse, R2.reuse, RZ ;  /* 0x000000020b047210 */ /* 0x0c0fe20007f5e0ff */
[C---:B------:R-:W-:Y:S01]  /*fcf0*/  VIADD R10, R11.reuse, UR5 ;  /* 0x000000050b0a7c36 */ /* 0x040fe20008000000 */
[----:B------:R-:W1:Y:S01]  /*fd00*/  LDCU UR6, c[0x0][0x39c] ;  /* 0x00007380ff0677ac */ /* 0x000e620008000800 */
[----:B-----5:R-:W-:Y:S01]  /*fd10*/  IMAD.MOV.U32 R13, RZ, RZ, R5 ;  /* 0x000000ffff0d7224 */ /* 0x020fe200078e0005 */
[----:B------:R-:W-:Y:S01]  /*fd20*/  LEA.HI.X.SX32 R5, R11, R3, 0x1, P2 ;  /* 0x000000030b057211 */ /* 0x000fe200010f0eff */
[----:B------:R-:W-:Y:S01]  /*fd30*/  VIADD R11, R0, 0x30 ;  /* 0x00000030000b7836 */ /* 0x000fe20000000000 */
[----:B------:R-:W-:Y:S02]  /*fd40*/  IADD3 R6, P2, PT, R10, R2, RZ ;  /* 0x000000020a067210 */ /* 0x000fe40007f5e0ff */
[----:B------:R-:W-:-:S02]  /*fd50*/  SHF.R.S32.HI R13, RZ, 0x8, R13 ;  /* 0x00000008ff0d7819 */ /* 0x000fc4000001140d */
[CC--:B------:R-:W-:Y:S01]  /*fd60*/  LEA.HI.X.SX32 R7, R10.reuse, R3.reuse, 0x1, P2 ;  /* 0x000000030a077211 */ /* 0x0c0fe200010f0eff */
[----:B------:R-:W-:Y:S01]  /*fd70*/  VIADD R10, R10, UR5 ;  /* 0x000000050a0a7c36 */ /* 0x000fe20008000000 */
[----:B------:R-:W-:Y:S01]  /*fd80*/  PRMT R12, R49, 0x9910, RZ ;  /* 0x00009910310c7816 */ /* 0x000fe200000000ff */
[----:B------:R5:W-:Y:S01]  /*fd90*/  @P4 STG.E.U8 desc[UR26][R4.64], R13 ;  /* 0x0000000d04004986 */ /* 0x000be2000c10111a */
[----:B---3--:R-:W-:Y:S01]  /*fda0*/  ISETP.LT.AND P4, PT, R11, UR4, !P0 ;  /* 0x000000040b007c0c */ /* 0x008fe2000c781270 */
[----:B------:R-:W3:Y:S01]  /*fdb0*/  LDCU UR4, c[0x0][0x39c] ;  /* 0x00007380ff0477ac */ /* 0x000ee20008000800 */
[C---:B------:R-:W-:Y:S01]  /*fdc0*/  VIADD R11, R10.reuse, UR5 ;  /* 0x000000050a0b7c36 */ /* 0x040fe20008000000 */
[----:B------:R2:W-:Y:S01]  /*fdd0*/  @P1 STG.E.U8 desc[UR26][R6.64], R49 ;  /* 0x0000003106001986 */ /* 0x0005e2000c10111a */
[-C--:B0-----:R-:W-:Y:S02]  /*fde0*/  IADD3 R8, P1, PT, R10, R2.reuse, RZ ;  /* 0x000000020a087210 */ /* 0x081fe40007f3e0ff */
[----:B-1----:R-:W-:Y:S01]  /*fdf0*/  ISETP.LT.AND P2, PT, R14, UR6, !P0 ;  /* 0x000000060e007c0c */ /* 0x002fe2000c741270 */
[----:B------:R-:W0:Y:S01]  /*fe00*/  LDCU UR6, c[0x0][0x39c] ;  /* 0x00007380ff0677ac */ /* 0x000e220008000800 */
[-C--:B------:R-:W-:Y:S01]  /*fe10*/  LEA.HI.X.SX32 R9, R10, R3.reuse, 0x1, P1 ;  /* 0x000000030a097211 */ /* 0x080fe200008f0eff */
[C---:B------:R-:W-:Y:S01]  /*fe20*/  VIADD R14, R0.reuse, 0x43 ;  /* 0x00000043000e7836 */ /* 0x040fe20000000000 */
[----:B-----5:R-:W-:Y:S01]  /*fe30*/  SHF.R.S32.HI R13, RZ, 0x8, R12 ;  /* 0x00000008ff0d7819 */ /* 0x020fe2000001140c */
[C---:B------:R-:W-:Y:S01]  /*fe40*/  VIADD R5, R0.reuse, 0x32 ;  /* 0x0000003200057836 */ /* 0x040fe20000000000 */
[-C--:B------:R-:W-:Y:S01]  /*fe50*/  IADD3 R4, P1, PT, R11, R2.reuse, RZ ;  /* 0x000000020b047210 */ /* 0x080fe20007f3e0ff */
[C---:B------:R-:W-:Y:S01]  /*fe60*/  VIADD R12, R0.reuse, 0x36 ;  /* 0x00000036000c7836 */ /* 0x040fe20000000000 */
[----:B--2---:R-:W-:Y:S01]  /*fe70*/  PRMT R7, R51, 0x9910, RZ ;  /* 0x0000991033077816 */ /* 0x004fe200000000ff */
[----:B------:R-:W-:Y:S01]  /*fe80*/  VIADD R6, R0, 0x33 ;  /* 0x0000003300067836 */ /* 0x000fe20000000000 */
[----:B------:R1:W-:Y:S01]  /*fe90*/  @P5 STG.E.U8 desc[UR26][R8.64], R13 ;  /* 0x0000000d08005986 */ /* 0x0003e2000c10111a */
[----:B------:R-:W-:Y:S01]  /*fea0*/  ISETP.LT.AND P5, PT, R5, UR7, !P0 ;  /* 0x0000000705007c0c */ /* 0x000fe2000c7a1270 */
[----:B------:R-:W2:Y:S01]  /*feb0*/  LDCU UR7, c[0x0][0x39c] ;  /* 0x00007380ff0777ac */ /* 0x000ea20008000800 */
[C---:B------:R-:W-:Y:S01]  /*fec0*/  LEA.HI.X.SX32 R5, R11.reuse, R3, 0x1, P1 ;  /* 0x000000030b057211 */ /* 0x040fe200008f0eff */
[----:B------:R-:W-:Y:S01]  /*fed0*/  VIADD R11, R11, UR5 ;  /* 0x000000050b0b7c36 */ /* 0x000fe20008000000 */
[----:B---3--:R-:W-:Y:S01]  /*fee0*/  ISETP.LT.AND P1, PT, R6, UR4, !P0 ;  /* 0x0000000406007c0c */ /* 0x008fe2000c721270 */
[----:B------:R-:W3:Y:S02]  /*fef0*/  LDCU UR4, c[0x0][0x39c] ;  /* 0x00007380ff0477ac */ /* 0x000ee40008000800 */
[----:B------:R5:W-:Y:S01]  /*ff00*/  @P3 STG.E.U8 desc[UR26][R4.64], R51 ;  /* 0x0000003304003986 */ /* 0x000be2000c10111a */
[C---:B------:R-:W-:Y:S01]  /*ff10*/  IADD3 R6, P3, PT, R11.reuse, R2, RZ ;  /* 0x000000020b067210 */ /* 0x040fe20007f7e0ff */
[----:B------:R-:W-:-:S02]  /*ff20*/  VIADD R10, R11, UR5 ;  /* 0x000000050b0a7c36 */ /* 0x000fc40008000000 */
[----:B-1----:R-:W-:Y:S01]  /*ff30*/  IMAD.MOV.U32 R9, RZ, RZ, R7 ;  /* 0x000000ffff097224 */ /* 0x002fe200078e0007 */
[-C--:B------:R-:W-:Y:S02]  /*ff40*/  LEA.HI.X.SX32 R7, R11, R3.reuse, 0x1, P3 ;  /* 0x000000030b077211 */ /* 0x080fe400018f0eff */
[CC--:B------:R-:W-:Y:S02]  /*ff50*/  IADD3 R8, P3, PT, R10.reuse, R2.reuse, RZ ;  /* 0x000000020a087210 */ /* 0x0c0fe40007f7e0ff */
[----:B------:R-:W-:Y:S02]  /*ff60*/  SHF.R.S32.HI R11, RZ, 0x8, R9 ;  /* 0x00000008ff0b7819 */ /* 0x000fe40000011409 */
[----:B------:R-:W-:Y:S01]  /*ff70*/  LEA.HI.X.SX32 R9, R10, R3, 0x1, P3 ;  /* 0x000000030a097211 */ /* 0x000fe200018f0eff */
[----:B-----5:R-:W-:Y:S01]  /*ff80*/  VIADD R4, R0, 0x34 ;  /* 0x0000003400047836 */ /* 0x020fe20000000000 */
[----:B------:R-:W-:Y:S01]  /*ff90*/  PRMT R13, R53, 0x9910, RZ ;  /* 0x00009910350d7816 */ /* 0x000fe200000000ff */
[----:B------:R-:W-:Y:S01]  /*ffa0*/  VIADD R10, R10, UR5 ;  /* 0x000000050a0a7c36 */ /* 0x000fe20008000000 */
[----:B------:R1:W-:Y:S01]  /*ffb0*/  @P6 STG.E.U8 desc[UR26][R6.64], R11 ;  /* 0x0000000b06006986 */ /* 0x0003e2000c10111a */
[----:B------:R-:W-:Y:S01]  /*ffc0*/  VIADD R5, R0, 0x35 ;  /* 0x0000003500057836 */ /* 0x000fe20000000000 */
[----:B---3--:R-:W-:Y:S01]  /*ffd0*/  ISETP.LT.AND P3, PT, R4, UR4, !P0 ;  /* 0x0000000404007c0c */ /* 0x008fe2000c761270 */
[----:B------:R-:W3:Y:S01]  /*ffe0*/  LDCU UR4, c[0x0][0x39c] ;  /* 0x00007380ff0477ac */ /* 0x000ee20008000800 */
[----:B------:R5:W-:Y:S01]  /*fff0*/  @P4 STG.E.U8 desc[UR26][R8.64], R53 ;  /* 0x0000003508004986 */ /* 0x000be2000c10111a */
[----:B------:R-:W-:-:S02]  /*10000*/  IADD3 R4, P4, PT, R10, R2, RZ ;  /* 0x000000020a047210 */ /* 0x000fc40007f9e0ff */
[----:B0-----:R-:W-:Y:S01]  /*10010*/  ISETP.LT.AND P6, PT, R5, UR6, !P0 ;  /* 0x0000000605007c0c */ /* 0x001fe2000c7c1270 */
[----:B------:R-:W0:Y:S01]  /*10020*/  LDCU UR6, c[0x0][0x39c] ;  /* 0x00007380ff0677ac */ /* 0x000e220008000800 */
[C---:B------:R-:W-:Y:S01]  /*10030*/  LEA.HI.X.SX32 R5, R10.reuse, R3, 0x1, P4 ;  /* 0x000000030a057211 */ /* 0x040fe200020f0eff */
[----:B------:R-:W-:Y:S01]  /*10040*/  VIADD R10, R10, UR5 ;  /* 0x000000050a0a7c36 */ /* 0x000fe20008000000 */
[----:B------:R-:W-:Y:S02]  /*10050*/  SHF.R.S32.HI R13, RZ, 0x8, R13 ;  /* 0x00000008ff0d7819 */ /* 0x000fe4000001140d */
[----:B--2---:R-:W-:Y:S01]  /*10060*/  ISETP.LT.AND P4, PT, R12, UR7, !P0 ;  /* 0x000000070c007c0c */ /* 0x004fe2000c781270 */
[C---:B-1----:R-:W-:Y:S01]  /*10070*/  VIADD R11, R10.reuse, UR5 ;  /* 0x000000050a0b7c36 */ /* 0x042fe20008000000 */
[----:B------:R-:W1:Y:S01]  /*10080*/  LDCU UR7, c[0x0][0x39c] ;  /* 0x00007380ff0777ac */ /* 0x000e620008000800 */
[----:B------:R2:W-:Y:S01]  /*10090*/  @P2 STG.E.U8 desc[UR26][R4.64], R13 ;  /* 0x0000000d04002986 */ /* 0x0005e2000c10111a */
[----:B------:R-:W-:Y:S01]  /*100a0*/  IADD3 R6, P2, PT, R10, R2, RZ ;  /* 0x000000020a067210 */ /* 0x000fe20007f5e0ff */
[----:B------:R-:W-:Y:S01]  /*100b0*/  VIADD R12, R0, 0x37 ;  /* 0x00000037000c7836 */ /* 0x000fe20000000000 */
[----:B-----5:R-:W-:-:S02]  /*100c0*/  PRMT R9, R55, 0x9910, RZ ;  /* 0x0000991037097816 */ /* 0x020fc400000000ff */
[-C--:B------:R-:W-:Y:S02]  /*100d0*/  LEA.HI.X.SX32 R7, R10, R3.reuse, 0x1, P2 ;  /* 0x000000030a077211 */ /* 0x080fe400010f0eff */
[CC--:B------:R-:W-:Y:S01]  /*100e0*/  IADD3 R8, P2, PT, R11.reuse, R2.reuse, RZ ;  /* 0x000000020b087210 */ /* 0x0c0fe20007f5e0ff */
[----:B------:R-:W-:Y:S02]  /*100f0*/  IMAD.MOV.U32 R10, RZ, RZ, R9 ;  /* 0x000000ffff0a7224 */ /* 0x000fe400078e0009 */
[----:B------:R5:W-:Y:S01]  /*10100*/  @P5 STG.E.U8 desc[UR26][R6.64], R55 ;  /* 0x0000003706005986 */ /* 0x000be2000c10111a */
[CC--:B------:R-:W-:Y:S01]  /*10110*/  LEA.HI.X.SX32 R9, R11.reuse, R3.reuse, 0x1, P2 ;  /* 0x000000030b097211 */ /* 0x0c0fe200010f0eff */
[----:B------:R-:W-:Y:S01]  /*10120*/  VIADD R11, R11, UR5 ;  /* 0x000000050b0b7c36 */ /* 0x000fe20008000000 */
[----:B--2---:R-:W-:Y:S01]  /*10130*/  SHF.R.S32.HI R13, RZ, 0x8, R10 ;  /* 0x00000008ff0d7819 */ /* 0x004fe2000001140a */
[----:B------:R-:W-:Y:S01]  /*10140*/  VIADD R5, R0, 0x38 ;  /* 0x0000003800057836 */ /* 0x000fe20000000000 */
[----:B---3--:R-:W-:Y:S01]  /*10150*/  ISETP.LT.AND P2, PT, R12, UR4, !P0 ;  /* 0x000000040c007c0c */ /* 0x008fe2000c741270 */
[C---:B------:R-:W-:Y:S01]  /*10160*/  VIADD R10, R0.reuse, 0x39 ;  /* 0x00000039000a7836 */ /* 0x040fe20000000000 */
[----:B------:R-:W2:Y:S01]  /*10170*/  LDCU UR4, c[0x0][0x39c] ;  /* 0x00007380ff0477ac */ /* 0x000ea20008000800 */
[----:B------:R3:W-:Y:S01]  /*10180*/  @P1 STG.E.U8 desc[UR26][R8.64], R13 ;  /* 0x0000000d08001986 */ /* 0x0007e2000c10111a */
[----:B------:R-:W-:Y:S01]  /*10190*/  IADD3 R4, P1, PT, R11, R2, RZ ;  /* 0x000000020b047210 */ /* 0x000fe20007f3e0ff */
[----:B------:R-:W-:Y:S01]  /*101a0*/  VIADD R12, R0, 0x3a ;  /* 0x0000003a000c7836 */ /* 0x000fe20000000000 */
[----:B0-----:R-:W-:Y:S01]  /*101b0*/  ISETP.LT.AND P5, PT, R5, UR6, !P0 ;  /* 0x0000000605007c0c */ /* 0x001fe2000c7a1270 */
[----:B------:R-:W0:Y:S01]  /*101c0*/  LDCU UR6, c[0x0][0x39c] ;  /* 0x00007380ff0677ac */ /* 0x000e220008000800 */
[C---:B------:R-:W-:Y:S01]  /*101d0*/  LEA.HI.X.SX32 R5, R11.reuse, R3, 0x1, P1 ;  /* 0x000000030b057211 */ /* 0x040fe200008f0eff */
[----:B------:R-:W-:Y:S01]  /*101e0*/  VIADD R11, R11, UR5 ;  /* 0x000000050b0b7c36 */ /* 0x000fe20008000000 */
[----:B-----5:R-:W-:-:S02]  /*101f0*/  PRMT R7, R57, 0x9910, RZ ;  /* 0x0000991039077816 */ /* 0x020fc400000000ff */
[----:B-1----:R-:W-:Y:S01]  /*10200*/  ISETP.LT.AND P1, PT, R10, UR7, !P0 ;  /* 0x000000070a007c0c */ /* 0x002fe2000c721270 */
[----:B------:R1:W-:Y:S01]  /*10210*/  @P3 STG.E.U8 desc[UR26][R4.64], R57 ;  /* 0x0000003904003986 */ /* 0x0003e2000c10111a */
[-C--:B------:R-:W-:Y:S01]  /*10220*/  IADD3 R6, P3, PT, R11, R2.reuse, RZ ;  /* 0x000000020b067210 */ /* 0x080fe20007f7e0ff */
[----:B---3--:R-:W-:Y:S01]  /*10230*/  IMAD.MOV.U32 R8, RZ, RZ, R7 ;  /* 0x000000ffff087224 */ /* 0x008fe200078e0007 */
[----:B------:R-:W-:Y:S01]  /*10240*/  PRMT R13, R59, 0x9910, RZ ;  /* 0x000099103b0d7816 */ /* 0x000fe200000000ff */
[C---:B------:R-:W-:Y:S01]  /*10250*/  VIADD R10, R11.reuse, UR5 ;  /* 0x000000050b0a7c36 */ /* 0x040fe20008000000 */
[----:B------:R-:W-:Y:S01]  /*10260*/  LEA.HI.X.SX32 R7, R11, R3, 0x1, P3 ;  /* 0x000000030b077211 */ /* 0x000fe200018f0eff */
[----:B------:R-:W3:Y:S01]  /*10270*/  LDCU UR7, c[0x0][0x39c] ;  /* 0x00007380ff0777ac */ /* 0x000ee20008000800 */
[----:B------:R-:W-:Y:S02]  /*10280*/  SHF.R.S32.HI R11, RZ, 0x8, R8 ;  /* 0x00000008ff0b7819 */ /* 0x000fe40000011408 */
[----:B------:R-:W-:-:S02]  /*10290*/  IADD3 R8, P3, PT, R10, R2, RZ ;  /* 0x000000020a087210 */ /* 0x000fc40007f7e0ff */
[----:B------:R-:W-:Y:S01]  /*102a0*/  SHF.R.S32.HI R13, RZ, 0x8, R13 ;  /* 0x00000008ff0d7819 */ /* 0x000fe2000001140d */
[----:B------:R5:W-:Y:S01]  /*102b0*/  @P6 STG.E.U8 desc[UR26][R6.64], R11 ;  /* 0x0000000b06006986 */ /* 0x000be2000c10111a */
[C---:B------:R-:W-:Y:S01]  /*102c0*/  LEA.HI.X.SX32 R9, R10.reuse, R3, 0x1, P3 ;  /* 0x000000030a097211 */ /* 0x040fe200018f0eff */
[----:B------:R-:W-:Y:S01]  /*102d0*/  VIADD R10, R10, UR5 ;  /* 0x000000050a0a7c36 */ /* 0x000fe20008000000 */
[----:B--2---:R-:W-:Y:S01]  /*102e0*/  ISETP.LT.AND P3, PT, R12, UR4, !P0 ;  /* 0x000000040c007c0c */ /* 0x004fe2000c761270 */
[----:B------:R-:W2:Y:S01]  /*102f0*/  LDCU UR4, c[0x0][0x39c] ;  /* 0x00007380ff0477ac */ /* 0x000ea20008000800 */
[----:B------:R-:W-:Y:S01]  /*10300*/  VIADD R12, R0, 0x3b ;  /* 0x0000003b000c7836 */ /* 0x000fe20000000000 */
[----:B------:R3:W-:Y:S01]  /*10310*/  @P4 STG.E.U8 desc[UR26][R8.64], R59 ;  /* 0x0000003b08004986 */ /* 0x0007e2000c10111a */
[----:B-1----:R-:W-:-:S04]  /*10320*/  IADD3 R4, P4, PT, R10, R2, RZ ;  /* 0x000000020a047210 */ /* 0x002fc80007f9e0ff */
[CC--:B------:R-:W-:Y:S01]  /*10330*/  LEA.HI.X.SX32 R5, R10.reuse, R3.reuse, 0x1, P4 ;  /* 0x000000030a057211 */ /* 0x0c0fe200020f0eff */
[----:B------:R-:W-:Y:S01]  /*10340*/  VIADD R10, R10, UR5 ;  /* 0x000000050a0a7c36 */ /* 0x000fe20008000000 */
[----:B0-----:R-:W-:Y:S01]  /*10350*/  ISETP.LT.AND P4, PT, R12, UR6, !P0 ;  /* 0x000000060c007c0c */ /* 0x001fe2000c781270 */
[----:B------:R-:W0:Y:S01]  /*10360*/  LDCU UR6, c[0x0][0x39c] ;  /* 0x00007380ff0677ac */ /* 0x000e220008000800 */
[----:B------:R-:W-:Y:S01]  /*10370*/  PRMT R12, R61, 0x9910, RZ ;  /* 0x000099103d0c7816 */ /* 0x000fe200000000ff */
[----:B------:R1:W-:Y:S01]  /*10380*/  @P2 STG.E.U8 desc[UR26][R4.64], R13 ;  /* 0x0000000d04002986 */ /* 0x0003e2000c10111a */
[-C--:B-----5:R-:W-:Y:S01]  /*10390*/  IADD3 R6, P2, PT, R10, R2.reuse, RZ ;  /* 0x000000020a067210 */ /* 0x0a0fe20007f5e0ff */
[----:B---3--:R-:W-:Y:S02]  /*103a0*/  VIADD R8, R0, 0x3c ;  /* 0x0000003c00087836 */ /* 0x008fe40000000000 */
[C---:B------:R-:W-:Y:S01]  /*103b0*/  VIADD R11, R10.reuse, UR5 ;  /* 0x000000050a0b7c36 */ /* 0x040fe20008000000 */
[-C--:B------:R-:W-:Y:S01]  /*103c0*/  LEA.HI.X.SX32 R7, R10, R3.reuse, 0x1, P2 ;  /* 0x000000030a077211 */ /* 0x080fe200010f0eff */
[----:B------:R-:W-:Y:S01]  /*103d0*/  VIADD R9, R0, 0x3d ;  /* 0x0000003d00097836 */ /* 0x000fe20000000000 */
[----:B--2---:R-:W-:Y:S01]  /*103e0*/  ISETP.LT.AND P2, PT, R8, UR4, !P0 ;  /* 0x0000000408007c0c */ /* 0x004fe2000c741270 */
[----:B------:R-:W-:Y:S01]  /*103f0*/  IMAD.MOV.U32 R10, RZ, RZ, R12 ;  /* 0x000000ffff0a7224 */ /* 0x000fe200078e000c */
[-C--:B------:R-:W-:Y:S01]  /*10400*/  IADD3 R8, P6, PT, R11, R2.reuse, RZ ;  /* 0x000000020b087210 */ /* 0x080fe20007fde0ff */
[----:B------:R2:W-:Y:S01]  /*10410*/  @P5 STG.E.U8 desc[UR26][R6.64], R61 ;  /* 0x0000003d06005986 */ /* 0x0005e2000c10111a */
[----:B------:R-:W-:Y:S01]  /*10420*/  ISETP.LT.AND P5, PT, R9, UR7, !P0 ;  /* 0x0000000709007c0c */ /* 0x000fe2000c7a1270 */
[----:B------:R-:W3:Y:S01]  /*10430*/  LDCU UR4, c[0x0][0x39c] ;  /* 0x00007380ff0477ac */ /* 0x000ee20008000800 */
[CC--:B------:R-:W-:Y:S01]  /*10440*/  LEA.HI.X.SX32 R9, R11.reuse, R3.reuse, 0x1, P6 ;  /* 0x000000030b097211 */ /* 0x0c0fe200030f0eff */
[----:B------:R-:W-:Y:S01]  /*10450*/  VIADD R11, R11, UR5 ;  /* 0x000000050b0b7c36 */ /* 0x000fe20008000000 */
[----:B-1----:R-:W-:Y:S01]  /*10460*/  SHF.R.S32.HI R13, RZ, 0x8, R10 ;  /* 0x00000008ff0d7819 */ /* 0x002fe2000001140a */
[C---:B------:R-:W-:Y:S01]  /*10470*/  VIADD R5, R0.reuse, 0x3e ;  /* 0x0000003e00057836 */ /* 0x040fe20000000000 */
[----:B------:R-:W1:Y:S01]  /*10480*/  LDCU UR7, c[0x0][0x39c] ;  /* 0x00007380ff0777ac */ /* 0x000e620008000800 */
[----:B------:R-:W-:Y:S01]  /*10490*/  PRMT R10, R63, 0x9910, RZ ;  /* 0x000099103f0a7816 */ /* 0x000fe200000000ff */
[C---:B------:R-:W-:Y:S01]  /*104a0*/  VIADD R12, R0.reuse, 0x41 ;  /* 0x00000041000c7836 */ /* 0x040fe20000000000 */
[-C--:B------:R-:W-:Y:S01]  /*104b0*/  IADD3 R4, P6, PT, R11, R2.reuse, RZ ;  /* 0x000000020b047210 */ /* 0x080fe20007fde0ff */
[----:B------:R5:W-:Y:S01]  /*104c0*/  @P1 STG.E.U8 desc[UR26][R8.64], R13 ;  /* 0x0000000d08001986 */ /* 0x000be2000c10111a */
[----:B0-----:R-:W-:Y:S01]  /*104d0*/  ISETP.LT.AND P1, PT, R5, UR6, !P0 ;  /* 0x0000000605007c0c */ /* 0x001fe2000c721270 */
[----:B--2---:R-:W-:Y:S01]  /*104e0*/  VIADD R7, R0, 0x3f ;  /* 0x0000003f00077836 */ /* 0x004fe20000000000 */
[C---:B------:R-:W-:Y:S01]  /*104f0*/  LEA.HI.X.SX32 R5, R11.reuse, R3, 0x1, P6 ;  /* 0x000000030b057211 */ /* 0x040fe200030f0eff */
[----:B------:R-:W-:Y:S01]  /*10500*/  VIADD R11, R11, UR5 ;  /* 0x000000050b0b7c36 */ /* 0x000fe20008000000 */
[----:B------:R-:W0:Y:S03]  /*10510*/  LDCU UR6, c[0x0][0x39c] ;  /* 0x00007380ff0677ac */ /* 0x000e260008000800 */
[----:B------:R2:W-:Y:S01]  /*10520*/  @P3 STG.E.U8 desc[UR26][R4.64], R63 ;  /* 0x0000003f04003986 */ /* 0x0005e2000c10111a */
[----:B------:R-:W-:-:S02]  /*10530*/  IADD3 R6, P6, PT, R11, R2, RZ ;  /* 0x000000020b067210 */ /* 0x000fc40007fde0ff */
[----:B---3--:R-:W-:Y:S01]  /*10540*/  ISETP.LT.AND P3, PT, R7, UR4, !P0 ;  /* 0x0000000407007c0c */ /* 0x008fe2000c761270 */
[----:B-----5:R-:W-:Y:S01]  /*10550*/  IMAD.MOV.U32 R8, RZ, RZ, R10 ;  /* 0x000000ffff087224 */ /* 0x020fe200078e000a */
[CC--:B------:R-:W-:Y:S01]  /*10560*/  LEA.HI.X.SX32 R7, R11.reuse, R3.reuse, 0x1, P6 ;  /* 0x000000030b077211 */ /* 0x0c0fe200030f0eff */
[----:B------:R-:W-:Y:S01]  /*10570*/  VIADD R10, R11, UR5 ;  /* 0x000000050b0a7c36 */ /* 0x000fe20008000000 */
[----:B------:R-:W3:Y:S01]  /*10580*/  LDCU UR4, c[0x0][0x39c] ;  /* 0x00007380ff0477ac */ /* 0x000ee20008000800 */
[----:B------:R-:W-:Y:S01]  /*10590*/  VIADD R9, R0, 0x40 ;  /* 0x0000004000097836 */ /* 0x000fe20000000000 */
[----:B------:R-:W-:Y:S02]  /*105a0*/  SHF.R.S32.HI R11, RZ, 0x8, R8 ;  /* 0x00000008ff0b7819 */ /* 0x000fe40000011408 */
[C---:B------:R-:W-:Y:S02]  /*105b0*/  IADD3 R8, P6, PT, R10.reuse, R2, RZ ;  /* 0x000000020a087210 */ /* 0x040fe40007fde0ff */
[----:B------:R-:W-:Y:S01]  /*105c0*/  PRMT R13, R65, 0x9910, RZ ;  /* 0x00009910410d7816 */ /* 0x000fe200000000ff */
[----:B------:R5:W-:Y:S01]  /*105d0*/  @P4 STG.E.U8 desc[UR26][R6.64], R11 ;  /* 0x0000000b06004986 */ /* 0x000be2000c10111a */
[----:B-1----:R-:W-:Y:S01]  /*105e0*/  ISETP.LT.AND P4, PT, R9, UR7, !P0 ;  /* 0x0000000709007c0c */ /* 0x002fe2000c781270 */
[----:B------:R-:W1:Y:S01]  /*105f0*/  LDCU UR7, c[0x0][0x39c] ;  /* 0x00007380ff0777ac */ /* 0x000e620008000800 */
[C---:B------:R-:W-:Y:S01]  /*10600*/  LEA.HI.X.SX32 R9, R10.reuse, R3, 0x1, P6 ;  /* 0x000000030a097211 */ /* 0x040fe200030f0eff */
[----:B------:R-:W-:Y:S01]  /*10610*/  VIADD R10, R10, UR5 ;  /* 0x000000050a0a7c36 */ /* 0x000fe20008000000 */
[----:B------:R-:W-:-:S02]  /*10620*/  SHF.R.S32.HI R13, RZ, 0x8, R13 ;  /* 0x00000008ff0d7819 */ /* 0x000fc4000001140d */
[----:B0-----:R-:W-:Y:S01]  /*10630*/  ISETP.LT.AND P6, PT, R12, UR6, !P0 ;  /* 0x000000060c007c0c */ /* 0x001fe2000c7c1270 */
[----:B------:R0:W-:Y:S01]  /*10640*/  @P2 STG.E.U8 desc[UR26][R8.64], R65 ;  /* 0x0000004108002986 */ /* 0x0001e2000c10111a */
[C---:B--2---:R-:W-:Y:S01]  /*10650*/  IADD3 R4, P2, PT, R10.reuse, R2, RZ ;  /* 0x000000020a047210 */ /* 0x044fe20007f5e0ff */
[----:B------:R-:W2:Y:S01]  /*10660*/  LDCU UR6, c[0x0][0x39c] ;  /* 0x00007380ff0677ac */ /* 0x000ea20008000800 */
[----:B------:R-:W-:Y:S01]  /*10670*/  PRMT R12, R67, 0x9910, RZ ;  /* 0x00009910430c7816 */ /* 0x000fe200000000ff */
[C---:B-----5:R-:W-:Y:S01]  /*10680*/  VIADD R11, R10.reuse, UR5 ;  /* 0x000000050a0b7c36 */ /* 0x060fe20008000000 */
[----:B------:R-:W-:Y:S01]  /*10690*/  LEA.HI.X.SX32 R5, R10, R3, 0x1, P2 ;  /* 0x000000030a057211 */ /* 0x000fe200010f0eff */
[----:B------:R-:W-:-:S03]  /*106a0*/  VIADD R10, R0, 0x42 ;  /* 0x00000042000a7836 */ /* 0x000fc60000000000 */
[C---:B------:R-:W-:Y:S01]  /*106b0*/  IADD3 R6, P2, PT, R11.reuse, R2, RZ ;  /* 0x000000020b067210 */ /* 0x040fe20007f5e0ff */
[----:B------:R5:W-:Y:S01]  /*106c0*/  @P5 STG.E.U8 desc[UR26][R4.64], R13 ;  /* 0x0000000d04005986 */ /* 0x000be2000c10111a */
[----:B---3--:R-:W-:Y:S01]  /*106d0*/  ISETP.LT.AND P5, PT, R10, UR4, !P0 ;  /* 0x000000040a007c0c */ /* 0x008fe2000c7a1270 */
[----:B------:R-:W3:Y:S01]  /*106e0*/  LDCU UR4, c[0x0][0x39c] ;  /* 0x00007380ff0477ac */ /* 0x000ee20008000800 */
[C---:B------:R-:W-:Y:S01]  /*106f0*/  LEA.HI.X.SX32 R7, R11.reuse, R3, 0x1, P2 ;  /* 0x000000030b077211 */ /* 0x040fe200010f0eff */
[----:B------:R-:W-:-:S04]  /*10700*/  VIADD R11, R11, UR5 ;  /* 0x000000050b0b7c36 */ /* 0x000fc80008000000 */
[----:B------:R1:W-:Y:S01]  /*10710*/  @P1 STG.E.U8 desc[UR26][R6.64], R67 ;  /* 0x0000004306001986 */ /* 0x0003e2000c10111a */
[CC--:B0-----:R-:W-:Y:S01]  /*10720*/  IADD3 R8, P1, PT, R11.reuse, R2.reuse, RZ ;  /* 0x000000020b087210 */ /* 0x0c1fe20007f3e0ff */
[C---:B------:R-:W-:Y:S01]  /*10730*/  VIADD R10, R11.reuse, UR5 ;  /* 0x000000050b0a7c36 */ /* 0x040fe20008000000 */
[----:B--2---:R-:W-:Y:S01]  /*10740*/  ISETP.LT.AND P2, PT, R14, UR6, !P0 ;  /* 0x000000060e007c0c */ /* 0x004fe2000c741270 */
[C---:B-----5:R-:W-:Y:S01]  /*10750*/  VIADD R5, R0.reuse, 0x44 ;  /* 0x0000004400057836 */ /* 0x060fe20000000000 */
[-C--:B------:R-:W-:Y:S01]  /*10760*/  LEA.HI.X.SX32 R9, R11, R3.reuse, 0x1, P1 ;  /* 0x000000030b097211 */ /* 0x080fe200008f0eff */
[----:B------:R-:W0:Y:S01]  /*10770*/  LDCU UR6, c[0x0][0x39c] ;  /* 0x00007380ff0677ac */ /* 0x000e220008000800 */
[----:B------:R-:W-:Y:S01]  /*10780*/  SHF.R.S32.HI R11, RZ, 0x8, R12 ;  /* 0x00000008ff0b7819 */ /* 0x000fe2000001140c */
[----:B------:R-:W-:Y:S01]  /*10790*/  VIADD R12, R0, 0x48 ;  /* 0x00000048000c7836 */ /* 0x000fe20000000000 */
[-C--:B------:R-:W-:Y:S01]  /*107a0*/  IADD3 R4, P1, PT, R10, R2.reuse, RZ ;  /* 0x000000020a047210 */ /* 0x080fe20007f3e0ff */
[C---:B------:R-:W-:Y:S01]  /*107b0*/  VIADD R14, R0.reuse, 0x55 ;  /* 0x00000055000e7836 */ /* 0x040fe20000000000 */
[----:B------:R-:W-:Y:S01]  /*107c0*/  PRMT R13, R69, 0x9910, RZ ;  /* 0x00009910450d7816 */ /* 0x000fe200000000ff */
[----:B-1----:R-:W-:Y:S01]  /*107d0*/  VIADD R6, R0, 0x45 ;  /* 0x0000004500067836 */ /* 0x002fe20000000000 */
[----:B------:R1:W-:Y:S01]  /*107e0*/  @P3 STG.E.U8 desc[UR26][R8.64], R11 ;  /* 0x0000000b08003986 */ /* 0x0003e2000c10111a */
[----:B------:R-:W-:Y:S01]  /*107f0*/  ISETP.LT.AND P3, PT, R5, UR7, !P0 ;  /* 0x0000000705007c0c */ /* 0x000fe2000c761270 */
[----:B------:R-:W2:Y:S01]  /*10800*/  LDCU UR7, c[0x0][0x39c] ;  /* 0x00007380ff0777ac */ /* 0x000ea20008000800 */
[C---:B------:R-:W-:Y:S01]  /*10810*/  LEA.HI.X.SX32 R5, R10.reuse, R3, 0x1, P1 ;  /* 0x000000030a057211 */ /* 0x040fe200008f0eff */
[----:B------:R-:W-:Y:S01]  /*10820*/  VIADD R10, R10, UR5 ;  /* 0x000000050a0a7c36 */ /* 0x000fe20008000000 */
[----:B---3--:R-:W-:Y:S01]  /*10830*/  ISETP.LT.AND P1, PT, R6, UR4, !P0 ;  /* 0x0000000406007c0c */ /* 0x008fe2000c721270 */
[----:B------:R-:W3:Y:S01]  /*10840*/  LDCU UR4, c[0x0][0x39c] ;  /* 0x00007380ff0477ac */ /* 0x000ee20008000800 */
[----:B------:R-:W-:Y:S01]  /*10850*/  SHF.R.S32.HI R13, RZ, 0x8, R13 ;  /* 0x00000008ff0d7819 */ /* 0x000fe2000001140d */
[----:B------:R5:W-:Y:S01]  /*10860*/  @P4 STG.E.U8 desc[UR26][R4.64], R69 ;  /* 0x0000004504004986 */ /* 0x000be2000c10111a */
[C---:B------:R-:W-:Y:S01]  /*10870*/  IADD3 R6, P4, PT, R10.reuse, R2, RZ ;  /* 0x000000020a067210 */ /* 0x040fe20007f9e0ff */
[----:B-1----:R-:W-:-:S03]  /*10880*/  VIADD R11, R10, UR5 ;  /* 0x000000050a0b7c36 */ /* 0x002fc60008000000 */
[-C--:B------:R-:W-:Y:S02]  /*10890*/  LEA.HI.X.SX32 R7, R10, R3.reuse, 0x1, P4 ;  /* 0x000000030a077211 */ /* 0x080fe400020f0eff */
[----:B------:R-:W-:Y:S02]  /*108a0*/  PRMT R10, R71, 0x9910, RZ ;  /* 0x00009910470a7816 */ /* 0x000fe400000000ff */
[CC--:B------:R-:W-:Y:S01]  /*108b0*/  IADD3 R8, P4, PT, R11.reuse, R2.reuse, RZ ;  /* 0x000000020b087210 */ /* 0x0c0fe20007f9e0ff */
[----:B------:R1:W-:Y:S01]  /*108c0*/  @P6 STG.E.U8 desc[UR26][R6.64], R13 ;  /* 0x0000000d06006986 */ /* 0x0003e2000c10111a */
[C---:B-----5:R-:W-:Y:S02]  /*108d0*/  VIADD R4, R0.reuse, 0x46 ;  /* 0x0000004600047836 */ /* 0x060fe40000000000 */
[C---:B------:R-:W-:Y:S01]  /*108e0*/  LEA.HI.X.SX32 R9, R11.reuse, R3, 0x1, P4 ;  /* 0x000000030b097211 */ /* 0x040fe200020f0eff */
[----:B------:R-:W-:Y:S02]  /*108f0*/  VIADD R11, R11, UR5 ;  /* 0x000000050b0b7c36 */ /* 0x000fe40008000000 */
[----:B------:R-:W-:Y:S01]  /*10900*/  VIADD R5, R0, 0x47 ;  /* 0x0000004700057836 */ /* 0x000fe20000000000 */
[----:B---3--:R-:W-:Y:S01]  /*10910*/  ISETP.LT.AND P4, PT, R4, UR4, !P0 ;  /* 0x0000000404007c0c */ /* 0x008fe2000c781270 */
[----:B------:R3:W-:Y:S01]  /*10920*/  @P5 STG.E.U8 desc[UR26][R8.64], R71 ;  /* 0x0000004708005986 */ /* 0x0007e2000c10111a */
[----:B------:R-:W-:Y:S01]  /*10930*/  IADD3 R4, P5, PT, R11, R2, RZ ;  /* 0x000000020b047210 */ /* 0x000fe20007fbe0ff */
[----:B------:R-:W5:Y:S01]  /*10940*/  LDCU UR4, c[0x0][0x39c] ;  /* 0x00007380ff0477ac */ /* 0x000f620008000800 */
[----:B0-----:R-:W-:-:S02]  /*10950*/  ISETP.LT.AND P6, PT, R5, UR6, !P0 ;  /* 0x0000000605007c0c */ /* 0x001fc4000c7c1270 */
[CC--:B------:R-:W-:Y:S01]  /*10960*/  LEA.HI.X.SX32 R5, R11.reuse, R3.reuse, 0x1, P5 ;  /* 0x000000030b057211 */ /* 0x0c0fe200028f0eff */
[----:B------:R-:W-:Y:S01]  /*10970*/  VIADD R11, R11, UR5 ;  /* 0x000000050b0b7c36 */ /* 0x000fe20008000000 */
[----:B-1----:R-:W-:Y:S01]  /*10980*/  SHF.R.S32.HI R13, RZ, 0x8, R10 ;  /* 0x00000008ff0d7819 */ /* 0x002fe2000001140a */
[----:B------:R-:W0:Y:S01]  /*10990*/  LDCU UR6, c[0x0][0x39c] ;  /* 0x00007380ff0677ac */ /* 0x000e220008000800 */
[----:B--2---:R-:W-:Y:S01]  /*109a0*/  ISETP.LT.AND P5, PT, R12, UR7, !P0 ;  /* 0x000000070c007c0c */ /* 0x004fe2000c7a1270 */
[C---:B------:R-:W-:Y:S02]  /*109b0*/  VIADD R10, R11.reuse, UR5 ;  /* 0x000000050b0a7c36 */ /* 0x040fe40008000000 */
[----:B------:R1:W-:Y:S01]  /*109c0*/  @P2 STG.E.U8 desc[UR26][R4.64], R13 ;  /* 0x0000000d04002986 */ /* 0x0003e2000c10111a */
[----:B------:R-:W-:Y:S01]  /*109d0*/  IADD3 R6, P2, PT, R11, R2, RZ ;  /* 0x000000020b067210 */ /* 0x000fe20007f5e0ff */
[----:B------:R-:W-:Y:S01]  /*109e0*/  VIADD R12, R0, 0x49 ;  /* 0x00000049000c7836 */ /* 0x000fe20000000000 */
[----:B---3--:R-:W-:Y:S01]  /*109f0*/  PRMT R9, R73, 0x9910, RZ ;  /* 0x0000991049097816 */ /* 0x008fe200000000ff */
[----:B------:R-:W2:Y:S01]  /*10a00*/  LDCU UR7, c[0x0][0x39c] ;  /* 0x00007380ff0777ac */ /* 0x000ea20008000800 */
[----:B------:R-:W-:-:S02]  /*10a10*/  LEA.HI.X.SX32 R7, R11, R3, 0x1, P2 ;  /* 0x000000030b077211 */ /* 0x000fc400010f0eff */
[CC--:B------:R-:W-:Y:S01]  /*10a20*/  IADD3 R8, P2, PT, R10.reuse, R2.reuse, RZ ;  /* 0x000000020a087210 */ /* 0x0c0fe20007f5e0ff */
[----:B------:R-:W-:Y:S02]  /*10a30*/  IMAD.MOV.U32 R11, RZ, RZ, R9 ;  /* 0x000000ffff0b7224 */ /* 0x000fe400078e0009 */
[----:B------:R3:W-:Y:S01]  /*10a40*/  @P3 STG.E.U8 desc[UR26][R6.64], R73 ;  /* 0x0000004906003986 */ /* 0x0007e2000c10111a */
[CC--:B------:R-:W-:Y:S01]  /*10a50*/  LEA.HI.X.SX32 R9, R10.reuse, R3.reuse, 0x1, P2 ;  /* 0x000000030a097211 */ /* 0x0c0fe200010f0eff */
[----:B------:R-:W-:Y:S01]  /*10a60*/  VIADD R10, R10, UR5 ;  /* 0x000000050a0a7c36 */ /* 0x000fe20008000000 */
[----:B------:R-:W-:Y:S01]  /*10a70*/  SHF.R.S32.HI R11, RZ, 0x8, R11 ;  /* 0x00000008ff0b7819 */ /* 0x000fe2000001140b */
[----:B-1----:R-:W-:Y:S01]  /*10a80*/  VIADD R5, R0, 0x4a ;  /* 0x0000004a00057836 */ /* 0x002fe20000000000 */
[----:B-----5:R-:W-:Y:S01]  /*10a90*/  ISETP.LT.AND P2, PT, R12, UR4, !P0 ;  /* 0x000000040c007c0c */ /* 0x020fe2000c741270 */
[----:B------:R-:W1:Y:S01]  /*10aa0*/  LDCU UR4, c[0x0][0x39c] ;  /* 0x00007380ff0477ac */ /* 0x000e620008000800 */
[----:B------:R-:W-:Y:S01]  /*10ab0*/  PRMT R13, R75, 0x9910, RZ ;  /* 0x000099104b0d7816 */ /* 0x000fe200000000ff */
[----:B------:R5:W-:Y:S01]  /*10ac0*/  @P1 STG.E.U8 desc[UR26][R8.64], R11 ;  /* 0x0000000b08001986 */ /* 0x000be2000c10111a */
[----:B------:R-:W-:Y:S01]  /*10ad0*/  IADD3 R4, P1, PT, R10, R2, RZ ;  /* 0x000000020a047210 */ /* 0x000fe20007f3e0ff */
[----:B------:R-:W-:Y:S01]  /*10ae0*/  VIADD R12, R0, 0x4b ;  /* 0x0000004b000c7836 */ /* 0x000fe20000000000 */
[----:B0-----:R-:W-:Y:S01]  /*10af0*/  ISETP.LT.AND P3, PT, R5, UR6, !P0 ;  /* 0x0000000605007c0c */ /* 0x001fe2000c761270 */
[----:B------:R-:W0:Y:S01]  /*10b00*/  LDCU UR6, c[0x0][0x39c] ;  /* 0x00007380ff0677ac */ /* 0x000e220008000800 */
[C---:B------:R-:W-:Y:S01]  /*10b10*/  LEA.HI.X.SX32 R5, R10.reuse, R3, 0x1, P1 ;  /* 0x000000030a057211 */ /* 0x040fe200008f0eff */
[----:B------:R-:W-:Y:S01]  /*10b20*/  VIADD R10, R10, UR5 ;  /* 0x000000050a0a7c36 */ /* 0x000fe20008000000 */
[----:B------:R-:W-:-:S02]  /*10b30*/  SHF.R.S32.HI R13, RZ, 0x8, R13 ;  /* 0x00000008ff0d7819 */ /* 0x000fc4000001140d */
[----:B--2---:R-:W-:Y:S01]  /*10b40*/  ISETP.LT.AND P1, PT, R12, UR7, !P0 ;  /* 0x000000070c007c0c */ /* 0x004fe2000c721270 */
[----:B------:R2:W-:Y:S01]  /*10b50*/  @P4 STG.E.U8 desc[UR26][R4.64], R75 ;  /* 0x0000004b04004986 */ /* 0x0005e2000c10111a */
[CC--:B---3--:R-:W-:Y:S01]  /*10b60*/  IADD3 R6, P4, PT, R10.reuse, R2.reuse, RZ ;  /* 0x000000020a067210 */ /* 0x0c8fe20007f9e0ff */
[----:B-----5:R-:W-:Y:S01]  /*10b70*/  VIADD R11, R10, UR5 ;  /* 0x000000050a0b7c36 */ /* 0x020fe20008000000 */
[----:B------:R-:W3:Y:S01]  /*10b80*/  LDCU UR7, c[0x0][0x39c] ;  /* 0x00007380ff0777ac */ /* 0x000ee20008000800 */
[----:B------:R-:W-:Y:S01]  /*10b90*/  VIADD R12, R0, 0x4d ;  /* 0x0000004d000c7836 */ /* 0x000fe20000000000 */
[----:B------:R-:W-:Y:S01]  /*10ba0*/  LEA.HI.X.SX32 R7, R10, R3, 0x1, P4 ;  /* 0x000000030a077211 */ /* 0x000fe200020f0eff */
[----:B------:R-:W-:Y:S01]  /*10bb0*/  VIADD R10, R0, 0x4c ;  /* 0x0000004c000a7836 */ /* 0x000fe20000000000 */
[----:B------:R-:W-:-:S03]  /*10bc0*/  IADD3 R8, P4, PT, R11, R2, RZ ;  /* 0x000000020b087210 */ /* 0x000fc60007f9e0ff */
[----:B------:R5:W-:Y:S01]  /*10bd0*/  @P6 STG.E.U8 desc[UR26][R6.64], R13 ;  /* 0x0000000d06006986 */ /* 0x000be2000c10111a */
[C---:B------:R-:W-:Y:S01]  /*10be0*/  LEA.HI.X.SX32 R9, R11.reuse, R3, 0x1, P4 ;  /* 0x000000030b097211 */ /* 0x040fe200020f0eff */
[----:B------:R-:W-:Y:S01]  /*10bf0*/  VIADD R11, R11, UR5 ;  /* 0x000000050b0b7c36 */ /* 0x000fe20008000000 */
[----:B-1----:R-:W-:Y:S01]  /*10c00*/  ISETP.LT.AND P4, PT, R10, UR4, !P0 ;  /* 0x000000040a007c0c */ /* 0x002fe2000c781270 */
[----:B------:R-:W1:Y:S01]  /*10c10*/  LDCU UR4, c[0x0][0x39c] ;  /* 0x00007380ff0477ac */ /* 0x000e620008000800 */
[----:B------:R-:W-:Y:S01]  /*10c20*/  PRMT R10, R77, 0x9910, RZ ;  /* 0x000099104d0a7816 */ /* 0x000fe200000000ff */
[----:B------:R3:W-:Y:S01]  /*10c30*/  @P5 STG.E.U8 desc[UR26][R8.64], R77 ;  /* 0x0000004d08005986 */ /* 0x0007e2000c10111a */
[----:B--2---:R-:W-:-:S04]  /*10c40*/  IADD3 R4, P5, PT, R11, R2, RZ ;  /* 0x000000020b047210 */ /* 0x004fc80007fbe0ff */
[CC--:B------:R-:W-:Y:S01]  /*10c50*/  LEA.HI.X.SX32 R5, R11.reuse, R3.reuse, 0x1, P5 ;  /* 0x000000030b057211 */ /* 0x0c0fe200028f0eff */
[----:B------:R-:W-:Y:S01]  /*10c60*/  VIADD R11, R11, UR5 ;  /* 0x000000050b0b7c36 */ /* 0x000fe20008000000 */
[----:B-----5:R-:W-:Y:S02]  /*10c70*/  SHF.R.S32.HI R13, RZ, 0x8, R10 ;  /* 0x00000008ff0d7819 */ /* 0x020fe4000001140a */
[----:B0-----:R-:W-:Y:S01]  /*10c80*/  ISETP.LT.AND P5, PT, R12, UR6, !P0 ;  /* 0x000000060c007c0c */ /* 0x001fe2000c7a1270 */
[----:B------:R-:W0:Y:S01]  /*10c90*/  LDCU UR6, c[0x0][0x39c] ;  /* 0x00007380ff0677ac */ /* 0x000e220008000800 */
[C---:B------:R-:W-:Y:S01]  /*10ca0*/  VIADD R10, R11.reuse, UR5 ;  /* 0x000000050b0a7c36 */ /* 0x040fe20008000000 */
[----:B------:R2:W-:Y:S01]  /*10cb0*/  @P2 STG.E.U8 desc[UR26][R4.64], R13 ;  /* 0x0000000d04002986 */ /* 0x0005e2000c10111a */
[----:B------:R-:W-:Y:S01]  /*10cc0*/  IADD3 R6, P2, PT, R11, R2, RZ ;  /* 0x000000020b067210 */ /* 0x000fe20007f5e0ff */
[C---:B---3--:R-:W-:Y:S01]  /*10cd0*/  VIADD R8, R0.reuse, 0x4e ;  /* 0x0000004e00087836 */ /* 0x048fe20000000000 */
[----:B------:R-:W-:Y:S01]  /*10ce0*/  PRMT R12, R79, 0x9910, RZ ;  /* 0x000099104f0c7816 */ /* 0x000fe200000000ff */
[----:B------:R-:W-:Y:S01]  /*10cf0*/  VIADD R9, R0, 0x4f ;  /* 0x0000004f00097836 */ /* 0x000fe20000000000 */
[----:B------:R-:W-:-:S02]  /*10d00*/  LEA.HI.X.SX32 R7, R11, R3, 0x1, P2 ;  /* 0x000000030b077211 */ /* 0x000fc400010f0eff */
[----:B-1----:R-:W-:Y:S01]  /*10d10*/  ISETP.LT.AND P2, PT, R8, UR4, !P0 ;  /* 0x0000000408007c0c */ /* 0x002fe2000c741270 */
        /* <DEDUP_REMOVED lines=13> */
[----:B0-----:R-:W-:Y:S01]  /*10df0*/  ISETP.LT.AND P1, PT, R5, UR6, !P0 ;  /* 0x0000000605007c0c */ /* 0x001fe2000c721270 */
[----:B-1----:R-:W-:Y:S01]  /*10e00*/  VIADD R7, R0, 0x51 ;  /* 0x0000005100077836 */ /* 0x002fe20000000000 */
        /* <DEDUP_REMOVED lines=178> */
[CC--:B------:R-:W-:Y:S01]  /*11930*/  IADD3 R6, P2, PT, R11.reuse, R2.reuse, RZ ;  /* 0x000000020b067210 */ /* 0x0c0fe20007f5e0ff */
[----:B------:R5:W-:Y:S03]  /*11940*/  @P4 STG.E.U8 desc[UR26][R4.64], R13 ;  /* 0x0000000d04004986 */ /* 0x000be6000c10111a */
[C---:B------:R-:W-:Y:S01]  /*11950*/  LEA.HI.X.SX32 R7, R11.reuse, R3, 0x1, P2 ;  /* 0x000000030b077211 */ /* 0x040fe200010f0eff */
[----:B------:R-:W-:Y:S01]  /*11960*/  VIADD R11, R11, UR5 ;  /* 0x000000050b0b7c36 */ /* 0x000fe20008000000 */
[----:B---3--:R-:W-:Y:S01]  /*11970*/  ISETP.LT.AND P2, PT, R10, UR4, !P0 ;  /* 0x000000040a007c0c */ /* 0x008fe2000c741270 */
[----:B------:R-:W3:Y:S02]  /*11980*/  LDCU UR4, c[0x0][0x39c] ;  /* 0x00007380ff0477ac */ /* 0x000ee40008000800 */
[----:B------:R1:W-:Y:S01]  /*11990*/  @P1 STG.E.U8 desc[UR26][R6.64], R103 ;  /* 0x0000006706001986 */ /* 0x0003e2000c10111a */
[C---:B0-----:R-:W-:Y:S01]  /*119a0*/  IADD3 R8, P1, PT, R11.reuse, R2, RZ ;  /* 0x000000020b087210 */ /* 0x041fe20007f3e0ff */
[----:B------:R-:W-:-:S02]  /*119b0*/  VIADD R10, R11, UR5 ;  /* 0x000000050b0a7c36 */ /* 0x000fc40008000000 */
[C---:B-----5:R-:W-:Y:S01]  /*119c0*/  VIADD R5, R0.reuse, 0x68 ;  /* 0x0000006800057836 */ /* 0x060fe20000000000 */
[-C--:B------:R-:W-:Y:S02]  /*119d0*/  LEA.HI.X.SX32 R9, R11, R3.reuse, 0x1, P1 ;  /* 0x000000030b097211 */ /* 0x080fe400008f0eff */
[----:B------:R-:W-:Y:S01]  /*119e0*/  SHF.R.S32.HI R11, RZ, 0x8, R12 ;  /* 0x00000008ff0b7819 */ /* 0x000fe2000001140c */
[----:B------:R-:W-:Y:S01]  /*119f0*/  VIADD R12, R0, 0x6c ;  /* 0x0000006c000c7836 */ /* 0x000fe20000000000 */
[-C--:B------:R-:W-:Y:S02]  /*11a00*/  IADD3 R4, P4, PT, R10, R2.reuse, RZ ;  /* 0x000000020a047210 */ /* 0x080fe40007f9e0ff */
[----:B--2---:R-:W-:Y:S01]  /*11a10*/  ISETP.LT.AND P1, PT, R14, UR6, !P0 ;  /* 0x000000060e007c0c */ /* 0x004fe2000c721270 */
[----:B-1----:R-:W-:Y:S01]  /*11a20*/  VIADD R6, R0, 0x69 ;  /* 0x0000006900067836 */ /* 0x002fe20000000000 */
[----:B------:R0:W-:Y:S01]  /*11a30*/  @P6 STG.E.U8 desc[UR26][R8.64], R11 ;  /* 0x0000000b08006986 */ /* 0x0001e2000c10111a */
[----:B------:R-:W-:Y:S01]  /*11a40*/  ISETP.LT.AND P6, PT, R5, UR7, !P0 ;  /* 0x0000000705007c0c */ /* 0x000fe2000c7c1270 */
[----:B------:R-:W1:Y:S01]  /*11a50*/  LDCU UR6, c[0x0][0x39c] ;  /* 0x00007380ff0677ac */ /* 0x000e620008000800 */
[CC--:B------:R-:W-:Y:S01]  /*11a60*/  LEA.HI.X.SX32 R5, R10.reuse, R3.reuse, 0x1, P4 ;  /* 0x000000030a057211 */ /* 0x0c0fe200020f0eff */
[----:B------:R-:W-:Y:S01]  /*11a70*/  VIADD R10, R10, UR5 ;  /* 0x000000050a0a7c36 */ /* 0x000fe20008000000 */
[----:B---3--:R-:W-:Y:S01]  /*11a80*/  ISETP.LT.AND P4, PT, R6, UR4, !P0 ;  /* 0x0000000406007c0c */ /* 0x008fe2000c781270 */
[----:B------:R-:W2:Y:S01]  /*11a90*/  LDCU UR4, c[0x0][0x39c] ;  /* 0x00007380ff0477ac */ /* 0x000ea20008000800 */
[----:B------:R-:W-:Y:S01]  /*11aa0*/  PRMT R13, R105, 0x9910, RZ ;  /* 0x00009910690d7816 */ /* 0x000fe200000000ff */
[----:B------:R3:W-:Y:S01]  /*11ab0*/  @P3 STG.E.U8 desc[UR26][R4.64], R105 ;  /* 0x0000006904003986 */ /* 0x0007e2000c10111a */
[C---:B------:R-:W-:Y:S01]  /*11ac0*/  IADD3 R6, P3, PT, R10.reuse, R2, RZ ;  /* 0x000000020a067210 */ /* 0x040fe20007f7e0ff */
[----:B------:R-:W5:Y:S01]  /*11ad0*/  LDCU UR7, c[0x0][0x39c] ;  /* 0x00007380ff0777ac */ /* 0x000f620008000800 */
[----:B------:R-:W-:Y:S01]  /*11ae0*/  SHF.R.S32.HI R13, RZ, 0x8, R13 ;  /* 0x00000008ff0d7819 */ /* 0x000fe2000001140d */
[C---:B0-----:R-:W-:Y:S01]  /*11af0*/  VIADD R11, R10.reuse, UR5 ;  /* 0x000000050a0b7c36 */ /* 0x041fe20008000000 */
[----:B------:R-:W-:Y:S01]  /*11b00*/  LEA.HI.X.SX32 R7, R10, R3, 0x1, P3 ;  /* 0x000000030a077211 */ /* 0x000fe200018f0eff */
[----:B------:R-:W-:Y:S01]  /*11b10*/  VIADD R14, R0, 0x79 ;  /* 0x00000079000e7836 */ /* 0x000fe20000000000 */
[----:B------:R-:W-:-:S02]  /*11b20*/  PRMT R10, R107, 0x9910, RZ ;  /* 0x000099106b0a7816 */ /* 0x000fc400000000ff */
[CC--:B------:R-:W-:Y:S01]  /*11b30*/  IADD3 R8, P3, PT, R11.reuse, R2.reuse, RZ ;  /* 0x000000020b087210 */ /* 0x0c0fe20007f7e0ff */
[----:B------:R0:W-:Y:S01]  /*11b40*/  @P5 STG.E.U8 desc[UR26][R6.64], R13 ;  /* 0x0000000d06005986 */ /* 0x0001e2000c10111a */
[C---:B---3--:R-:W-:Y:S02]  /*11b50*/  VIADD R4, R0.reuse, 0x6a ;  /* 0x0000006a00047836 */ /* 0x048fe40000000000 */
[C---:B------:R-:W-:Y:S01]  /*11b60*/  LEA.HI.X.SX32 R9, R11.reuse, R3, 0x1, P3 ;  /* 0x000000030b097211 */ /* 0x040fe200018f0eff */
[----:B------:R-:W-:Y:S02]  /*11b70*/  VIADD R11, R11, UR5 ;  /* 0x000000050b0b7c36 */ /* 0x000fe40008000000 */
[----:B------:R-:W-:Y:S01]  /*11b80*/  VIADD R5, R0, 0x6b ;  /* 0x0000006b00057836 */ /* 0x000fe20000000000 */
[----:B--2---:R-:W-:Y:S01]  /*11b90*/  ISETP.LT.AND P3, PT, R4, UR4, !P0 ;  /* 0x0000000404007c0c */ /* 0x004fe2000c761270 */
[----:B------:R2:W-:Y:S01]  /*11ba0*/  @P2 STG.E.U8 desc[UR26][R8.64], R107 ;  /* 0x0000006b08002986 */ /* 0x0005e2000c10111a */
[----:B------:R-:W-:Y:S01]  /*11bb0*/  IADD3 R4, P2, PT, R11, R2, RZ ;  /* 0x000000020b047210 */ /* 0x000fe20007f5e0ff */
[----:B------:R-:W3:Y:S01]  /*11bc0*/  LDCU UR4, c[0x0][0x39c] ;  /* 0x00007380ff0477ac */ /* 0x000ee20008000800 */
[----:B-1----:R-:W-:-:S02]  /*11bd0*/  ISETP.LT.AND P5, PT, R5, UR6, !P0 ;  /* 0x0000000605007c0c */ /* 0x002fc4000c7a1270 */
[CC--:B------:R-:W-:Y:S01]  /*11be0*/  LEA.HI.X.SX32 R5, R11.reuse, R3.reuse, 0x1, P2 ;  /* 0x000000030b057211 */ /* 0x0c0fe200010f0eff */
[----:B------:R-:W-:Y:S01]  /*11bf0*/  VIADD R11, R11, UR5 ;  /* 0x000000050b0b7c36 */ /* 0x000fe20008000000 */
[----:B0-----:R-:W-:Y:S01]  /*11c00*/  SHF.R.S32.HI R13, RZ, 0x8, R10 ;  /* 0x00000008ff0d7819 */ /* 0x001fe2000001140a */
[----:B------:R-:W0:Y:S01]  /*11c10*/  LDCU UR6, c[0x0][0x39c] ;  /* 0x00007380ff0677ac */ /* 0x000e220008000800 */
[----:B-----5:R-:W-:Y:S01]  /*11c20*/  ISETP.LT.AND P2, PT, R12, UR7, !P0 ;  /* 0x000000070c007c0c */ /* 0x020fe2000c741270 */
[C---:B------:R-:W-:Y:S02]  /*11c30*/  VIADD R10, R11.reuse, UR5 ;  /* 0x000000050b0a7c36 */ /* 0x040fe40008000000 */
[----:B------:R1:W-:Y:S01]  /*11c40*/  @P1 STG.E.U8 desc[UR26][R4.64], R13 ;  /* 0x0000000d04001986 */ /* 0x0003e2000c10111a */
[----:B------:R-:W-:Y:S01]  /*11c50*/  IADD3 R6, P1, PT, R11, R2, RZ ;  /* 0x000000020b067210 */ /* 0x000fe20007f3e0ff */
[----:B------:R-:W-:Y:S01]  /*11c60*/  VIADD R12, R0, 0x6d ;  /* 0x0000006d000c7836 */ /* 0x000fe20000000000 */
[----:B--2---:R-:W-:Y:S01]  /*11c70*/  PRMT R9, R109, 0x9910, RZ ;  /* 0x000099106d097816 */ /* 0x004fe200000000ff */
        /* <DEDUP_REMOVED lines=9> */
[----:B---3--:R-:W-:Y:S01]  /*11d10*/  ISETP.LT.AND P1, PT, R12, UR4, !P0 ;  /* 0x000000040c007c0c */ /* 0x008fe2000c721270 */
        /* <DEDUP_REMOVED lines=12> */
[CC--:B-----5:R-:W-:Y:S01]  /*11de0*/  IADD3 R6, P3, PT, R10.reuse, R2.reuse, RZ ;  /* 0x000000020a067210 */ /* 0x0e0fe20007f7e0ff */
[----:B---3--:R-:W-:Y:S01]  /*11df0*/  VIADD R11, R10, UR5 ;  /* 0x000000050a0b7c36 */ /* 0x008fe20008000000 */
        /* <DEDUP_REMOVED lines=18> */
[----:B------:R-:W-:Y:S01]  /*11f20*/  PRMT R12, R115, 0x9910, RZ ;  /* 0x00009910730c7816 */ /* 0x000fe200000000ff */
[----:B------:R2:W-:Y:S01]  /*11f30*/  @P1 STG.E.U8 desc[UR26][R4.64], R13 ;  /* 0x0000000d04001986 */ /* 0x0005e2000c10111a */
[CC--:B------:R-:W-:Y:S01]  /*11f40*/  IADD3 R6, P1, PT, R11.reuse, R2.reuse, RZ ;  /* 0x000000020b067210 */ /* 0x0c0fe20007f3e0ff */
[C---:B---3--:R-:W-:Y:S02]  /*11f50*/  VIADD R8, R0.reuse, 0x72 ;  /* 0x0000007200087836 */ /* 0x048fe40000000000 */
[C---:B------:R-:W-:Y:S01]  /*11f60*/  VIADD R10, R11.reuse, UR5 ;  /* 0x000000050b0a7c36 */ /* 0x040fe20008000000 */
[-C--:B------:R-:W-:Y:S01]  /*11f70*/  LEA.HI.X.SX32 R7, R11, R3.reuse, 0x1, P1 ;  /* 0x000000030b077211 */ /* 0x080fe200008f0eff */
[----:B------:R-:W-:Y:S01]  /*11f80*/  VIADD R9, R0, 0x73 ;  /* 0x0000007300097836 */ /* 0x000fe20000000000 */
[----:B-1----:R-:W-:Y:S01]  /*11f90*/  ISETP.LT.AND P1, PT, R8, UR4, !P0 ;  /* 0x0000000408007c0c */ /* 0x002fe2000c721270 */
[----:B------:R-:W-:Y:S01]  /*11fa0*/  IMAD.MOV.U32 R11, RZ, RZ, R12 ;  /* 0x000000ffff0b7224 */ /* 0x000fe200078e000c */
[CC--:B------:R-:W-:Y:S01]  /*11fb0*/  IADD3 R8, P5, PT, R10.reuse, R2.reuse, RZ ;  /* 0x000000020a087210 */ /* 0x0c0fe20007fbe0ff */
[----:B------:R1:W-:Y:S01]  /*11fc0*/  @P6 STG.E.U8 desc[UR26][R6.64], R115 ;  /* 0x0000007306006986 */ /* 0x0003e2000c10111a */
[----:B------:R-:W-:Y:S01]  /*11fd0*/  ISETP.LT.AND P6, PT, R9, UR7, !P0 ;  /* 0x0000000709007c0c */ /* 0x000fe2000c7c1270 */
[----:B------:R-:W3:Y:S01]  /*11fe0*/  LDCU UR4, c[0x0][0x39c] ;  /* 0x00007380ff0477ac */ /* 0x000ee20008000800 */
[CC--:B------:R-:W-:Y:S01]  /*11ff0*/  LEA.HI.X.SX32 R9, R10.reuse, R3.reuse, 0x1, P5 ;  /* 0x000000030a097211 */ /* 0x0c0fe200028f0eff */
[----:B------:R-:W-:Y:S01]  /*12000*/  VIADD R10, R10, UR5 ;  /* 0x000000050a0a7c36 */ /* 0x000fe20008000000 */
[----:B------:R-:W-:Y:S01]  /*12010*/  SHF.R.S32.HI R11, RZ, 0x8, R11 ;  /* 0x00000008ff0b7819 */ /* 0x000fe2000001140b */
[C---:B--2---:R-:W-:Y:S01]  /*12020*/  VIADD R5, R0.reuse, 0x74 ;  /* 0x0000007400057836 */ /* 0x044fe20000000000 */
[----:B------:R-:W2:Y:S01]  /*12030*/  LDCU UR7, c[0x0][0x39c] ;  /* 0x00007380ff0777ac */ /* 0x000ea20008000800 */
[----:B------:R-:W-:Y:S01]  /*12040*/  PRMT R13, R117, 0x9910, RZ ;  /* 0x00009910750d7816 */ /* 0x000fe200000000ff */
[----:B------:R-:W-:Y:S01]  /*12050*/  VIADD R12, R0, 0x78 ;  /* 0x00000078000c7836 */ /* 0x000fe20000000000 */
[----:B------:R5:W-:Y:S01]  /*12060*/  @P4 STG.E.U8 desc[UR26][R8.64], R11 ;  /* 0x0000000b08004986 */ /* 0x000be2000c10111a */
[----:B------:R-:W-:Y:S01]  /*12070*/  IADD3 R4, P4, PT, R10, R2, RZ ;  /* 0x000000020a047210 */ /* 0x000fe20007f9e0ff */
[----:B-1----:R-:W-:Y:S01]  /*12080*/  VIADD R7, R0, 0x75 ;  /* 0x0000007500077836 */ /* 0x002fe20000000000 */
[----:B0-----:R-:W-:Y:S01]  /*12090*/  ISETP.LT.AND P5, PT, R5, UR6, !P0 ;  /* 0x0000000605007c0c */ /* 0x001fe2000c7a1270 */
[----:B------:R-:W0:Y:S01]  /*120a0*/  LDCU UR6, c[0x0][0x39c] ;  /* 0x00007380ff0677ac */ /* 0x000e220008000800 */
[C---:B------:R-:W-:Y:S01]  /*120b0*/  LEA.HI.X.SX32 R5, R10.reuse, R3, 0x1, P4 ;  /* 0x000000030a057211 */ /* 0x040fe200020f0eff */
[----:B------:R-:W-:Y:S01]  /*120c0*/  VIADD R10, R10, UR5 ;  /* 0x000000050a0a7c36 */ /* 0x000fe20008000000 */
[----:B------:R-:W-:-:S03]  /*120d0*/  SHF.R.S32.HI R13, RZ, 0x8, R13 ;  /* 0x00000008ff0d7819 */ /* 0x000fc6000001140d */
[----:B------:R1:W-:Y:S01]  /*120e0*/  @P3 STG.E.U8 desc[UR26][R4.64], R117 ;  /* 0x0000007504003986 */ /* 0x0003e2000c10111a */
[CC--:B------:R-:W-:Y:S01]  /*120f0*/  IADD3 R6, P3, PT, R10.reuse, R2.reuse, RZ ;  /* 0x000000020a067210 */ /* 0x0c0fe20007f7e0ff */
[----:B-----5:R-:W-:Y:S01]  /*12100*/  VIADD R11, R10, UR5 ;  /* 0x000000050a0b7c36 */ /* 0x020fe20008000000 */
[----:B---3--:R-:W-:Y:S01]  /*12110*/  ISETP.LT.AND P4, PT, R7, UR4, !P0 ;  /* 0x0000000407007c0c */ /* 0x008fe2000c781270 */
[----:B------:R-:W-:Y:S01]  /*12120*/  VIADD R9, R0, 0x76 ;  /* 0x0000007600097836 */ /* 0x000fe20000000000 */
[-C--:B------:R-:W-:Y:S01]  /*12130*/  LEA.HI.X.SX32 R7, R10, R3.reuse, 0x1, P3 ;  /* 0x000000030a077211 */ /* 0x080fe200018f0eff */
[----:B------:R-:W-:Y:S01]  /*12140*/  VIADD R10, R0, 0x77 ;  /* 0x00000077000a7836 */ /* 0x000fe20000000000 */
[----:B------:R-:W-:Y:S01]  /*12150*/  IADD3 R8, P3, PT, R11, R2, RZ ;  /* 0x000000020b087210 */ /* 0x000fe20007f7e0ff */
[----:B------:R-:W3:Y:S02]  /*12160*/  LDCU UR4, c[0x0][0x39c] ;  /* 0x00007380ff0477ac */ /* 0x000ee40008000800 */
        /* <DEDUP_REMOVED lines=8> */
[C---:B------:R-:W-:Y:S01]  /*121f0*/  IADD3 R4, P1, PT, R11.reuse, R2, RZ ;  /* 0x000000020b047210 */ /* 0x040fe20007f3e0ff */
[C---:B------:R-:W-:Y:S01]  /*12200*/  VIADD R10, R11.reuse, UR5 ;  /* 0x000000050b0a7c36 */ /* 0x040fe20008000000 */
[----:B------:R-:W1:Y:S01]  /*12210*/  LDCU UR6, c[0x0][0x39c] ;  /* 0x00007380ff0677ac */ /* 0x000e620008000800 */
[----:B-----5:R-:W-:Y:S01]  /*12220*/  IMAD.MOV.U32 R6, RZ, RZ, R5 ;  /* 0x000000ffff067224 */ /* 0x020fe200078e0005 */
[----:B------:R-:W-:Y:S01]  /*12230*/  LEA.HI.X.SX32 R5, R11, R3, 0x1, P1 ;  /* 0x000000030b057211 */ /* 0x000fe200008f0eff */
[----:B------:R-:W-:-:S03]  /*12240*/  VIADD R13, R0, 0x7a ;  /* 0x0000007a000d7836 */ /* 0x000fc60000000000 */
[----:B------:R-:W-:Y:S02]  /*12250*/  SHF.R.S32.HI R11, RZ, 0x8, R6 ;  /* 0x00000008ff0b7819 */ /* 0x000fe40000011406 */
[----:B------:R-:W-:-:S03]  /*12260*/  IADD3 R6, P1, PT, R10, R2, RZ ;  /* 0x000000020a067210 */ /* 0x000fc60007f3e0ff */
[----:B------:R5:W-:Y:S01]  /*12270*/  @P6 STG.E.U8 desc[UR26][R4.64], R11 ;  /* 0x0000000b04006986 */ /* 0x000be2000c10111a */
[CC--:B------:R-:W-:Y:S01]  /*12280*/  LEA.HI.X.SX32 R7, R10.reuse, R3.reuse, 0x1, P1 ;  /* 0x000000030a077211 */ /* 0x0c0fe200008f0eff */
[----:B------:R-:W-:Y:S01]  /*12290*/  VIADD R10, R10, UR5 ;  /* 0x000000050a0a7c36 */ /* 0x000fe20008000000 */
[----:B---3--:R-:W-:Y:S01]  /*122a0*/  ISETP.LT.AND P1, PT, R12, UR4, !P0 ;  /* 0x000000040c007c0c */ /* 0x008fe2000c721270 */
[----:B------:R-:W3:Y:S01]  /*122b0*/  LDCU UR4, c[0x0][0x39c] ;  /* 0x00007380ff0477ac */ /* 0x000ee20008000800 */
[----:B------:R-:W-:Y:S01]  /*122c0*/  PRMT R12, R121, 0x9910, RZ ;  /* 0x00009910790c7816 */ /* 0x000fe200000000ff */
[----:B------:R4:W-:Y:S01]  /*122d0*/  @P5 STG.E.U8 desc[UR26][R6.64], R121 ;  /* 0x0000007906005986 */ /* 0x0009e2000c10111a */
[----:B0-----:R-:W-:Y:S02]  /*122e0*/  IADD3 R8, P5, PT, R10, R2, RZ ;  /* 0x000000020a087210 */ /* 0x001fe40007fbe0ff */
[----:B-1----:R-:W-:Y:S01]  /*122f0*/  ISETP.LT.AND P6, PT, R14, UR6, !P0 ;  /* 0x000000060e007c0c */ /* 0x002fe2000c7c1270 */
[----:B------:R-:W0:Y:S01]  /*12300*/  LDCU UR6, c[0x0][0x39c] ;  /* 0x00007380ff0677ac */ /* 0x000e220008000800 */
[C---:B------:R-:W-:Y:S01]  /*12310*/  LEA.HI.X.SX32 R9, R10.reuse, R3, 0x1, P5 ;  /* 0x000000030a097211 */ /* 0x040fe200028f0eff */
[----:B------:R-:W-:Y:S01]  /*12320*/  VIADD R10, R10, UR5 ;  /* 0x000000050a0a7c36 */ /* 0x000fe20008000000 */
[----:B-----5:R-:W-:Y:S01]  /*12330*/  SHF.R.S32.HI R11, RZ, 0x8, R12 ;  /* 0x00000008ff0b7819 */ /* 0x020fe2000001140c */
[----:B------:R-:W-:Y:S01]  /*12340*/  VIADD R12, R0, 0x7c ;  /* 0x0000007c000c7836 */ /* 0x000fe20000000000 */
[----:B--2---:R-:W-:-:S02]  /*12350*/  ISETP.LT.AND P5, PT, R13, UR7, !P0 ;  /* 0x000000070d007c0c */ /* 0x004fc4000c7a1270 */
[----:B------:R-:W-:Y:S01]  /*12360*/  PRMT R13, R123, 0x9910, RZ ;  /* 0x000099107b0d7816 */ /* 0x000fe200000000ff */
[----:B------:R1:W-:Y:S01]  /*12370*/  @P4 STG.E.U8 desc[UR26][R8.64], R11 ;  /* 0x0000000b08004986 */ /* 0x0003e2000c10111a */
[-C--:B------:R-:W-:Y:S01]  /*12380*/  IADD3 R4, P4, PT, R10, R2.reuse, RZ ;  /* 0x000000020a047210 */ /* 0x080fe20007f9e0ff */
[----:B----4-:R-:W-:Y:S01]  /*12390*/  VIADD R6, R0, 0x7b ;  /* 0x0000007b00067836 */ /* 0x010fe20000000000 */
[----:B------:R-:W-:Y:S02]  /*123a0*/  SHF.R.S32.HI R13, RZ, 0x8, R13 ;  /* 0x00000008ff0d7819 */ /* 0x000fe4000001140d */
[C---:B------:R-:W-:Y:S01]  /*123b0*/  LEA.HI.X.SX32 R5, R10.reuse, R3, 0x1, P4 ;  /* 0x000000030a057211 */ /* 0x040fe200020f0eff */
[----:B------:R-:W-:Y:S01]  /*123c0*/  VIADD R10, R10, UR5 ;  /* 0x000000050a0a7c36 */ /* 0x000fe20008000000 */
[----:B---3--:R-:W-:Y:S01]  /*123d0*/  ISETP.LT.AND P4, PT, R6, UR4, !P0 ;  /* 0x0000000406007c0c */ /* 0x008fe2000c781270 */
[----:B------:R-:W2:Y:S02]  /*123e0*/  LDCU UR4, c[0x0][0x39c] ;  /* 0x00007380ff0477ac */ /* 0x000ea40008000800 */
[----:B------:R3:W-:Y:S01]  /*123f0*/  @P2 STG.E.U8 desc[UR26][R4.64], R123 ;  /* 0x0000007b04002986 */ /* 0x0007e2000c10111a */
[C---:B------:R-:W-:Y:S01]  /*12400*/  IADD3 R6, P2, PT, R10.reuse, R2, RZ ;  /* 0x000000020a067210 */ /* 0x040fe20007f5e0ff */
[----:B-1----:R-:W-:-:S03]  /*12410*/  VIADD R11, R10, UR5 ;  /* 0x000000050a0b7c36 */ /* 0x002fc60008000000 */
[-C--:B------:R-:W-:Y:S01]  /*12420*/  LEA.HI.X.SX32 R7, R10, R3.reuse, 0x1, P2 ;  /* 0x000000030a077211 */ /* 0x080fe200010f0eff */
[C---:B------:R-:W-:Y:S01]  /*12430*/  VIADD R10, R0.reuse, 0x7d ;  /* 0x0000007d000a7836 */ /* 0x040fe20000000000 */
[CC--:B------:R-:W-:Y:S01]  /*12440*/  IADD3 R8, P2, PT, R11.reuse, R2.reuse, RZ ;  /* 0x000000020b087210 */ /* 0x0c0fe20007f5e0ff */
[----:B------:R-:W-:Y:S02]  /*12450*/  VIADD R0, R0, 0x7f ;  /* 0x0000007f00007836 */ /* 0x000fe40000000000 */
[----:B------:R1:W-:Y:S01]  /*12460*/  @P3 STG.E.U8 desc[UR26][R6.64], R13 ;  /* 0x0000000d06003986 */ /* 0x0003e2000c10111a */
[CC--:B------:R-:W-:Y:S01]  /*12470*/  LEA.HI.X.SX32 R9, R11.reuse, R3.reuse, 0x1, P2 ;  /* 0x000000030b097211 */ /* 0x0c0fe200010f0eff */
[----:B------:R-:W-:Y:S01]  /*12480*/  VIADD R11, R11, UR5 ;  /* 0x000000050b0b7c36 */ /* 0x000fe20008000000 */
[----:B0-----:R-:W-:Y:S01]  /*12490*/  ISETP.LT.AND P3, PT, R12, UR6, !P0 ;  /* 0x000000060c007c0c */ /* 0x001fe2000c761270 */
[----:B------:R-:W0:Y:S02]  /*124a0*/  LDCU UR6, c[0x0][0x39c] ;  /* 0x00007380ff0677ac */ /* 0x000e240008000800 */
[----:B------:R4:W-:Y:S01]  /*124b0*/  @P1 STG.E.U8 desc[UR26][R8.64], R125 ;  /* 0x0000007d08001986 */ /* 0x0009e2000c10111a */
[----:B--2---:R-:W-:Y:S01]  /*124c0*/  ISETP.LT.AND P2, PT, R10, UR4, !P0 ;  /* 0x000000040a007c0c */ /* 0x004fe2000c741270 */
[C---:B------:R-:W-:Y:S01]  /*124d0*/  VIADD R10, R11.reuse, UR5 ;  /* 0x000000050b0a7c36 */ /* 0x040fe20008000000 */
[CC--:B---3--:R-:W-:Y:S01]  /*124e0*/  IADD3 R4, P1, PT, R11.reuse, R2.reuse, RZ ;  /* 0x000000020b047210 */ /* 0x0c8fe20007f3e0ff */
[----:B------:R-:W2:Y:S03]  /*124f0*/  LDCU UR4, c[0x0][0x39c] ;  /* 0x00007380ff0477ac */ /* 0x000ea60008000800 */
[----:B------:R-:W-:Y:S01]  /*12500*/  LEA.HI.X.SX32 R5, R11, R3, 0x1, P1 ;  /* 0x000000030b057211 */ /* 0x000fe200008f0eff */
[C---:B------:R-:W-:Y:S01]  /*12510*/  VIADD R11, R10.reuse, UR5 ;  /* 0x000000050a0b7c36 */ /* 0x040fe20008000000 */
[----:B-1----:R-:W-:-:S03]  /*12520*/  IADD3 R6, P1, PT, R10, R2, RZ ;  /* 0x000000020a067210 */ /* 0x002fc60007f3e0ff */
[C---:B------:R-:W-:Y:S01]  /*12530*/  VIADD R13, R11.reuse, UR5 ;  /* 0x000000050b0d7c36 */ /* 0x040fe20008000000 */
[----:B------:R1:W-:Y:S01]  /*12540*/  @P6 STG.E.U8 desc[UR26][R4.64], R17 ;  /* 0x0000001104006986 */ /* 0x0003e2000c10111a */
[-C--:B----4-:R-:W-:Y:S02]  /*12550*/  IADD3 R8, P6, PT, R11, R2.reuse, RZ ;  /* 0x000000020b087210 */ /* 0x090fe40007fde0ff */
[----:B------:R-:W-:Y:S01]  /*12560*/  VIADD R14, R13, UR5 ;  /* 0x000000050d0e7c36 */ /* 0x000fe20008000000 */
[-C--:B------:R-:W-:Y:S02]  /*12570*/  LEA.HI.X.SX32 R7, R10, R3.reuse, 0x1, P1 ;  /* 0x000000030a077211 */ /* 0x080fe400008f0eff */
[-C--:B------:R-:W-:Y:S01]  /*12580*/  LEA.HI.X.SX32 R9, R11, R3.reuse, 0x1, P6 ;  /* 0x000000030b097211 */ /* 0x080fe200030f0eff */
[C---:B------:R-:W-:Y:S01]  /*12590*/  VIADD R15, R14.reuse, UR5 ;  /* 0x000000050e0f7c36 */ /* 0x040fe20008000000 */
[-C--:B------:R-:W-:Y:S01]  /*125a0*/  IADD3 R10, P1, PT, R13, R2.reuse, RZ ;  /* 0x000000020d0a7210 */ /* 0x080fe20007f3e0ff */
[----:B------:R3:W-:Y:S01]  /*125b0*/  @P5 STG.E.U8 desc[UR26][R6.64], R127 ;  /* 0x0000007f06005986 */ /* 0x0007e2000c10111a */
[----:B------:R-:W-:Y:S01]  /*125c0*/  IADD3 R12, P6, PT, R14, R2, RZ ;  /* 0x000000020e0c7210 */ /* 0x000fe20007fde0ff */
[----:B------:R-:W-:Y:S01]  /*125d0*/  VIADD R16, R15, UR5 ;  /* 0x000000050f107c36 */ /* 0x000fe20008000000 */
[----:B------:R-:W-:-:S02]  /*125e0*/  LEA.HI.X.SX32 R11, R13, R3, 0x1, P1 ;  /* 0x000000030d0b7211 */ /* 0x000fc400008f0eff */
[-C--:B------:R-:W-:Y:S02]  /*125f0*/  LEA.HI.X.SX32 R13, R14, R3.reuse, 0x1, P6 ;  /* 0x000000030e0d7211 */ /* 0x080fe400030f0eff */
[-C--:B-1----:R-:W-:Y:S02]  /*12600*/  IADD3 R4, P6, PT, R16, R2.reuse, RZ ;  /* 0x0000000210047210 */ /* 0x082fe40007fde0ff */
[----:B--2---:R-:W-:Y:S02]  /*12610*/  ISETP.LT.AND P1, PT, R18, UR4, !P0 ;  /* 0x0000000412007c0c */ /* 0x004fe4000c721270 */
[----:B------:R-:W-:Y:S02]  /*12620*/  LEA.HI.X.SX32 R5, R16, R3, 0x1, P6 ;  /* 0x0000000310057211 */ /* 0x000fe400030f0eff */
[----:B0-----:R-:W-:Y:S02]  /*12630*/  ISETP.LT.AND P0, PT, R0, UR6, !P0 ;  /* 0x0000000600007c0c */ /* 0x001fe4000c701270 */
[----:B------:R-:W-:-:S02]  /*12640*/  IADD3 R2, P6, PT, R15, R2, RZ ;  /* 0x000000020f027210 */ /* 0x000fc40007fde0ff */
[----:B------:R-:W-:Y:S02]  /*12650*/  PRMT R0, R127, 0x9910, RZ ;  /* 0x000099107f007816 */ /* 0x000fe400000000ff */
[----:B------:R-:W-:Y:S02]  /*12660*/  PRMT R17, R129, 0x9910, RZ ;  /* 0x0000991081117816 */ /* 0x000fe400000000ff */
[----:B------:R-:W-:Y:S02]  /*12670*/  LEA.HI.X.SX32 R3, R15, R3, 0x1, P6 ;  /* 0x000000030f037211 */ /* 0x000fe400030f0eff */
[----:B------:R-:W-:Y:S02]  /*12680*/  SHF.R.S32.HI R15, RZ, 0x8, R0 ;  /* 0x00000008ff0f7819 */ /* 0x000fe40000011400 */
[----:B------:R-:W-:-:S03]  /*12690*/  SHF.R.S32.HI R17, RZ, 0x8, R17 ;  /* 0x00000008ff117819 */ /* 0x000fc60000011411 */
[----:B------:R3:W-:Y:S04]  /*126a0*/  @P4 STG.E.U8 desc[UR26][R8.64], R15 ;  /* 0x0000000f08004986 */ /* 0x0007e8000c10111a */
[----:B------:R3:W-:Y:S04]  /*126b0*/  @P3 STG.E.U8 desc[UR26][R10.64], R129 ;  /* 0x000000810a003986 */ /* 0x0007e8000c10111a */
[----:B------:R3:W-:Y:S04]  /*126c0*/  @P2 STG.E.U8 desc[UR26][R12.64], R17 ;  /* 0x000000110c002986 */ /* 0x0007e8000c10111a */
[----:B------:R3:W-:Y:S04]  /*126d0*/  @P1 STG.E.U8 desc[UR26][R2.64], R131 ;  /* 0x0000008302001986 */ /* 0x0007e8000c10111a */
[----:B------:R3:W-:Y:S01]  /*126e0*/  @P0 STG.E.U8 desc[UR26][R4.64], R19 ;  /* 0x0000001304000986 */ /* 0x0007e2000c10111a */
[----:B------:R-:W-:Y:S06]  /*126f0*/  BAR.SYNC.DEFER_BLOCKING 0x0 ;  /* 0x0000000000007b1d */ /* 0x000fec0000010000 */
[----:B------:R-:W-:Y:S05]  /*12700*/  BRA.U UP0, `(.L_x_13) ;  /* 0x0000000100a07547 */ /* 0x000fea000b800000 */
[----:B------:R-:W0:Y:S01]  /*12710*/  S2UR UR5, SR_CgaCtaId ;  /* 0x00000000000579c3 */ /* 0x000e220000008800 */
[----:B------:R-:W-:Y:S01]  /*12720*/  NOP ;  /* 0x0000000000007918 */ /* 0x000fe20000000000 */
[----:B------:R-:W-:Y:S01]  /*12730*/  UMOV UR4, 0x50 ;  /* 0x0000005000047882 */ /* 0x000fe20000000000 */
[----:B------:R-:W-:Y:S02]  /*12740*/  IMAD.U32 R0, RZ, RZ, UR12 ;  /* 0x0000000cff007e24 */ /* 0x000fe4000f8e00ff */
[----:B---3--:R-:W-:Y:S02]  /*12750*/  IMAD.MOV.U32 R3, RZ, RZ, 0xf ;  /* 0x0000000fff037424 */ /* 0x008fe400078e00ff */
[----:B------:R-:W-:Y:S01]  /*12760*/  IMAD.MOV.U32 R7, RZ, RZ, 0x1 ;  /* 0x00000001ff077424 */ /* 0x000fe200078e00ff */
[----:B------:R-:W-:-:S04]  /*12770*/  LOP3.LUT R0, R0, 0xffff, RZ, 0xc0, !PT ;  /* 0x0000ffff00007812 */ /* 0x000fc800078ec0ff */
[----:B------:R-:W-:-:S05]  /*12780*/  SHF.R.U32.HI R0, RZ, 0x5, R0 ;  /* 0x00000005ff007819 */ /* 0x000fca0000011600 */
[----:B------:R-:W-:Y:S01]  /*12790*/  VIADD R2, R0, 0x10 ;  /* 0x0000001000027836 */ /* 0x000fe20000000000 */
[----:B------:R-:W-:Y:S01]  /*127a0*/  SHF.L.U32 R0, R3, R0, RZ ;  /* 0x0000000003007219 */ /* 0x000fe200000006ff */
[----:B0-----:R-:W-:-:S03]  /*127b0*/  ULEA UR6, UR5, UR4, 0x18 ;  /* 0x0000000405067291 */ /* 0x001fc6000f8ec0ff */
[----:B------:R-:W-:-:S04]  /*127c0*/  SHF.L.U32 R3, R7, R2, RZ ;  /* 0x0000000207037219 */ /* 0x000fc800000006ff */
[----:B------:R-:W-:Y:S02]  /*127d0*/  LOP3.LUT R0, R3, R0, RZ, 0xfc, !PT ;  /* 0x0000000003007212 */ /* 0x000fe400078efcff */
[----:B------:R-:W0:Y:S02]  /*127e0*/  LDS R5, [UR6] ;  /* 0x00000006ff057984 */ /* 0x000e240008000800 */
[C---:B------:R-:W-:Y:S02]  /*127f0*/  LOP3.LUT R2, R0.reuse, 0xffff, RZ, 0xc0, !PT ;  /* 0x0000ffff00027812 */ /* 0x040fe400078ec0ff */
[----:B0-----:R-:W-:-:S04]  /*12800*/  LOP3.LUT R3, R0, 0xffff, R5, 0x80, !PT ;  /* 0x0000ffff00037812 */ /* 0x001fc800078e8005 */
[----:B------:R-:W-:-:S13]  /*12810*/  ISETP.NE.AND P0, PT, R3, R2, PT ;  /* 0x000000020300720c */ /* 0x000fda0003f05270 */
[----:B------:R-:W-:Y:S05]  /*12820*/  @P0 BRA `(.L_x_14) ;  /* 0x0000000000500947 */ /* 0x000fea0003800000 */
[----:B------:R-:W-:Y:S02]  /*12830*/  SHF.R.U32.HI R5, RZ, 0x10, R5 ;  /* 0x00000010ff057819 */ /* 0x000fe40000011605 */
[----:B------:R-:W-:-:S04]  /*12840*/  SHF.R.U32.HI R2, RZ, 0x10, R0 ;  /* 0x00000010ff027819 */ /* 0x000fc80000011600 */
[----:B------:R-:W-:-:S04]  /*12850*/  LOP3.LUT R5, R5, R2, RZ, 0xc0, !PT ;  /* 0x0000000205057212 */ /* 0x000fc800078ec0ff */
[----:B------:R-:W-:-:S13]  /*12860*/  ISETP.NE.AND P0, PT, R5, R2, PT ;  /* 0x000000020500720c */ /* 0x000fda0003f05270 */
[----:B------:R-:W-:Y:S05]  /*12870*/  @P0 BRA `(.L_x_15) ;  /* 0x0000000000300947 */ /* 0x000fea0003800000 */
[----:B------:R-:W-:Y:S01]  /*12880*/  R2UR UR4, R0 ;  /* 0x00000000000472ca */ /* 0x000fe200000e0000 */
[----:B------:R-:W-:Y:S01]  /*12890*/  VOTEU.ANY UR5, UPT, PT ;  /* 0x0000000000057886 */ /* 0x000fe200038e0100 */
[----:B------:R-:W0:Y:S01]  /*128a0*/  S2R R0, SR_LANEID ;  /* 0x0000000000007919 */ /* 0x000e220000000000 */
[----:B------:R-:W-:-:S10]  /*128b0*/  UFLO.U32 UR5, UR5 ;  /* 0x00000005000572bd */ /* 0x000fd400080e0000 */
[----:B------:R-:W-:-:S06]  /*128c0*/  ULOP3.LUT UR4, URZ, UR4, URZ, 0x33, !UPT ;  /* 0x00000004ff047292 */ /* 0x000fcc000f8e33ff */
[----:B------:R-:W-:-:S04]  /*128d0*/  IMAD.U32 R2, RZ, RZ, UR4 ;  /* 0x00000004ff027e24 */ /* 0x000fc8000f8e00ff */
[----:B------:R-:W1:Y:S02]  /*128e0*/  REDUX UR7, R2 ;  /* 0x00000000020773c4 */ /* 0x000e640000000000 */
[----:B------:R2:W-:Y:S01]  /*128f0*/  UTCATOMSWS.AND URZ, UR4 ;  /* 0x0000000400ff79e3 */ /* 0x0005e20008000000 */
[----:B0-----:R-:W-:Y:S01]  /*12900*/  ISETP.EQ.U32.AND P0, PT, R0, UR5, PT ;  /* 0x0000000500007c0c */ /* 0x001fe2000bf02070 */
[----:B-1----:R-:W-:-:S12]  /*12910*/  IMAD.U32 R0, RZ, RZ, UR7 ;  /* 0x00000007ff007e24 */ /* 0x002fd8000f8e00ff */
[----:B------:R2:W-:Y:S01]  /*12920*/  @P0 ATOMS.AND RZ, [UR6], R0 ;  /* 0x00000000ffff098c */ /* 0x0005e2000a800006 */
[----:B------:R-:W-:Y:S05]  /*12930*/  BRA `(.L_x_13) ;  /* 0x0000000000147947 */ /* 0x000fea0003800000 */
.L_x_15:
[----:B------:R-:W-:-:S07]  /*12940*/  MOV R2, 0x12960 ;  /* 0x0001296000027802 */ /* 0x000fce0000000f00 */
[----:B------:R-:W-:Y:S05]  /*12950*/  CALL.REL.NOINC `($__internal_0_$__cuda_sm10x_tcgen05_guardrail_trap_col_being_dealloced_not_returned_by_alloc) ;  /* 0x00000000002c7944 */ /* 0x000fea0003c00000 */
[----:B------:R-:W-:Y:S05]  /*12960*/  BRA `(.L_x_13) ;  /* 0x0000000000087947 */ /* 0x000fea0003800000 */
.L_x_14:
[----:B------:R-:W-:-:S07]  /*12970*/  MOV R2, 0x12990 ;  /* 0x0001299000027802 */ /* 0x000fce0000000f00 */
[----:B------:R-:W-:Y:S05]  /*12980*/  CALL.REL.NOINC `($__internal_2_$__cuda_sm10x_tcgen05_guardrail_trap_unallocated_columns_being_dealloced) ;  /* 0x0000000000387944 */ /* 0x000fea0003c00000 */
.L_x_13:
[----:B------:R-:W-:Y:S01]  /*12990*/  NOP ;  /* 0x0000000000007918 */ /* 0x000fe20000000000 */
[----:B--2---:R-:W-:Y:S05]  /*129a0*/  EXIT ;  /* 0x000000000000794d */ /* 0x004fea0003800000 */
.L_x_8:
[----:B------:R-:W0:Y:S02]  /*129b0*/  SYNCS.PHASECHK.TRANS64.TRYWAIT P2, [UR10], R126 ;  /* 0x0000007eff0075a7 */ /* 0x000e24000804110a */
[----:B0-----:R-:W-:Y:S05]  /*129c0*/  @!P2 BRA `(.L_x_8) ;  /* 0xfffffffc00f8a947 */ /* 0x001fea000383ffff */
[----:B------:R-:W-:Y:S05]  /*129d0*/  BRA `(.L_x_16) ;  /* 0xffffff7400707947 */ /* 0x000fea000383ffff */
.L_x_12:
[----:B------:R-:W1:Y:S02]  /*129e0*/  SYNCS.PHASECHK.TRANS64.TRYWAIT P0, [UR10], R2 ;  /* 0x00000002ff0075a7 */ /* 0x000e64000800110a */
[----:B-1----:R-:W-:Y:S05]  /*129f0*/  @!P0 BRA `(.L_x_12) ;  /* 0xfffffffc00f88947 */ /* 0x002fea000383ffff */
[----:B------:R-:W-:Y:S05]  /*12a00*/  BRA `(.L_x_11) ;  /* 0xffffffb800087947 */ /* 0x000fea000383ffff */
        .weak           $__internal_0_$__cuda_sm10x_tcgen05_guardrail_trap_col_being_dealloced_not_returned_by_alloc
        .type           $__internal_0_$__cuda_sm10x_tcgen05_guardrail_trap_col_being_dealloced_not_returned_by_alloc,@function
        .size           $__internal_0_$__cuda_sm10x_tcgen05_guardrail_trap_col_being_dealloced_not_returned_by_alloc,($__internal_1_$__cuda_sm10x_tcgen05_guardrail_trap_phase_invalid_during_alloc - $__internal_0_$__cuda_sm10x_tcgen05_guardrail_trap_col_being_dealloced_not_returned_by_alloc)
$__internal_0_$__cuda_sm10x_tcgen05_guardrail_trap_col_being_dealloced_not_returned_by_alloc:
[----:B------:R-:W-:Y:S05]  /*12a10*/  BPT.TRAP 0x1 ;  /* 0x000000040000795c */ /* 0x000fea0000300000 */
[----:B------:R-:W-:-:S04]  /*12a20*/  IMAD.MOV.U32 R3, RZ, RZ, 0x0 ;  /* 0x00000000ff037424 */ /* 0x000fc800078e00ff */
[----:B------:R-:W-:Y:S05]  /*12a30*/  RET.REL.NODEC R2 `(matmul_kernel) ;  /* 0xfffffed402707950 */ /* 0x000fea0003c3ffff */
        .weak           $__internal_1_$__cuda_sm10x_tcgen05_guardrail_trap_phase_invalid_during_alloc
        .type           $__internal_1_$__cuda_sm10x_tcgen05_guardrail_trap_phase_invalid_during_alloc,@function
        .size           $__internal_1_$__cuda_sm10x_tcgen05_guardrail_trap_phase_invalid_during_alloc,($__internal_2_$__cuda_sm10x_tcgen05_guardrail_trap_unallocated_columns_being_dealloced - $__internal_1_$__cuda_sm10x_tcgen05_guardrail_trap_phase_invalid_during_alloc)
$__internal_1_$__cuda_sm10x_tcgen05_guardrail_trap_phase_invalid_during_alloc:
[----:B------:R-:W-:Y:S05]  /*12a40*/  BPT.TRAP 0x1 ;  /* 0x000000040000795c */ /* 0x000fea0000300000 */
[----:B------:R-:W-:-:S04]  /*12a50*/  IMAD.MOV.U32 R3, RZ, RZ, 0x0 ;  /* 0x00000000ff037424 */ /* 0x000fc800078e00ff */
[----:B------:R-:W-:Y:S05]  /*12a60*/  RET.REL.NODEC R2 `(matmul_kernel) ;  /* 0xfffffed402647950 */ /* 0x000fea0003c3ffff */
        .weak           $__internal_2_$__cuda_sm10x_tcgen05_guardrail_trap_unallocated_columns_being_dealloced
        .type           $__internal_2_$__cuda_sm10x_tcgen05_guardrail_trap_unallocated_columns_being_dealloced,@function
        .size           $__internal_2_$__cuda_sm10x_tcgen05_guardrail_trap_unallocated_columns_being_dealloced,(.L_x_20 - $__internal_2_$__cuda_sm10x_tcgen05_guardrail_trap_unallocated_columns_being_dealloced)
$__internal_2_$__cuda_sm10x_tcgen05_guardrail_trap_unallocated_columns_being_dealloced:
[----:B------:R-:W-:Y:S05]  /*12a70*/  BPT.TRAP 0x1 ;  /* 0x000000040000795c */ /* 0x000fea0000300000 */
[----:B------:R-:W-:-:S04]  /*12a80*/  IMAD.MOV.U32 R3, RZ, RZ, 0x0 ;  /* 0x00000000ff037424 */ /* 0x000fc800078e00ff */
[----:B------:R-:W-:Y:S05]  /*12a90*/  RET.REL.NODEC R2 `(matmul_kernel) ;  /* 0xfffffed402587950 */ /* 0x000fea0003c3ffff */
.L_x_17:
[----:B------:R-:W-:-:S00]  /*12aa0*/  BRA `(.L_x_17) ;  /* 0xfffffffc00fc7947 */ /* 0x000fc0000383ffff */
[----:B------:R-:W-:-:S00]  /*12ab0*/  NOP ;  /* 0x0000000000007918 */ /* 0x000fc00000000000 */
        /* <DEDUP_REMOVED lines=12> */
.L_x_20:


//--------------------- .nv.shared.matmul_kernel  --------------------------
	.section	.nv.shared.matmul_kernel,"aw",@nobits
	.sectionflags	@""
	.align	16
	.zero		1024


//--------------------- .nv.shared.reserved.0     --------------------------
	.section	.nv.shared.reserved.0,"aw",@nobits
	.align	8
	.weak		__nv_reservedSMEM_offset_0_alias
	.size		__nv_reservedSMEM_offset_0_alias, 0, 64
	.other		__nv_reservedSMEM_offset_0_alias,@"STO_CUDA_RESERVED_SHARED STV_DEFAULT"
__nv_reservedSMEM_offset_0_alias:
	.zero		0
.nv.shared.reserved.0:
	.zero		64
	.weak		__nv_reservedSMEM_allocation_phase
	.type		__nv_reservedSMEM_allocation_phase,@object
	.size		__nv_reservedSMEM_allocation_phase,(.L_0 - __nv_reservedSMEM_allocation_phase)
__nv_reservedSMEM_allocation_phase:
	.zero		1
.L_0:
	.zero		7
	.weak		__nv_reservedSMEM_devtool_atexit_pc
	.type		__nv_reservedSMEM_devtool_atexit_pc,@object
	.size		__nv_reservedSMEM_devtool_atexit_pc,(__nv_reservedSMEM_allocation_mask - __nv_reservedSMEM_devtool_atexit_pc)
__nv_reservedSMEM_devtool_atexit_pc:
	.zero		8
	.weak		__nv_reservedSMEM_allocation_mask
	.type		__nv_reservedSMEM_allocation_mask,@object
	.size		__nv_reservedSMEM_allocation_mask,(.L_2 - __nv_reservedSMEM_allocation_mask)
__nv_reservedSMEM_allocation_mask:
	.zero		4
.L_2:


//--------------------- .nv.constant0.matmul_kernel --------------------------
	.section	.nv.constant0.matmul_kernel,"a",@progbits
	.sectionflags	@""
	.align	4
.nv.constant0.matmul_kernel:
	.zero		976


//--------------------- SYMBOLS --------------------------

	.type		.nv.reservedSmem.offset0,@object
	.size		.nv.reservedSmem.offset0,0x4
	.type		.nv.reservedSmem.cap,@object
	.size		.nv.reservedSmem.cap,0x4
